//
// Generated by NVIDIA NVVM Compiler
//
// Compiler Build ID: CL-36424714
// Cuda compilation tools, release 13.0, V13.0.88
// Based on NVVM 20.0.0
//

.version 9.0
.target sm_100
.address_size 64

	// .globl	_Z10add_sourcefiiiiiiiiifffiiiiiPfS_i
.func  (.param .align 16 .b8 func_retval0[16]) __internal_trig_reduction_slowpathd
(
	.param .b64 __internal_trig_reduction_slowpathd_param_0
)
;
.func  (.param .b64 func_retval0) __internal_accurate_pow
(
	.param .b64 __internal_accurate_pow_param_0
)
;
.global .align 4 .f32 d0;
.const .align 4 .b8 c[16] = {255, 31, 153, 63, 85, 85, 163, 189, 205, 204, 28, 60, 111, 219, 54, 186};
.global .align 4 .b8 __cudart_i2opi_f[24] = {65, 144, 67, 60, 153, 149, 98, 219, 192, 221, 52, 245, 209, 87, 39, 252, 41, 21, 68, 78, 110, 131, 249, 162};
.global .align 8 .b8 __cudart_i2opi_d[144] = {8, 93, 141, 31, 177, 95, 251, 107, 234, 146, 82, 138, 247, 57, 7, 61, 123, 241, 229, 235, 199, 186, 39, 117, 45, 234, 95, 158, 102, 63, 70, 79, 183, 9, 203, 39, 207, 126, 54, 109, 31, 109, 10, 90, 139, 17, 47, 239, 15, 152, 5, 222, 255, 151, 248, 31, 59, 40, 249, 189, 139, 95, 132, 156, 244, 57, 83, 131, 57, 214, 145, 57, 65, 126, 95, 180, 38, 112, 156, 233, 132, 68, 187, 46, 245, 53, 130, 232, 62, 167, 41, 177, 28, 235, 29, 254, 28, 146, 209, 9, 234, 46, 73, 6, 224, 210, 77, 66, 58, 110, 36, 183, 97, 197, 187, 222, 171, 99, 81, 254, 65, 144, 67, 60, 153, 149, 98, 219, 192, 221, 52, 245, 209, 87, 39, 252, 41, 21, 68, 78, 110, 131, 249, 162};
.global .align 16 .b8 __cudart_sin_cos_coeffs[128] = {70, 210, 176, 44, 241, 229, 90, 190, 146, 227, 172, 105, 227, 29, 199, 62, 161, 98, 219, 25, 160, 1, 42, 191, 24, 8, 17, 17, 17, 17, 129, 63, 84, 85, 85, 85, 85, 85, 197, 191, 0, 0, 0, 0, 0, 0, 0, 0, 0, 0, 0, 0, 0, 0, 0, 0, 100, 129, 253, 32, 131, 255, 168, 189, 40, 133, 239, 193, 167, 238, 33, 62, 217, 230, 6, 142, 79, 126, 146, 190, 233, 188, 221, 25, 160, 1, 250, 62, 71, 93, 193, 22, 108, 193, 86, 191, 81, 85, 85, 85, 85, 85, 165, 63, 0, 0, 0, 0, 0, 0, 224, 191, 0, 0, 0, 0, 0, 0, 240, 63};

.visible .entry _Z10add_sourcefiiiiiiiiifffiiiiiPfS_i(
	.param .f32 _Z10add_sourcefiiiiiiiiifffiiiiiPfS_i_param_0,
	.param .u32 _Z10add_sourcefiiiiiiiiifffiiiiiPfS_i_param_1,
	.param .u32 _Z10add_sourcefiiiiiiiiifffiiiiiPfS_i_param_2,
	.param .u32 _Z10add_sourcefiiiiiiiiifffiiiiiPfS_i_param_3,
	.param .u32 _Z10add_sourcefiiiiiiiiifffiiiiiPfS_i_param_4,
	.param .u32 _Z10add_sourcefiiiiiiiiifffiiiiiPfS_i_param_5,
	.param .u32 _Z10add_sourcefiiiiiiiiifffiiiiiPfS_i_param_6,
	.param .u32 _Z10add_sourcefiiiiiiiiifffiiiiiPfS_i_param_7,
	.param .u32 _Z10add_sourcefiiiiiiiiifffiiiiiPfS_i_param_8,
	.param .u32 _Z10add_sourcefiiiiiiiiifffiiiiiPfS_i_param_9,
	.param .f32 _Z10add_sourcefiiiiiiiiifffiiiiiPfS_i_param_10,
	.param .f32 _Z10add_sourcefiiiiiiiiifffiiiiiPfS_i_param_11,
	.param .f32 _Z10add_sourcefiiiiiiiiifffiiiiiPfS_i_param_12,
	.param .u32 _Z10add_sourcefiiiiiiiiifffiiiiiPfS_i_param_13,
	.param .u32 _Z10add_sourcefiiiiiiiiifffiiiiiPfS_i_param_14,
	.param .u32 _Z10add_sourcefiiiiiiiiifffiiiiiPfS_i_param_15,
	.param .u32 _Z10add_sourcefiiiiiiiiifffiiiiiPfS_i_param_16,
	.param .u32 _Z10add_sourcefiiiiiiiiifffiiiiiPfS_i_param_17,
	.param .u64 .ptr .align 1 _Z10add_sourcefiiiiiiiiifffiiiiiPfS_i_param_18,
	.param .u64 .ptr .align 1 _Z10add_sourcefiiiiiiiiifffiiiiiPfS_i_param_19,
	.param .u32 _Z10add_sourcefiiiiiiiiifffiiiiiPfS_i_param_20
)
{
	.reg .pred 	%p<16>;
	.reg .b32 	%r<94>;
	.reg .b32 	%f<60>;
	.reg .b64 	%rd<8>;
	.reg .b64 	%fd<133>;

	ld.param.f32 	%f8, [_Z10add_sourcefiiiiiiiiifffiiiiiPfS_i_param_0];
	ld.param.u32 	%r31, [_Z10add_sourcefiiiiiiiiifffiiiiiPfS_i_param_1];
	ld.param.u32 	%r32, [_Z10add_sourcefiiiiiiiiifffiiiiiPfS_i_param_2];
	ld.param.u32 	%r26, [_Z10add_sourcefiiiiiiiiifffiiiiiPfS_i_param_3];
	ld.param.u32 	%r27, [_Z10add_sourcefiiiiiiiiifffiiiiiPfS_i_param_7];
	ld.param.u32 	%r28, [_Z10add_sourcefiiiiiiiiifffiiiiiPfS_i_param_9];
	ld.param.f32 	%f9, [_Z10add_sourcefiiiiiiiiifffiiiiiPfS_i_param_11];
	ld.param.f32 	%f10, [_Z10add_sourcefiiiiiiiiifffiiiiiPfS_i_param_12];
	ld.param.u32 	%r29, [_Z10add_sourcefiiiiiiiiifffiiiiiPfS_i_param_13];
	ld.param.u32 	%r30, [_Z10add_sourcefiiiiiiiiifffiiiiiPfS_i_param_14];
	ld.param.u32 	%r33, [_Z10add_sourcefiiiiiiiiifffiiiiiPfS_i_param_15];
	ld.param.u32 	%r34, [_Z10add_sourcefiiiiiiiiifffiiiiiPfS_i_param_16];
	ld.param.u32 	%r35, [_Z10add_sourcefiiiiiiiiifffiiiiiPfS_i_param_17];
	ld.param.u64 	%rd1, [_Z10add_sourcefiiiiiiiiifffiiiiiPfS_i_param_18];
	ld.param.u64 	%rd2, [_Z10add_sourcefiiiiiiiiifffiiiiiPfS_i_param_19];
	rcp.rn.f32 	%f1, %f10;
	sub.f32 	%f2, %f9, %f1;
	mad.lo.s32 	%r1, %r34, %r33, %r31;
	mad.lo.s32 	%r2, %r35, %r33, %r32;
	mov.f32 	%f59, 0f00000000;
	setp.eq.s32 	%p1, %r29, 3;
	@%p1 bra 	$L__BB0_15;
	setp.eq.s32 	%p2, %r29, 2;
	@%p2 bra 	$L__BB0_7;
	setp.ne.s32 	%p3, %r29, 1;
	@%p3 bra 	$L__BB0_23;
	mul.f32 	%f44, %f10, %f2;
	mul.f32 	%f45, %f44, %f44;
	cvt.f64.f32 	%fd103, %f45;
	mul.f64 	%fd1, %fd103, 0d4033BD3CC99E70C6;
	mul.f64 	%fd2, %fd103, 0dC023BD3CC99E70C6;
	fma.rn.f64 	%fd104, %fd2, 0d3FF71547652B82FE, 0d4338000000000000;
	{
	.reg .b32 %temp; 
	mov.b64 	{%r3, %temp}, %fd104;
	}
	mov.f64 	%fd105, 0dC338000000000000;
	add.rn.f64 	%fd106, %fd104, %fd105;
	fma.rn.f64 	%fd107, %fd106, 0dBFE62E42FEFA39EF, %fd2;
	fma.rn.f64 	%fd108, %fd106, 0dBC7ABC9E3B39803F, %fd107;
	fma.rn.f64 	%fd109, %fd108, 0d3E5ADE1569CE2BDF, 0d3E928AF3FCA213EA;
	fma.rn.f64 	%fd110, %fd109, %fd108, 0d3EC71DEE62401315;
	fma.rn.f64 	%fd111, %fd110, %fd108, 0d3EFA01997C89EB71;
	fma.rn.f64 	%fd112, %fd111, %fd108, 0d3F2A01A014761F65;
	fma.rn.f64 	%fd113, %fd112, %fd108, 0d3F56C16C1852B7AF;
	fma.rn.f64 	%fd114, %fd113, %fd108, 0d3F81111111122322;
	fma.rn.f64 	%fd115, %fd114, %fd108, 0d3FA55555555502A1;
	fma.rn.f64 	%fd116, %fd115, %fd108, 0d3FC5555555555511;
	fma.rn.f64 	%fd117, %fd116, %fd108, 0d3FE000000000000B;
	fma.rn.f64 	%fd118, %fd117, %fd108, 0d3FF0000000000000;
	fma.rn.f64 	%fd119, %fd118, %fd108, 0d3FF0000000000000;
	{
	.reg .b32 %temp; 
	mov.b64 	{%r4, %temp}, %fd119;
	}
	{
	.reg .b32 %temp; 
	mov.b64 	{%temp, %r5}, %fd119;
	}
	shl.b32 	%r68, %r3, 20;
	add.s32 	%r69, %r68, %r5;
	mov.b64 	%fd126, {%r4, %r69};
	{
	.reg .b32 %temp; 
	mov.b64 	{%temp, %r70}, %fd2;
	}
	mov.b32 	%f46, %r70;
	abs.f32 	%f3, %f46;
	setp.lt.f32 	%p12, %f3, 0f4086232B;
	@%p12 bra 	$L__BB0_6;
	setp.lt.f64 	%p13, %fd2, 0d0000000000000000;
	add.f64 	%fd120, %fd2, 0d7FF0000000000000;
	selp.f64 	%fd126, 0d0000000000000000, %fd120, %p13;
	setp.geu.f32 	%p14, %f3, 0f40874800;
	@%p14 bra 	$L__BB0_6;
	shr.u32 	%r71, %r3, 31;
	add.s32 	%r72, %r3, %r71;
	shr.s32 	%r73, %r72, 1;
	shl.b32 	%r74, %r73, 20;
	add.s32 	%r75, %r5, %r74;
	mov.b64 	%fd121, {%r4, %r75};
	sub.s32 	%r76, %r3, %r73;
	shl.b32 	%r77, %r76, 20;
	add.s32 	%r78, %r77, 1072693248;
	mov.b32 	%r79, 0;
	mov.b64 	%fd122, {%r79, %r78};
	mul.f64 	%fd126, %fd122, %fd121;
$L__BB0_6:
	mov.f64 	%fd123, 0d3FF0000000000000;
	sub.f64 	%fd124, %fd123, %fd1;
	mul.f64 	%fd125, %fd124, %fd126;
	cvt.rn.f32.f64 	%f59, %fd125;
	bra.uni 	$L__BB0_23;
$L__BB0_7:
	mul.f32 	%f27, %f10, 0fC0800000;
	mul.f32 	%f28, %f10, %f27;
	cvt.f64.f32 	%fd62, %f28;
	mul.f64 	%fd7, %fd62, 0d400921FB542FE938;
	mov.f64 	%fd127, 0d3FB999999999999A;
	{
	.reg .b32 %temp; 
	mov.b64 	{%temp, %r86}, %fd127;
	}
	{
	.reg .b32 %temp; 
	mov.b64 	{%r87, %temp}, %fd127;
	}
	setp.gt.s32 	%p8, %r86, 1048575;
	mov.b32 	%r88, -1023;
	@%p8 bra 	$L__BB0_9;
	mov.f64 	%fd127, 0d431999999999999A;
	{
	.reg .b32 %temp; 
	mov.b64 	{%temp, %r86}, %fd127;
	}
	{
	.reg .b32 %temp; 
	mov.b64 	{%r87, %temp}, %fd127;
	}
	mov.b32 	%r88, -1077;
$L__BB0_9:
	add.s32 	%r54, %r86, -1;
	setp.gt.u32 	%p9, %r54, 2146435070;
	@%p9 bra 	$L__BB0_13;
	shr.u32 	%r57, %r86, 20;
	add.s32 	%r89, %r88, %r57;
	and.b32  	%r58, %r86, 1048575;
	or.b32  	%r59, %r58, 1072693248;
	mov.b64 	%fd128, {%r87, %r59};
	setp.lt.u32 	%p11, %r59, 1073127583;
	@%p11 bra 	$L__BB0_12;
	{
	.reg .b32 %temp; 
	mov.b64 	{%r60, %temp}, %fd128;
	}
	{
	.reg .b32 %temp; 
	mov.b64 	{%temp, %r61}, %fd128;
	}
	add.s32 	%r62, %r61, -1048576;
	mov.b64 	%fd128, {%r60, %r62};
	add.s32 	%r89, %r89, 1;
$L__BB0_12:
	add.f64 	%fd65, %fd128, 0dBFF0000000000000;
	add.f64 	%fd66, %fd128, 0d3FF0000000000000;
	rcp.approx.ftz.f64 	%fd67, %fd66;
	neg.f64 	%fd68, %fd66;
	fma.rn.f64 	%fd69, %fd68, %fd67, 0d3FF0000000000000;
	fma.rn.f64 	%fd70, %fd69, %fd69, %fd69;
	fma.rn.f64 	%fd71, %fd70, %fd67, %fd67;
	mul.f64 	%fd72, %fd65, %fd71;
	fma.rn.f64 	%fd73, %fd65, %fd71, %fd72;
	mul.f64 	%fd74, %fd73, %fd73;
	fma.rn.f64 	%fd75, %fd74, 0d3EB1380B3AE80F1E, 0d3ED0EE258B7A8B04;
	fma.rn.f64 	%fd76, %fd75, %fd74, 0d3EF3B2669F02676F;
	fma.rn.f64 	%fd77, %fd76, %fd74, 0d3F1745CBA9AB0956;
	fma.rn.f64 	%fd78, %fd77, %fd74, 0d3F3C71C72D1B5154;
	fma.rn.f64 	%fd79, %fd78, %fd74, 0d3F624924923BE72D;
	fma.rn.f64 	%fd80, %fd79, %fd74, 0d3F8999999999A3C4;
	fma.rn.f64 	%fd81, %fd80, %fd74, 0d3FB5555555555554;
	sub.f64 	%fd82, %fd65, %fd73;
	add.f64 	%fd83, %fd82, %fd82;
	neg.f64 	%fd84, %fd73;
	fma.rn.f64 	%fd85, %fd84, %fd65, %fd83;
	mul.f64 	%fd86, %fd71, %fd85;
	mul.f64 	%fd87, %fd74, %fd81;
	fma.rn.f64 	%fd88, %fd87, %fd73, %fd86;
	xor.b32  	%r63, %r89, -2147483648;
	mov.b32 	%r64, 1127219200;
	mov.b64 	%fd89, {%r63, %r64};
	mov.b32 	%r65, -2147483648;
	mov.b64 	%fd90, {%r65, %r64};
	sub.f64 	%fd91, %fd89, %fd90;
	fma.rn.f64 	%fd92, %fd91, 0d3FE62E42FEFA39EF, %fd73;
	fma.rn.f64 	%fd93, %fd91, 0dBFE62E42FEFA39EF, %fd92;
	sub.f64 	%fd94, %fd93, %fd73;
	sub.f64 	%fd95, %fd88, %fd94;
	fma.rn.f64 	%fd96, %fd91, 0d3C7ABC9E3B39803F, %fd95;
	add.f64 	%fd129, %fd92, %fd96;
	bra.uni 	$L__BB0_14;
$L__BB0_13:
	fma.rn.f64 	%fd64, %fd127, 0d7FF0000000000000, 0d7FF0000000000000;
	{
	.reg .b32 %temp; 
	mov.b64 	{%temp, %r55}, %fd127;
	}
	and.b32  	%r56, %r55, 2147483647;
	setp.eq.s32 	%p10, %r56, 0;
	selp.f64 	%fd129, 0dFFF0000000000000, %fd64, %p10;
$L__BB0_14:
	mul.f64 	%fd97, %fd7, 0dC00921FB542FE938;
	div.rn.f64 	%fd98, %fd97, %fd129;
	cvt.rn.f32.f64 	%f29, %fd98;
	cvt.f64.f32 	%fd99, %f2;
	mul.f64 	%fd100, %fd99, 0dC033BD3CC99E70C6;
	mul.f32 	%f30, %f2, %f29;
	mul.f32 	%f31, %f2, %f30;
	fma.rn.f32 	%f32, %f31, 0f3BBB989D, 0f3F000000;
	cvt.sat.f32.f32 	%f33, %f32;
	mov.f32 	%f34, 0f4B400001;
	mov.f32 	%f35, 0f437C0000;
	fma.rm.f32 	%f36, %f33, %f35, %f34;
	add.f32 	%f37, %f36, 0fCB40007F;
	neg.f32 	%f38, %f37;
	fma.rn.f32 	%f39, %f31, 0f3FB8AA3B, %f38;
	fma.rn.f32 	%f40, %f31, 0f32A57060, %f39;
	mov.b32 	%r66, %f36;
	shl.b32 	%r67, %r66, 23;
	mov.b32 	%f41, %r67;
	ex2.approx.ftz.f32 	%f42, %f40;
	mul.f32 	%f43, %f42, %f41;
	cvt.f64.f32 	%fd101, %f43;
	mul.f64 	%fd102, %fd100, %fd101;
	cvt.rn.f32.f64 	%f59, %fd102;
	bra.uni 	$L__BB0_23;
$L__BB0_15:
	mul.f32 	%f12, %f10, %f10;
	cvt.f64.f32 	%fd24, %f12;
	mul.f64 	%fd15, %fd24, 0dC00921FB542FE938;
	mov.f64 	%fd130, 0d3FB999999999999A;
	{
	.reg .b32 %temp; 
	mov.b64 	{%temp, %r90}, %fd130;
	}
	{
	.reg .b32 %temp; 
	mov.b64 	{%r91, %temp}, %fd130;
	}
	setp.gt.s32 	%p4, %r90, 1048575;
	mov.b32 	%r92, -1023;
	@%p4 bra 	$L__BB0_17;
	mov.f64 	%fd130, 0d431999999999999A;
	{
	.reg .b32 %temp; 
	mov.b64 	{%temp, %r90}, %fd130;
	}
	{
	.reg .b32 %temp; 
	mov.b64 	{%r91, %temp}, %fd130;
	}
	mov.b32 	%r92, -1077;
$L__BB0_17:
	add.s32 	%r38, %r90, -1;
	setp.gt.u32 	%p5, %r38, 2146435070;
	@%p5 bra 	$L__BB0_21;
	shr.u32 	%r41, %r90, 20;
	add.s32 	%r93, %r92, %r41;
	and.b32  	%r42, %r90, 1048575;
	or.b32  	%r43, %r42, 1072693248;
	mov.b64 	%fd131, {%r91, %r43};
	setp.lt.u32 	%p7, %r43, 1073127583;
	@%p7 bra 	$L__BB0_20;
	{
	.reg .b32 %temp; 
	mov.b64 	{%r44, %temp}, %fd131;
	}
	{
	.reg .b32 %temp; 
	mov.b64 	{%temp, %r45}, %fd131;
	}
	add.s32 	%r46, %r45, -1048576;
	mov.b64 	%fd131, {%r44, %r46};
	add.s32 	%r93, %r93, 1;
$L__BB0_20:
	add.f64 	%fd27, %fd131, 0dBFF0000000000000;
	add.f64 	%fd28, %fd131, 0d3FF0000000000000;
	rcp.approx.ftz.f64 	%fd29, %fd28;
	neg.f64 	%fd30, %fd28;
	fma.rn.f64 	%fd31, %fd30, %fd29, 0d3FF0000000000000;
	fma.rn.f64 	%fd32, %fd31, %fd31, %fd31;
	fma.rn.f64 	%fd33, %fd32, %fd29, %fd29;
	mul.f64 	%fd34, %fd27, %fd33;
	fma.rn.f64 	%fd35, %fd27, %fd33, %fd34;
	mul.f64 	%fd36, %fd35, %fd35;
	fma.rn.f64 	%fd37, %fd36, 0d3EB1380B3AE80F1E, 0d3ED0EE258B7A8B04;
	fma.rn.f64 	%fd38, %fd37, %fd36, 0d3EF3B2669F02676F;
	fma.rn.f64 	%fd39, %fd38, %fd36, 0d3F1745CBA9AB0956;
	fma.rn.f64 	%fd40, %fd39, %fd36, 0d3F3C71C72D1B5154;
	fma.rn.f64 	%fd41, %fd40, %fd36, 0d3F624924923BE72D;
	fma.rn.f64 	%fd42, %fd41, %fd36, 0d3F8999999999A3C4;
	fma.rn.f64 	%fd43, %fd42, %fd36, 0d3FB5555555555554;
	sub.f64 	%fd44, %fd27, %fd35;
	add.f64 	%fd45, %fd44, %fd44;
	neg.f64 	%fd46, %fd35;
	fma.rn.f64 	%fd47, %fd46, %fd27, %fd45;
	mul.f64 	%fd48, %fd33, %fd47;
	mul.f64 	%fd49, %fd36, %fd43;
	fma.rn.f64 	%fd50, %fd49, %fd35, %fd48;
	xor.b32  	%r47, %r93, -2147483648;
	mov.b32 	%r48, 1127219200;
	mov.b64 	%fd51, {%r47, %r48};
	mov.b32 	%r49, -2147483648;
	mov.b64 	%fd52, {%r49, %r48};
	sub.f64 	%fd53, %fd51, %fd52;
	fma.rn.f64 	%fd54, %fd53, 0d3FE62E42FEFA39EF, %fd35;
	fma.rn.f64 	%fd55, %fd53, 0dBFE62E42FEFA39EF, %fd54;
	sub.f64 	%fd56, %fd55, %fd35;
	sub.f64 	%fd57, %fd50, %fd56;
	fma.rn.f64 	%fd58, %fd53, 0d3C7ABC9E3B39803F, %fd57;
	add.f64 	%fd132, %fd54, %fd58;
	bra.uni 	$L__BB0_22;
$L__BB0_21:
	fma.rn.f64 	%fd26, %fd130, 0d7FF0000000000000, 0d7FF0000000000000;
	{
	.reg .b32 %temp; 
	mov.b64 	{%temp, %r39}, %fd130;
	}
	and.b32  	%r40, %r39, 2147483647;
	setp.eq.s32 	%p6, %r40, 0;
	selp.f64 	%fd132, 0dFFF0000000000000, %fd26, %p6;
$L__BB0_22:
	mul.f64 	%fd59, %fd15, 0dC00921FB542FE938;
	div.rn.f64 	%fd60, %fd59, %fd132;
	cvt.rn.f32.f64 	%f13, %fd60;
	mul.f32 	%f14, %f2, %f13;
	mul.f32 	%f15, %f2, %f14;
	fma.rn.f32 	%f16, %f15, 0f3BBB989D, 0f3F000000;
	cvt.sat.f32.f32 	%f17, %f16;
	mov.f32 	%f18, 0f4B400001;
	mov.f32 	%f19, 0f437C0000;
	fma.rm.f32 	%f20, %f17, %f19, %f18;
	add.f32 	%f21, %f20, 0fCB40007F;
	neg.f32 	%f22, %f21;
	fma.rn.f32 	%f23, %f15, 0f3FB8AA3B, %f22;
	fma.rn.f32 	%f24, %f15, 0f32A57060, %f23;
	mov.b32 	%r50, %f20;
	shl.b32 	%r51, %r50, 23;
	mov.b32 	%f25, %r51;
	ex2.approx.ftz.f32 	%f26, %f24;
	mul.f32 	%f59, %f26, %f25;
$L__BB0_23:
	add.f32 	%f47, %f1, %f1;
	setp.gtu.f32 	%p15, %f9, %f47;
	@%p15 bra 	$L__BB0_25;
	cvt.rn.f32.s32 	%f48, %r30;
	cvt.rn.f32.s32 	%f49, %r1;
	add.f32 	%f50, %f48, %f49;
	add.f32 	%f51, %f50, 0fBF800000;
	cvt.rzi.s32.f32 	%r80, %f51;
	cvt.rn.f32.s32 	%f52, %r2;
	add.f32 	%f53, %f48, %f52;
	add.f32 	%f54, %f53, 0fBF800000;
	cvt.rzi.s32.f32 	%r81, %f54;
	mad.lo.s32 	%r82, %r81, %r27, %r80;
	add.s32 	%r83, %r26, %r30;
	mad.lo.s32 	%r84, %r82, %r28, %r83;
	add.s32 	%r85, %r84, -1;
	cvta.to.global.u64 	%rd3, %rd1;
	mul.wide.s32 	%rd4, %r85, 4;
	add.s64 	%rd5, %rd3, %rd4;
	ld.global.f32 	%f55, [%rd5];
	fma.rn.f32 	%f56, %f8, %f59, %f55;
	st.global.f32 	[%rd5], %f56;
	cvta.to.global.u64 	%rd6, %rd2;
	add.s64 	%rd7, %rd6, %rd4;
	ld.global.f32 	%f57, [%rd7];
	fma.rn.f32 	%f58, %f8, %f59, %f57;
	st.global.f32 	[%rd7], %f58;
$L__BB0_25:
	ret;

}
	// .globl	_Z10update_veliiiiiiiffffPfS_S_S_S_S_S_S_S_S_S_S_S_S_
.visible .entry _Z10update_veliiiiiiiffffPfS_S_S_S_S_S_S_S_S_S_S_S_S_(
	.param .u32 _Z10update_veliiiiiiiffffPfS_S_S_S_S_S_S_S_S_S_S_S_S__param_0,
	.param .u32 _Z10update_veliiiiiiiffffPfS_S_S_S_S_S_S_S_S_S_S_S_S__param_1,
	.param .u32 _Z10update_veliiiiiiiffffPfS_S_S_S_S_S_S_S_S_S_S_S_S__param_2,
	.param .u32 _Z10update_veliiiiiiiffffPfS_S_S_S_S_S_S_S_S_S_S_S_S__param_3,
	.param .u32 _Z10update_veliiiiiiiffffPfS_S_S_S_S_S_S_S_S_S_S_S_S__param_4,
	.param .u32 _Z10update_veliiiiiiiffffPfS_S_S_S_S_S_S_S_S_S_S_S_S__param_5,
	.param .u32 _Z10update_veliiiiiiiffffPfS_S_S_S_S_S_S_S_S_S_S_S_S__param_6,
	.param .f32 _Z10update_veliiiiiiiffffPfS_S_S_S_S_S_S_S_S_S_S_S_S__param_7,
	.param .f32 _Z10update_veliiiiiiiffffPfS_S_S_S_S_S_S_S_S_S_S_S_S__param_8,
	.param .f32 _Z10update_veliiiiiiiffffPfS_S_S_S_S_S_S_S_S_S_S_S_S__param_9,
	.param .f32 _Z10update_veliiiiiiiffffPfS_S_S_S_S_S_S_S_S_S_S_S_S__param_10,
	.param .u64 .ptr .align 1 _Z10update_veliiiiiiiffffPfS_S_S_S_S_S_S_S_S_S_S_S_S__param_11,
	.param .u64 .ptr .align 1 _Z10update_veliiiiiiiffffPfS_S_S_S_S_S_S_S_S_S_S_S_S__param_12,
	.param .u64 .ptr .align 1 _Z10update_veliiiiiiiffffPfS_S_S_S_S_S_S_S_S_S_S_S_S__param_13,
	.param .u64 .ptr .align 1 _Z10update_veliiiiiiiffffPfS_S_S_S_S_S_S_S_S_S_S_S_S__param_14,
	.param .u64 .ptr .align 1 _Z10update_veliiiiiiiffffPfS_S_S_S_S_S_S_S_S_S_S_S_S__param_15,
	.param .u64 .ptr .align 1 _Z10update_veliiiiiiiffffPfS_S_S_S_S_S_S_S_S_S_S_S_S__param_16,
	.param .u64 .ptr .align 1 _Z10update_veliiiiiiiffffPfS_S_S_S_S_S_S_S_S_S_S_S_S__param_17,
	.param .u64 .ptr .align 1 _Z10update_veliiiiiiiffffPfS_S_S_S_S_S_S_S_S_S_S_S_S__param_18,
	.param .u64 .ptr .align 1 _Z10update_veliiiiiiiffffPfS_S_S_S_S_S_S_S_S_S_S_S_S__param_19,
	.param .u64 .ptr .align 1 _Z10update_veliiiiiiiffffPfS_S_S_S_S_S_S_S_S_S_S_S_S__param_20,
	.param .u64 .ptr .align 1 _Z10update_veliiiiiiiffffPfS_S_S_S_S_S_S_S_S_S_S_S_S__param_21,
	.param .u64 .ptr .align 1 _Z10update_veliiiiiiiffffPfS_S_S_S_S_S_S_S_S_S_S_S_S__param_22,
	.param .u64 .ptr .align 1 _Z10update_veliiiiiiiffffPfS_S_S_S_S_S_S_S_S_S_S_S_S__param_23,
	.param .u64 .ptr .align 1 _Z10update_veliiiiiiiffffPfS_S_S_S_S_S_S_S_S_S_S_S_S__param_24
)
{
	.reg .pred 	%p<18>;
	.reg .b32 	%r<81>;
	.reg .b32 	%f<80>;
	.reg .b64 	%rd<82>;

	ld.param.u32 	%r40, [_Z10update_veliiiiiiiffffPfS_S_S_S_S_S_S_S_S_S_S_S_S__param_3];
	ld.param.u32 	%r41, [_Z10update_veliiiiiiiffffPfS_S_S_S_S_S_S_S_S_S_S_S_S__param_4];
	ld.param.u32 	%r42, [_Z10update_veliiiiiiiffffPfS_S_S_S_S_S_S_S_S_S_S_S_S__param_5];
	ld.param.f32 	%f8, [_Z10update_veliiiiiiiffffPfS_S_S_S_S_S_S_S_S_S_S_S_S__param_7];
	ld.param.f32 	%f9, [_Z10update_veliiiiiiiffffPfS_S_S_S_S_S_S_S_S_S_S_S_S__param_8];
	ld.param.f32 	%f10, [_Z10update_veliiiiiiiffffPfS_S_S_S_S_S_S_S_S_S_S_S_S__param_9];
	ld.param.f32 	%f11, [_Z10update_veliiiiiiiffffPfS_S_S_S_S_S_S_S_S_S_S_S_S__param_10];
	ld.param.u64 	%rd20, [_Z10update_veliiiiiiiffffPfS_S_S_S_S_S_S_S_S_S_S_S_S__param_12];
	ld.param.u64 	%rd21, [_Z10update_veliiiiiiiffffPfS_S_S_S_S_S_S_S_S_S_S_S_S__param_13];
	ld.param.u64 	%rd22, [_Z10update_veliiiiiiiffffPfS_S_S_S_S_S_S_S_S_S_S_S_S__param_14];
	ld.param.u64 	%rd23, [_Z10update_veliiiiiiiffffPfS_S_S_S_S_S_S_S_S_S_S_S_S__param_15];
	ld.param.u64 	%rd24, [_Z10update_veliiiiiiiffffPfS_S_S_S_S_S_S_S_S_S_S_S_S__param_16];
	ld.param.u64 	%rd25, [_Z10update_veliiiiiiiffffPfS_S_S_S_S_S_S_S_S_S_S_S_S__param_17];
	ld.param.u64 	%rd26, [_Z10update_veliiiiiiiffffPfS_S_S_S_S_S_S_S_S_S_S_S_S__param_18];
	ld.param.u64 	%rd27, [_Z10update_veliiiiiiiffffPfS_S_S_S_S_S_S_S_S_S_S_S_S__param_19];
	ld.param.u64 	%rd28, [_Z10update_veliiiiiiiffffPfS_S_S_S_S_S_S_S_S_S_S_S_S__param_20];
	ld.param.u64 	%rd29, [_Z10update_veliiiiiiiffffPfS_S_S_S_S_S_S_S_S_S_S_S_S__param_21];
	ld.param.u64 	%rd30, [_Z10update_veliiiiiiiffffPfS_S_S_S_S_S_S_S_S_S_S_S_S__param_22];
	ld.param.u64 	%rd31, [_Z10update_veliiiiiiiffffPfS_S_S_S_S_S_S_S_S_S_S_S_S__param_23];
	ld.param.u64 	%rd32, [_Z10update_veliiiiiiiffffPfS_S_S_S_S_S_S_S_S_S_S_S_S__param_24];
	mov.u32 	%r43, %ctaid.x;
	mov.u32 	%r44, %ntid.x;
	mov.u32 	%r45, %tid.x;
	mad.lo.s32 	%r1, %r43, %r44, %r45;
	div.rn.f32 	%f1, %f8, %f9;
	div.rn.f32 	%f2, %f8, %f10;
	div.rn.f32 	%f3, %f8, %f11;
	setp.lt.s32 	%p2, %r41, 1;
	@%p2 bra 	$L__BB1_6;
	ld.param.u64 	%rd79, [_Z10update_veliiiiiiiffffPfS_S_S_S_S_S_S_S_S_S_S_S_S__param_11];
	cvta.to.global.u64 	%rd1, %rd26;
	cvta.to.global.u64 	%rd2, %rd25;
	mov.u32 	%r47, %ntid.y;
	mov.u32 	%r48, %ctaid.y;
	mul.lo.s32 	%r49, %r48, %r47;
	mov.u32 	%r50, %tid.y;
	add.s32 	%r51, %r49, %r50;
	cvta.to.global.u64 	%rd33, %rd28;
	cvta.to.global.u64 	%rd34, %rd27;
	cvta.to.global.u64 	%rd35, %rd32;
	cvta.to.global.u64 	%rd36, %rd31;
	mul.lo.s32 	%r53, %r41, %r40;
	mad.lo.s32 	%r2, %r53, %r42, -4;
	setp.gt.u32 	%p3, %r51, 3;
	add.s32 	%r54, %r40, -4;
	setp.lt.s32 	%p4, %r51, %r54;
	and.pred  	%p1, %p3, %p4;
	add.s32 	%r3, %r41, -4;
	add.s32 	%r4, %r42, -4;
	mul.wide.u32 	%rd37, %r51, 4;
	add.s64 	%rd3, %rd33, %rd37;
	add.s64 	%rd4, %rd34, %rd37;
	mul.wide.u32 	%rd38, %r1, 4;
	add.s64 	%rd5, %rd35, %rd38;
	add.s64 	%rd6, %rd36, %rd38;
	ld.const.f32 	%f4, [c];
	mul.lo.s32 	%r5, %r42, %r40;
	ld.const.f32 	%f5, [c+4];
	ld.const.f32 	%f6, [c+8];
	ld.const.f32 	%f7, [c+12];
	shl.b32 	%r6, %r42, 2;
	neg.s32 	%r79, %r41;
	mul.lo.s32 	%r55, %r42, %r51;
	add.s32 	%r56, %r1, %r55;
	add.s32 	%r78, %r56, -1;
	add.s32 	%r57, %r51, -3;
	mad.lo.s32 	%r77, %r42, %r57, %r1;
	mul.lo.s32 	%r58, %r40, 3;
	sub.s32 	%r59, %r51, %r58;
	mad.lo.s32 	%r76, %r42, %r59, %r1;
	add.s32 	%r60, %r51, -2;
	mad.lo.s32 	%r75, %r42, %r60, %r1;
	shl.b32 	%r61, %r40, 1;
	sub.s32 	%r62, %r51, %r61;
	mad.lo.s32 	%r74, %r42, %r62, %r1;
	add.s32 	%r63, %r51, -1;
	mad.lo.s32 	%r73, %r42, %r63, %r1;
	sub.s32 	%r64, %r51, %r40;
	mad.lo.s32 	%r72, %r42, %r64, %r1;
	add.s32 	%r65, %r50, %r40;
	add.s32 	%r66, %r65, %r49;
	mad.lo.s32 	%r71, %r42, %r66, %r1;
	add.s32 	%r67, %r55, %r42;
	add.s32 	%r70, %r1, %r67;
	cvta.to.global.u64 	%rd7, %rd79;
	cvta.to.global.u64 	%rd8, %rd22;
	cvta.to.global.u64 	%rd80, %rd30;
	cvta.to.global.u64 	%rd10, %rd20;
	cvta.to.global.u64 	%rd81, %rd29;
	cvta.to.global.u64 	%rd12, %rd23;
	cvta.to.global.u64 	%rd13, %rd21;
	cvta.to.global.u64 	%rd14, %rd24;
	mov.b32 	%r80, 0;
	not.pred 	%p11, %p1;
$L__BB1_2:
	add.s32 	%r28, %r78, 1;
	setp.lt.s32 	%p5, %r28, 4;
	setp.ge.s32 	%p6, %r28, %r2;
	or.pred  	%p7, %p5, %p6;
	@%p7 bra 	$L__BB1_5;
	setp.ge.s32 	%p8, %r1, %r4;
	setp.lt.s32 	%p9, %r1, 4;
	setp.lt.u32 	%p10, %r80, 4;
	or.pred  	%p12, %p11, %p10;
	setp.ge.s32 	%p13, %r80, %r3;
	or.pred  	%p14, %p12, %p13;
	or.pred  	%p15, %p9, %p14;
	or.pred  	%p16, %p15, %p8;
	@%p16 bra 	$L__BB1_5;
	mul.wide.s32 	%rd39, %r71, 4;
	add.s64 	%rd40, %rd2, %rd39;
	ld.global.f32 	%f12, [%rd40];
	mul.wide.u32 	%rd41, %r28, 4;
	add.s64 	%rd42, %rd2, %rd41;
	ld.global.f32 	%f13, [%rd42];
	sub.f32 	%f14, %f12, %f13;
	fma.rn.f32 	%f15, %f4, %f14, 0f00000000;
	mul.wide.s32 	%rd43, %r70, 4;
	add.s64 	%rd44, %rd2, %rd43;
	ld.global.f32 	%f16, [%rd44];
	sub.f32 	%f17, %f16, %f13;
	fma.rn.f32 	%f18, %f4, %f17, 0f00000000;
	add.s64 	%rd45, %rd1, %rd41;
	ld.global.f32 	%f19, [%rd45+4];
	ld.global.f32 	%f20, [%rd45];
	sub.f32 	%f21, %f19, %f20;
	fma.rn.f32 	%f22, %f4, %f21, 0f00000000;
	mul.wide.s32 	%rd46, %r5, 4;
	add.s64 	%rd47, %rd40, %rd46;
	ld.global.f32 	%f23, [%rd47];
	mul.wide.s32 	%rd48, %r72, 4;
	add.s64 	%rd49, %rd2, %rd48;
	ld.global.f32 	%f24, [%rd49];
	sub.f32 	%f25, %f23, %f24;
	fma.rn.f32 	%f26, %f5, %f25, %f15;
	mul.wide.s32 	%rd50, %r42, 4;
	add.s64 	%rd51, %rd44, %rd50;
	ld.global.f32 	%f27, [%rd51];
	mul.wide.s32 	%rd52, %r73, 4;
	add.s64 	%rd53, %rd2, %rd52;
	ld.global.f32 	%f28, [%rd53];
	sub.f32 	%f29, %f27, %f28;
	fma.rn.f32 	%f30, %f5, %f29, %f18;
	ld.global.f32 	%f31, [%rd45+8];
	add.s32 	%r68, %r78, -2;
	mul.wide.u32 	%rd54, %r78, 4;
	add.s64 	%rd55, %rd1, %rd54;
	ld.global.f32 	%f32, [%rd55];
	sub.f32 	%f33, %f31, %f32;
	fma.rn.f32 	%f34, %f5, %f33, %f22;
	add.s64 	%rd56, %rd47, %rd46;
	ld.global.f32 	%f35, [%rd56];
	mul.wide.s32 	%rd57, %r74, 4;
	add.s64 	%rd58, %rd2, %rd57;
	ld.global.f32 	%f36, [%rd58];
	sub.f32 	%f37, %f35, %f36;
	fma.rn.f32 	%f38, %f6, %f37, %f26;
	mul.wide.s32 	%rd59, %r6, 4;
	add.s64 	%rd60, %rd53, %rd59;
	ld.global.f32 	%f39, [%rd60];
	mul.wide.s32 	%rd61, %r75, 4;
	add.s64 	%rd62, %rd2, %rd61;
	ld.global.f32 	%f40, [%rd62];
	sub.f32 	%f41, %f39, %f40;
	fma.rn.f32 	%f42, %f6, %f41, %f30;
	ld.global.f32 	%f43, [%rd45+12];
	add.s32 	%r69, %r78, -1;
	mul.wide.u32 	%rd63, %r69, 4;
	add.s64 	%rd64, %rd1, %rd63;
	ld.global.f32 	%f44, [%rd64];
	sub.f32 	%f45, %f43, %f44;
	fma.rn.f32 	%f46, %f6, %f45, %f34;
	add.s64 	%rd65, %rd56, %rd46;
	ld.global.f32 	%f47, [%rd65];
	mul.wide.s32 	%rd66, %r76, 4;
	add.s64 	%rd67, %rd2, %rd66;
	ld.global.f32 	%f48, [%rd67];
	sub.f32 	%f49, %f47, %f48;
	fma.rn.f32 	%f50, %f7, %f49, %f38;
	add.s64 	%rd68, %rd60, %rd50;
	ld.global.f32 	%f51, [%rd68];
	mul.wide.s32 	%rd69, %r77, 4;
	add.s64 	%rd70, %rd2, %rd69;
	ld.global.f32 	%f52, [%rd70];
	sub.f32 	%f53, %f51, %f52;
	fma.rn.f32 	%f54, %f7, %f53, %f42;
	ld.global.f32 	%f55, [%rd45+16];
	mul.wide.u32 	%rd71, %r68, 4;
	add.s64 	%rd72, %rd1, %rd71;
	ld.global.f32 	%f56, [%rd72];
	sub.f32 	%f57, %f55, %f56;
	fma.rn.f32 	%f58, %f7, %f57, %f46;
	ld.global.f32 	%f59, [%rd3];
	add.s64 	%rd73, %rd7, %rd41;
	ld.global.f32 	%f60, [%rd73];
	mul.f32 	%f61, %f59, %f60;
	ld.global.f32 	%f62, [%rd4];
	mul.f32 	%f63, %f1, %f62;
	mul.f32 	%f64, %f54, %f63;
	sub.f32 	%f65, %f61, %f64;
	add.s64 	%rd74, %rd8, %rd41;
	st.global.f32 	[%rd74], %f65;
	ld.global.f32 	%f66, [%rd80];
	add.s64 	%rd75, %rd10, %rd41;
	ld.global.f32 	%f67, [%rd75];
	mul.f32 	%f68, %f66, %f67;
	ld.global.f32 	%f69, [%rd81];
	mul.f32 	%f70, %f2, %f69;
	mul.f32 	%f71, %f50, %f70;
	sub.f32 	%f72, %f68, %f71;
	add.s64 	%rd76, %rd12, %rd41;
	st.global.f32 	[%rd76], %f72;
	ld.global.f32 	%f73, [%rd5];
	add.s64 	%rd77, %rd13, %rd41;
	ld.global.f32 	%f74, [%rd77];
	mul.f32 	%f75, %f73, %f74;
	ld.global.f32 	%f76, [%rd6];
	mul.f32 	%f77, %f3, %f76;
	mul.f32 	%f78, %f58, %f77;
	sub.f32 	%f79, %f75, %f78;
	add.s64 	%rd78, %rd14, %rd41;
	st.global.f32 	[%rd78], %f79;
$L__BB1_5:
	add.s32 	%r80, %r80, 1;
	add.s32 	%r79, %r79, 1;
	setp.ne.s32 	%p17, %r79, 0;
	add.s64 	%rd81, %rd81, 4;
	add.s64 	%rd80, %rd80, 4;
	add.s32 	%r78, %r78, %r5;
	add.s32 	%r77, %r77, %r5;
	add.s32 	%r76, %r76, %r5;
	add.s32 	%r75, %r75, %r5;
	add.s32 	%r74, %r74, %r5;
	add.s32 	%r73, %r73, %r5;
	add.s32 	%r72, %r72, %r5;
	add.s32 	%r71, %r71, %r5;
	add.s32 	%r70, %r70, %r5;
	@%p17 bra 	$L__BB1_2;
$L__BB1_6:
	ret;

}
	// .globl	_Z13update_stressiiiiiiffffPfS_S_S_S_S_iS_S_S_S_S_S_S_S_S_S_S_S_S_S_S_S_S_S_S_S_iiiiiiib
.visible .entry _Z13update_stressiiiiiiffffPfS_S_S_S_S_iS_S_S_S_S_S_S_S_S_S_S_S_S_S_S_S_S_S_S_S_iiiiiiib(
	.param .u32 _Z13update_stressiiiiiiffffPfS_S_S_S_S_iS_S_S_S_S_S_S_S_S_S_S_S_S_S_S_S_S_S_S_S_iiiiiiib_param_0,
	.param .u32 _Z13update_stressiiiiiiffffPfS_S_S_S_S_iS_S_S_S_S_S_S_S_S_S_S_S_S_S_S_S_S_S_S_S_iiiiiiib_param_1,
	.param .u32 _Z13update_stressiiiiiiffffPfS_S_S_S_S_iS_S_S_S_S_S_S_S_S_S_S_S_S_S_S_S_S_S_S_S_iiiiiiib_param_2,
	.param .u32 _Z13update_stressiiiiiiffffPfS_S_S_S_S_iS_S_S_S_S_S_S_S_S_S_S_S_S_S_S_S_S_S_S_S_iiiiiiib_param_3,
	.param .u32 _Z13update_stressiiiiiiffffPfS_S_S_S_S_iS_S_S_S_S_S_S_S_S_S_S_S_S_S_S_S_S_S_S_S_iiiiiiib_param_4,
	.param .u32 _Z13update_stressiiiiiiffffPfS_S_S_S_S_iS_S_S_S_S_S_S_S_S_S_S_S_S_S_S_S_S_S_S_S_iiiiiiib_param_5,
	.param .f32 _Z13update_stressiiiiiiffffPfS_S_S_S_S_iS_S_S_S_S_S_S_S_S_S_S_S_S_S_S_S_S_S_S_S_iiiiiiib_param_6,
	.param .f32 _Z13update_stressiiiiiiffffPfS_S_S_S_S_iS_S_S_S_S_S_S_S_S_S_S_S_S_S_S_S_S_S_S_S_iiiiiiib_param_7,
	.param .f32 _Z13update_stressiiiiiiffffPfS_S_S_S_S_iS_S_S_S_S_S_S_S_S_S_S_S_S_S_S_S_S_S_S_S_iiiiiiib_param_8,
	.param .f32 _Z13update_stressiiiiiiffffPfS_S_S_S_S_iS_S_S_S_S_S_S_S_S_S_S_S_S_S_S_S_S_S_S_S_iiiiiiib_param_9,
	.param .u64 .ptr .align 1 _Z13update_stressiiiiiiffffPfS_S_S_S_S_iS_S_S_S_S_S_S_S_S_S_S_S_S_S_S_S_S_S_S_S_iiiiiiib_param_10,
	.param .u64 .ptr .align 1 _Z13update_stressiiiiiiffffPfS_S_S_S_S_iS_S_S_S_S_S_S_S_S_S_S_S_S_S_S_S_S_S_S_S_iiiiiiib_param_11,
	.param .u64 .ptr .align 1 _Z13update_stressiiiiiiffffPfS_S_S_S_S_iS_S_S_S_S_S_S_S_S_S_S_S_S_S_S_S_S_S_S_S_iiiiiiib_param_12,
	.param .u64 .ptr .align 1 _Z13update_stressiiiiiiffffPfS_S_S_S_S_iS_S_S_S_S_S_S_S_S_S_S_S_S_S_S_S_S_S_S_S_iiiiiiib_param_13,
	.param .u64 .ptr .align 1 _Z13update_stressiiiiiiffffPfS_S_S_S_S_iS_S_S_S_S_S_S_S_S_S_S_S_S_S_S_S_S_S_S_S_iiiiiiib_param_14,
	.param .u64 .ptr .align 1 _Z13update_stressiiiiiiffffPfS_S_S_S_S_iS_S_S_S_S_S_S_S_S_S_S_S_S_S_S_S_S_S_S_S_iiiiiiib_param_15,
	.param .u32 _Z13update_stressiiiiiiffffPfS_S_S_S_S_iS_S_S_S_S_S_S_S_S_S_S_S_S_S_S_S_S_S_S_S_iiiiiiib_param_16,
	.param .u64 .ptr .align 1 _Z13update_stressiiiiiiffffPfS_S_S_S_S_iS_S_S_S_S_S_S_S_S_S_S_S_S_S_S_S_S_S_S_S_iiiiiiib_param_17,
	.param .u64 .ptr .align 1 _Z13update_stressiiiiiiffffPfS_S_S_S_S_iS_S_S_S_S_S_S_S_S_S_S_S_S_S_S_S_S_S_S_S_iiiiiiib_param_18,
	.param .u64 .ptr .align 1 _Z13update_stressiiiiiiffffPfS_S_S_S_S_iS_S_S_S_S_S_S_S_S_S_S_S_S_S_S_S_S_S_S_S_iiiiiiib_param_19,
	.param .u64 .ptr .align 1 _Z13update_stressiiiiiiffffPfS_S_S_S_S_iS_S_S_S_S_S_S_S_S_S_S_S_S_S_S_S_S_S_S_S_iiiiiiib_param_20,
	.param .u64 .ptr .align 1 _Z13update_stressiiiiiiffffPfS_S_S_S_S_iS_S_S_S_S_S_S_S_S_S_S_S_S_S_S_S_S_S_S_S_iiiiiiib_param_21,
	.param .u64 .ptr .align 1 _Z13update_stressiiiiiiffffPfS_S_S_S_S_iS_S_S_S_S_S_S_S_S_S_S_S_S_S_S_S_S_S_S_S_iiiiiiib_param_22,
	.param .u64 .ptr .align 1 _Z13update_stressiiiiiiffffPfS_S_S_S_S_iS_S_S_S_S_S_S_S_S_S_S_S_S_S_S_S_S_S_S_S_iiiiiiib_param_23,
	.param .u64 .ptr .align 1 _Z13update_stressiiiiiiffffPfS_S_S_S_S_iS_S_S_S_S_S_S_S_S_S_S_S_S_S_S_S_S_S_S_S_iiiiiiib_param_24,
	.param .u64 .ptr .align 1 _Z13update_stressiiiiiiffffPfS_S_S_S_S_iS_S_S_S_S_S_S_S_S_S_S_S_S_S_S_S_S_S_S_S_iiiiiiib_param_25,
	.param .u64 .ptr .align 1 _Z13update_stressiiiiiiffffPfS_S_S_S_S_iS_S_S_S_S_S_S_S_S_S_S_S_S_S_S_S_S_S_S_S_iiiiiiib_param_26,
	.param .u64 .ptr .align 1 _Z13update_stressiiiiiiffffPfS_S_S_S_S_iS_S_S_S_S_S_S_S_S_S_S_S_S_S_S_S_S_S_S_S_iiiiiiib_param_27,
	.param .u64 .ptr .align 1 _Z13update_stressiiiiiiffffPfS_S_S_S_S_iS_S_S_S_S_S_S_S_S_S_S_S_S_S_S_S_S_S_S_S_iiiiiiib_param_28,
	.param .u64 .ptr .align 1 _Z13update_stressiiiiiiffffPfS_S_S_S_S_iS_S_S_S_S_S_S_S_S_S_S_S_S_S_S_S_S_S_S_S_iiiiiiib_param_29,
	.param .u64 .ptr .align 1 _Z13update_stressiiiiiiffffPfS_S_S_S_S_iS_S_S_S_S_S_S_S_S_S_S_S_S_S_S_S_S_S_S_S_iiiiiiib_param_30,
	.param .u64 .ptr .align 1 _Z13update_stressiiiiiiffffPfS_S_S_S_S_iS_S_S_S_S_S_S_S_S_S_S_S_S_S_S_S_S_S_S_S_iiiiiiib_param_31,
	.param .u64 .ptr .align 1 _Z13update_stressiiiiiiffffPfS_S_S_S_S_iS_S_S_S_S_S_S_S_S_S_S_S_S_S_S_S_S_S_S_S_iiiiiiib_param_32,
	.param .u64 .ptr .align 1 _Z13update_stressiiiiiiffffPfS_S_S_S_S_iS_S_S_S_S_S_S_S_S_S_S_S_S_S_S_S_S_S_S_S_iiiiiiib_param_33,
	.param .u64 .ptr .align 1 _Z13update_stressiiiiiiffffPfS_S_S_S_S_iS_S_S_S_S_S_S_S_S_S_S_S_S_S_S_S_S_S_S_S_iiiiiiib_param_34,
	.param .u64 .ptr .align 1 _Z13update_stressiiiiiiffffPfS_S_S_S_S_iS_S_S_S_S_S_S_S_S_S_S_S_S_S_S_S_S_S_S_S_iiiiiiib_param_35,
	.param .u64 .ptr .align 1 _Z13update_stressiiiiiiffffPfS_S_S_S_S_iS_S_S_S_S_S_S_S_S_S_S_S_S_S_S_S_S_S_S_S_iiiiiiib_param_36,
	.param .u32 _Z13update_stressiiiiiiffffPfS_S_S_S_S_iS_S_S_S_S_S_S_S_S_S_S_S_S_S_S_S_S_S_S_S_iiiiiiib_param_37,
	.param .u32 _Z13update_stressiiiiiiffffPfS_S_S_S_S_iS_S_S_S_S_S_S_S_S_S_S_S_S_S_S_S_S_S_S_S_iiiiiiib_param_38,
	.param .u32 _Z13update_stressiiiiiiffffPfS_S_S_S_S_iS_S_S_S_S_S_S_S_S_S_S_S_S_S_S_S_S_S_S_S_iiiiiiib_param_39,
	.param .u32 _Z13update_stressiiiiiiffffPfS_S_S_S_S_iS_S_S_S_S_S_S_S_S_S_S_S_S_S_S_S_S_S_S_S_iiiiiiib_param_40,
	.param .u32 _Z13update_stressiiiiiiffffPfS_S_S_S_S_iS_S_S_S_S_S_S_S_S_S_S_S_S_S_S_S_S_S_S_S_iiiiiiib_param_41,
	.param .u32 _Z13update_stressiiiiiiffffPfS_S_S_S_S_iS_S_S_S_S_S_S_S_S_S_S_S_S_S_S_S_S_S_S_S_iiiiiiib_param_42,
	.param .u32 _Z13update_stressiiiiiiffffPfS_S_S_S_S_iS_S_S_S_S_S_S_S_S_S_S_S_S_S_S_S_S_S_S_S_iiiiiiib_param_43,
	.param .u8 _Z13update_stressiiiiiiffffPfS_S_S_S_S_iS_S_S_S_S_S_S_S_S_S_S_S_S_S_S_S_S_S_S_S_iiiiiiib_param_44
)
{
	.reg .pred 	%p<37>;
	.reg .b16 	%rs<3>;
	.reg .b32 	%r<173>;
	.reg .b32 	%f<284>;
	.reg .b64 	%rd<230>;
	.reg .b64 	%fd<46>;

	ld.param.u32 	%r65, [_Z13update_stressiiiiiiffffPfS_S_S_S_S_iS_S_S_S_S_S_S_S_S_S_S_S_S_S_S_S_S_S_S_S_iiiiiiib_param_4];
	ld.param.f32 	%f10, [_Z13update_stressiiiiiiffffPfS_S_S_S_S_iS_S_S_S_S_S_S_S_S_S_S_S_S_S_S_S_S_S_S_S_iiiiiiib_param_6];
	ld.param.f32 	%f11, [_Z13update_stressiiiiiiffffPfS_S_S_S_S_iS_S_S_S_S_S_S_S_S_S_S_S_S_S_S_S_S_S_S_S_iiiiiiib_param_7];
	ld.param.f32 	%f12, [_Z13update_stressiiiiiiffffPfS_S_S_S_S_iS_S_S_S_S_S_S_S_S_S_S_S_S_S_S_S_S_S_S_S_iiiiiiib_param_8];
	ld.param.f32 	%f13, [_Z13update_stressiiiiiiffffPfS_S_S_S_S_iS_S_S_S_S_S_S_S_S_S_S_S_S_S_S_S_S_S_S_S_iiiiiiib_param_9];
	ld.param.u64 	%rd43, [_Z13update_stressiiiiiiffffPfS_S_S_S_S_iS_S_S_S_S_S_S_S_S_S_S_S_S_S_S_S_S_S_S_S_iiiiiiib_param_11];
	ld.param.u64 	%rd44, [_Z13update_stressiiiiiiffffPfS_S_S_S_S_iS_S_S_S_S_S_S_S_S_S_S_S_S_S_S_S_S_S_S_S_iiiiiiib_param_13];
	ld.param.u64 	%rd45, [_Z13update_stressiiiiiiffffPfS_S_S_S_S_iS_S_S_S_S_S_S_S_S_S_S_S_S_S_S_S_S_S_S_S_iiiiiiib_param_14];
	ld.param.u64 	%rd46, [_Z13update_stressiiiiiiffffPfS_S_S_S_S_iS_S_S_S_S_S_S_S_S_S_S_S_S_S_S_S_S_S_S_S_iiiiiiib_param_23];
	ld.param.u64 	%rd47, [_Z13update_stressiiiiiiffffPfS_S_S_S_S_iS_S_S_S_S_S_S_S_S_S_S_S_S_S_S_S_S_S_S_S_iiiiiiib_param_25];
	ld.param.u64 	%rd48, [_Z13update_stressiiiiiiffffPfS_S_S_S_S_iS_S_S_S_S_S_S_S_S_S_S_S_S_S_S_S_S_S_S_S_iiiiiiib_param_26];
	ld.param.u64 	%rd49, [_Z13update_stressiiiiiiffffPfS_S_S_S_S_iS_S_S_S_S_S_S_S_S_S_S_S_S_S_S_S_S_S_S_S_iiiiiiib_param_27];
	ld.param.u64 	%rd50, [_Z13update_stressiiiiiiffffPfS_S_S_S_S_iS_S_S_S_S_S_S_S_S_S_S_S_S_S_S_S_S_S_S_S_iiiiiiib_param_35];
	ld.param.u64 	%rd51, [_Z13update_stressiiiiiiffffPfS_S_S_S_S_iS_S_S_S_S_S_S_S_S_S_S_S_S_S_S_S_S_S_S_S_iiiiiiib_param_36];
	cvta.to.global.u64 	%rd1, %rd43;
	cvta.to.global.u64 	%rd2, %rd45;
	cvta.to.global.u64 	%rd3, %rd44;
	cvta.to.global.u64 	%rd4, %rd49;
	cvta.to.global.u64 	%rd5, %rd47;
	cvta.to.global.u64 	%rd6, %rd48;
	cvta.to.global.u64 	%rd7, %rd46;
	cvta.to.global.u64 	%rd8, %rd50;
	cvta.to.global.u64 	%rd9, %rd51;
	mov.u32 	%r74, %ctaid.x;
	mov.u32 	%r75, %ntid.x;
	mov.u32 	%r76, %tid.x;
	mad.lo.s32 	%r1, %r74, %r75, %r76;
	mov.u32 	%r77, %ctaid.y;
	mov.u32 	%r78, %ntid.y;
	mul.lo.s32 	%r2, %r77, %r78;
	mov.u32 	%r3, %tid.y;
	div.rn.f32 	%f1, %f10, %f11;
	div.rn.f32 	%f2, %f10, %f12;
	div.rn.f32 	%f3, %f10, %f13;
	setp.lt.s32 	%p2, %r65, 1;
	@%p2 bra 	$L__BB2_21;
	ld.param.s8 	%rs2, [_Z13update_stressiiiiiiffffPfS_S_S_S_S_iS_S_S_S_S_S_S_S_S_S_S_S_S_S_S_S_S_S_S_S_iiiiiiib_param_44];
	ld.param.u32 	%r155, [_Z13update_stressiiiiiiffffPfS_S_S_S_S_iS_S_S_S_S_S_S_S_S_S_S_S_S_S_S_S_S_S_S_S_iiiiiiib_param_42];
	ld.param.u32 	%r154, [_Z13update_stressiiiiiiffffPfS_S_S_S_S_iS_S_S_S_S_S_S_S_S_S_S_S_S_S_S_S_S_S_S_S_iiiiiiib_param_41];
	ld.param.u32 	%r153, [_Z13update_stressiiiiiiffffPfS_S_S_S_S_iS_S_S_S_S_S_S_S_S_S_S_S_S_S_S_S_S_S_S_S_iiiiiiib_param_40];
	ld.param.u32 	%r152, [_Z13update_stressiiiiiiffffPfS_S_S_S_S_iS_S_S_S_S_S_S_S_S_S_S_S_S_S_S_S_S_S_S_S_iiiiiiib_param_39];
	ld.param.u32 	%r151, [_Z13update_stressiiiiiiffffPfS_S_S_S_S_iS_S_S_S_S_S_S_S_S_S_S_S_S_S_S_S_S_S_S_S_iiiiiiib_param_38];
	ld.param.u32 	%r150, [_Z13update_stressiiiiiiffffPfS_S_S_S_S_iS_S_S_S_S_S_S_S_S_S_S_S_S_S_S_S_S_S_S_S_iiiiiiib_param_37];
	ld.param.u64 	%rd225, [_Z13update_stressiiiiiiffffPfS_S_S_S_S_iS_S_S_S_S_S_S_S_S_S_S_S_S_S_S_S_S_S_S_S_iiiiiiib_param_34];
	ld.param.u64 	%rd224, [_Z13update_stressiiiiiiffffPfS_S_S_S_S_iS_S_S_S_S_S_S_S_S_S_S_S_S_S_S_S_S_S_S_S_iiiiiiib_param_33];
	ld.param.u64 	%rd219, [_Z13update_stressiiiiiiffffPfS_S_S_S_S_iS_S_S_S_S_S_S_S_S_S_S_S_S_S_S_S_S_S_S_S_iiiiiiib_param_30];
	ld.param.u64 	%rd218, [_Z13update_stressiiiiiiffffPfS_S_S_S_S_iS_S_S_S_S_S_S_S_S_S_S_S_S_S_S_S_S_S_S_S_iiiiiiib_param_29];
	ld.param.u32 	%r149, [_Z13update_stressiiiiiiffffPfS_S_S_S_S_iS_S_S_S_S_S_S_S_S_S_S_S_S_S_S_S_S_S_S_S_iiiiiiib_param_16];
	ld.param.u32 	%r144, [_Z13update_stressiiiiiiffffPfS_S_S_S_S_iS_S_S_S_S_S_S_S_S_S_S_S_S_S_S_S_S_S_S_S_iiiiiiib_param_5];
	ld.param.u32 	%r139, [_Z13update_stressiiiiiiffffPfS_S_S_S_S_iS_S_S_S_S_S_S_S_S_S_S_S_S_S_S_S_S_S_S_S_iiiiiiib_param_3];
	cvta.to.global.u64 	%rd52, %rd219;
	cvta.to.global.u64 	%rd53, %rd218;
	cvta.to.global.u64 	%rd54, %rd225;
	cvta.to.global.u64 	%rd55, %rd224;
	mul.lo.s32 	%r79, %r65, %r139;
	mad.lo.s32 	%r4, %r79, %r144, -4;
	add.s32 	%r81, %r2, %r3;
	add.s32 	%r82, %r149, %r150;
	mad.lo.s32 	%r83, %r155, %r151, %r82;
	sub.s32 	%r84, %r81, %r83;
	mad.lo.s32 	%r85, %r84, %r84, %r84;
	add.s32 	%r86, %r84, %r85;
	add.s32 	%r87, %r149, %r152;
	mad.lo.s32 	%r5, %r155, %r153, %r87;
	add.s32 	%r88, %r149, %r154;
	sub.s32 	%r89, %r1, %r88;
	mad.lo.s32 	%r90, %r89, %r89, %r89;
	add.s32 	%r91, %r89, %r90;
	setp.eq.s16 	%p3, %rs2, 0;
	add.s32 	%r92, %r86, %r91;
	add.s32 	%r6, %r92, 2;
	setp.gt.u32 	%p4, %r81, 3;
	add.s32 	%r93, %r139, -4;
	setp.lt.s32 	%p5, %r81, %r93;
	and.pred  	%p1, %p4, %p5;
	add.s32 	%r7, %r65, -4;
	add.s32 	%r8, %r144, -4;
	mul.wide.u32 	%rd56, %r81, 4;
	add.s64 	%rd10, %rd52, %rd56;
	add.s64 	%rd11, %rd53, %rd56;
	mul.wide.u32 	%rd57, %r1, 4;
	add.s64 	%rd12, %rd54, %rd57;
	add.s64 	%rd13, %rd55, %rd57;
	@%p3 bra 	$L__BB2_8;
	ld.param.u64 	%rd222, [_Z13update_stressiiiiiiffffPfS_S_S_S_S_iS_S_S_S_S_S_S_S_S_S_S_S_S_S_S_S_S_S_S_S_iiiiiiib_param_32];
	ld.param.u64 	%rd220, [_Z13update_stressiiiiiiffffPfS_S_S_S_S_iS_S_S_S_S_S_S_S_S_S_S_S_S_S_S_S_S_S_S_S_iiiiiiib_param_31];
	ld.param.u32 	%r145, [_Z13update_stressiiiiiiffffPfS_S_S_S_S_iS_S_S_S_S_S_S_S_S_S_S_S_S_S_S_S_S_S_S_S_iiiiiiib_param_5];
	ld.param.u32 	%r140, [_Z13update_stressiiiiiiffffPfS_S_S_S_S_iS_S_S_S_S_S_S_S_S_S_S_S_S_S_S_S_S_S_S_S_iiiiiiib_param_3];
	cvta.to.global.u64 	%rd229, %rd220;
	cvta.to.global.u64 	%rd228, %rd222;
	mul.lo.s32 	%r9, %r145, %r140;
	shl.b32 	%r95, %r145, 1;
	neg.s32 	%r10, %r95;
	neg.s32 	%r170, %r5;
	neg.s32 	%r169, %r65;
	mad.lo.s32 	%r97, %r145, %r81, %r1;
	add.s32 	%r167, %r97, -2;
	sub.s32 	%r98, %r81, %r140;
	mad.lo.s32 	%r166, %r145, %r98, %r1;
	add.s32 	%r99, %r81, -1;
	mad.lo.s32 	%r165, %r145, %r99, %r1;
	shl.b32 	%r100, %r140, 1;
	sub.s32 	%r101, %r81, %r100;
	mad.lo.s32 	%r164, %r145, %r101, %r1;
	add.s32 	%r102, %r3, %r140;
	add.s32 	%r103, %r102, %r2;
	mad.lo.s32 	%r163, %r145, %r103, %r1;
	mov.b32 	%r168, 1;
	not.pred 	%p18, %p1;
$L__BB2_3:
	add.s32 	%r49, %r167, 2;
	setp.lt.s32 	%p6, %r49, 4;
	setp.ge.s32 	%p7, %r49, %r4;
	or.pred  	%p8, %p6, %p7;
	@%p8 bra 	$L__BB2_20;
	mad.lo.s32 	%r104, %r170, %r170, %r170;
	add.s32 	%r105, %r170, %r104;
	add.s32 	%r106, %r105, %r6;
	add.s32 	%r50, %r106, 1;
	setp.gt.u32 	%p9, %r50, 225;
	@%p9 bra 	$L__BB2_17;
	setp.lt.u32 	%p10, %r50, 17;
	mov.f32 	%f282, 0f00000000;
	mov.f32 	%f283, %f282;
	@%p10 bra 	$L__BB2_18;
	cvt.rn.f32.u32 	%f15, %r50;
	sqrt.rn.f32 	%f16, %f15;
	add.f32 	%f17, %f16, 0fC0800000;
	cvt.f64.f32 	%fd8, %f17;
	mul.f64 	%fd9, %fd8, 0d4010000000000000;
	div.rn.f64 	%fd10, %fd9, 0d4046000000000000;
	mul.f64 	%fd1, %fd10, 0d400921FB542FE938;
	abs.f64 	%fd2, %fd1;
	setp.neu.f64 	%p11, %fd2, 0d7FF0000000000000;
	@%p11 bra 	$L__BB2_13;
	mov.f64 	%fd16, 0d0000000000000000;
	mul.rn.f64 	%fd45, %fd1, %fd16;
	mov.b32 	%r172, 1;
	bra.uni 	$L__BB2_16;
$L__BB2_8:
	ld.param.u64 	%rd223, [_Z13update_stressiiiiiiffffPfS_S_S_S_S_iS_S_S_S_S_S_S_S_S_S_S_S_S_S_S_S_S_S_S_S_iiiiiiib_param_32];
	ld.param.u64 	%rd221, [_Z13update_stressiiiiiiffffPfS_S_S_S_S_iS_S_S_S_S_S_S_S_S_S_S_S_S_S_S_S_S_S_S_S_iiiiiiib_param_31];
	ld.param.u32 	%r147, [_Z13update_stressiiiiiiffffPfS_S_S_S_S_iS_S_S_S_S_S_S_S_S_S_S_S_S_S_S_S_S_S_S_S_iiiiiiib_param_5];
	ld.param.u32 	%r142, [_Z13update_stressiiiiiiffffPfS_S_S_S_S_iS_S_S_S_S_S_S_S_S_S_S_S_S_S_S_S_S_S_S_S_iiiiiiib_param_3];
	cvta.to.global.u64 	%rd227, %rd221;
	cvta.to.global.u64 	%rd226, %rd223;
	mul.lo.s32 	%r18, %r147, %r142;
	shl.b32 	%r122, %r147, 1;
	neg.s32 	%r19, %r122;
	neg.s32 	%r161, %r65;
	mad.lo.s32 	%r124, %r147, %r81, %r1;
	add.s32 	%r160, %r124, -2;
	sub.s32 	%r125, %r81, %r142;
	mad.lo.s32 	%r159, %r147, %r125, %r1;
	add.s32 	%r126, %r81, -1;
	mad.lo.s32 	%r158, %r147, %r126, %r1;
	shl.b32 	%r127, %r142, 1;
	sub.s32 	%r128, %r81, %r127;
	mad.lo.s32 	%r157, %r147, %r128, %r1;
	add.s32 	%r129, %r3, %r142;
	add.s32 	%r130, %r129, %r2;
	mad.lo.s32 	%r156, %r147, %r130, %r1;
	mov.b32 	%r162, 0;
$L__BB2_9:
	add.s32 	%r33, %r160, 2;
	setp.lt.s32 	%p25, %r33, 4;
	setp.ge.s32 	%p26, %r33, %r4;
	or.pred  	%p27, %p25, %p26;
	@%p27 bra 	$L__BB2_11;
	setp.lt.s32 	%p28, %r1, %r8;
	setp.gt.s32 	%p29, %r1, 3;
	setp.gt.u32 	%p30, %r162, 3;
	and.pred  	%p31, %p1, %p30;
	setp.lt.s32 	%p32, %r162, %r7;
	and.pred  	%p33, %p31, %p32;
	and.pred  	%p34, %p29, %p33;
	and.pred  	%p35, %p34, %p28;
	@%p35 bra 	$L__BB2_12;
$L__BB2_11:
	add.s32 	%r162, %r162, 1;
	add.s32 	%r161, %r161, 1;
	setp.eq.s32 	%p36, %r161, 0;
	add.s64 	%rd227, %rd227, 4;
	add.s64 	%rd226, %rd226, 4;
	add.s32 	%r160, %r160, %r18;
	add.s32 	%r159, %r159, %r18;
	add.s32 	%r158, %r158, %r18;
	add.s32 	%r157, %r157, %r18;
	add.s32 	%r156, %r156, %r18;
	@%p36 bra 	$L__BB2_21;
	bra.uni 	$L__BB2_9;
$L__BB2_12:
	ld.param.u64 	%rd217, [_Z13update_stressiiiiiiffffPfS_S_S_S_S_iS_S_S_S_S_S_S_S_S_S_S_S_S_S_S_S_S_S_S_S_iiiiiiib_param_28];
	ld.param.u64 	%rd215, [_Z13update_stressiiiiiiffffPfS_S_S_S_S_iS_S_S_S_S_S_S_S_S_S_S_S_S_S_S_S_S_S_S_S_iiiiiiib_param_24];
	ld.param.u64 	%rd213, [_Z13update_stressiiiiiiffffPfS_S_S_S_S_iS_S_S_S_S_S_S_S_S_S_S_S_S_S_S_S_S_S_S_S_iiiiiiib_param_22];
	ld.param.u64 	%rd211, [_Z13update_stressiiiiiiffffPfS_S_S_S_S_iS_S_S_S_S_S_S_S_S_S_S_S_S_S_S_S_S_S_S_S_iiiiiiib_param_21];
	ld.param.u64 	%rd209, [_Z13update_stressiiiiiiffffPfS_S_S_S_S_iS_S_S_S_S_S_S_S_S_S_S_S_S_S_S_S_S_S_S_S_iiiiiiib_param_20];
	ld.param.u64 	%rd207, [_Z13update_stressiiiiiiffffPfS_S_S_S_S_iS_S_S_S_S_S_S_S_S_S_S_S_S_S_S_S_S_S_S_S_iiiiiiib_param_19];
	ld.param.u64 	%rd205, [_Z13update_stressiiiiiiffffPfS_S_S_S_S_iS_S_S_S_S_S_S_S_S_S_S_S_S_S_S_S_S_S_S_S_iiiiiiib_param_18];
	ld.param.u64 	%rd203, [_Z13update_stressiiiiiiffffPfS_S_S_S_S_iS_S_S_S_S_S_S_S_S_S_S_S_S_S_S_S_S_S_S_S_iiiiiiib_param_17];
	ld.param.u64 	%rd201, [_Z13update_stressiiiiiiffffPfS_S_S_S_S_iS_S_S_S_S_S_S_S_S_S_S_S_S_S_S_S_S_S_S_S_iiiiiiib_param_15];
	ld.param.u64 	%rd199, [_Z13update_stressiiiiiiffffPfS_S_S_S_S_iS_S_S_S_S_S_S_S_S_S_S_S_S_S_S_S_S_S_S_S_iiiiiiib_param_12];
	ld.param.u64 	%rd197, [_Z13update_stressiiiiiiffffPfS_S_S_S_S_iS_S_S_S_S_S_S_S_S_S_S_S_S_S_S_S_S_S_S_S_iiiiiiib_param_10];
	ld.param.u32 	%r148, [_Z13update_stressiiiiiiffffPfS_S_S_S_S_iS_S_S_S_S_S_S_S_S_S_S_S_S_S_S_S_S_S_S_S_iiiiiiib_param_5];
	ld.param.u32 	%r143, [_Z13update_stressiiiiiiffffPfS_S_S_S_S_iS_S_S_S_S_S_S_S_S_S_S_S_S_S_S_S_S_S_S_S_iiiiiiib_param_3];
	mul.wide.u32 	%rd131, %r33, 4;
	add.s64 	%rd132, %rd8, %rd131;
	ld.global.f32 	%f150, [%rd132];
	add.s64 	%rd133, %rd9, %rd131;
	ld.global.f32 	%f151, [%rd133];
	add.s64 	%rd134, %rd1, %rd131;
	ld.global.f32 	%f152, [%rd134];
	mul.wide.s32 	%rd135, %r159, 4;
	add.s64 	%rd136, %rd1, %rd135;
	ld.global.f32 	%f153, [%rd136];
	sub.f32 	%f154, %f152, %f153;
	ld.const.f32 	%f155, [c];
	fma.rn.f32 	%f156, %f155, %f154, 0f00000000;
	cvta.to.global.u64 	%rd137, %rd197;
	add.s64 	%rd138, %rd137, %rd131;
	ld.global.f32 	%f157, [%rd138];
	mul.wide.s32 	%rd139, %r158, 4;
	add.s64 	%rd140, %rd137, %rd139;
	ld.global.f32 	%f158, [%rd140];
	sub.f32 	%f159, %f157, %f158;
	fma.rn.f32 	%f160, %f155, %f159, 0f00000000;
	cvta.to.global.u64 	%rd141, %rd199;
	add.s64 	%rd142, %rd141, %rd131;
	ld.global.f32 	%f161, [%rd142];
	add.s32 	%r131, %r160, 1;
	mul.wide.u32 	%rd143, %r131, 4;
	add.s64 	%rd144, %rd141, %rd143;
	ld.global.f32 	%f162, [%rd144];
	sub.f32 	%f163, %f161, %f162;
	fma.rn.f32 	%f164, %f155, %f163, 0f00000000;
	mul.wide.s32 	%rd145, %r156, 4;
	add.s64 	%rd146, %rd1, %rd145;
	ld.global.f32 	%f165, [%rd146];
	mul.wide.s32 	%rd147, %r157, 4;
	add.s64 	%rd148, %rd1, %rd147;
	ld.global.f32 	%f166, [%rd148];
	sub.f32 	%f167, %f165, %f166;
	ld.const.f32 	%f168, [c+4];
	fma.rn.f32 	%f169, %f168, %f167, %f156;
	shl.b32 	%r132, %r148, 1;
	mul.wide.s32 	%rd149, %r132, 4;
	add.s64 	%rd150, %rd140, %rd149;
	ld.global.f32 	%f170, [%rd150];
	mul.lo.s32 	%r133, %r148, -3;
	mul.wide.s32 	%rd151, %r133, 4;
	add.s64 	%rd152, %rd150, %rd151;
	ld.global.f32 	%f171, [%rd152];
	sub.f32 	%f172, %f170, %f171;
	fma.rn.f32 	%f173, %f168, %f172, %f160;
	ld.global.f32 	%f174, [%rd142+4];
	add.s32 	%r134, %r160, -2;
	mul.wide.u32 	%rd153, %r160, 4;
	add.s64 	%rd154, %rd141, %rd153;
	ld.global.f32 	%f175, [%rd154];
	sub.f32 	%f176, %f174, %f175;
	fma.rn.f32 	%f177, %f168, %f176, %f164;
	mul.wide.s32 	%rd155, %r18, 4;
	add.s64 	%rd156, %rd146, %rd155;
	ld.global.f32 	%f178, [%rd156];
	mul.lo.s32 	%r135, %r19, %r143;
	mul.wide.s32 	%rd157, %r135, 4;
	add.s64 	%rd158, %rd136, %rd157;
	ld.global.f32 	%f179, [%rd158];
	sub.f32 	%f180, %f178, %f179;
	ld.const.f32 	%f181, [c+8];
	fma.rn.f32 	%f182, %f181, %f180, %f169;
	mul.wide.s32 	%rd159, %r148, 4;
	add.s64 	%rd160, %rd150, %rd159;
	ld.global.f32 	%f183, [%rd160];
	shl.b32 	%r136, %r148, 2;
	neg.s32 	%r137, %r136;
	mul.wide.s32 	%rd161, %r137, 4;
	add.s64 	%rd162, %rd150, %rd161;
	ld.global.f32 	%f184, [%rd162];
	sub.f32 	%f185, %f183, %f184;
	fma.rn.f32 	%f186, %f181, %f185, %f173;
	ld.global.f32 	%f187, [%rd142+8];
	add.s32 	%r138, %r160, -1;
	mul.wide.u32 	%rd163, %r138, 4;
	add.s64 	%rd164, %rd141, %rd163;
	ld.global.f32 	%f188, [%rd164];
	sub.f32 	%f189, %f187, %f188;
	fma.rn.f32 	%f190, %f181, %f189, %f177;
	add.s64 	%rd165, %rd156, %rd155;
	ld.global.f32 	%f191, [%rd165];
	add.s64 	%rd166, %rd148, %rd157;
	ld.global.f32 	%f192, [%rd166];
	sub.f32 	%f193, %f191, %f192;
	ld.const.f32 	%f194, [c+12];
	fma.rn.f32 	%f195, %f194, %f193, %f182;
	add.s64 	%rd167, %rd160, %rd159;
	ld.global.f32 	%f196, [%rd167];
	mul.wide.s32 	%rd168, %r19, 4;
	add.s64 	%rd169, %rd152, %rd168;
	ld.global.f32 	%f197, [%rd169];
	sub.f32 	%f198, %f196, %f197;
	fma.rn.f32 	%f199, %f194, %f198, %f186;
	ld.global.f32 	%f200, [%rd142+12];
	mul.wide.u32 	%rd170, %r134, 4;
	add.s64 	%rd171, %rd141, %rd170;
	ld.global.f32 	%f201, [%rd171];
	sub.f32 	%f202, %f200, %f201;
	fma.rn.f32 	%f203, %f194, %f202, %f190;
	ld.global.f32 	%f204, [%rd10];
	cvta.to.global.u64 	%rd172, %rd205;
	add.s64 	%rd173, %rd172, %rd131;
	ld.global.f32 	%f205, [%rd173];
	mul.f32 	%f206, %f204, %f205;
	ld.global.f32 	%f207, [%rd11];
	cvta.to.global.u64 	%rd174, %rd201;
	add.s64 	%rd175, %rd174, %rd131;
	ld.global.f32 	%f208, [%rd175];
	mul.f32 	%f209, %f207, %f208;
	mul.f32 	%f210, %f208, %f209;
	fma.rn.f32 	%f211, %f151, 0f40000000, 0f3F800000;
	mul.f32 	%f212, %f211, %f210;
	mul.f32 	%f213, %f1, %f212;
	mul.f32 	%f214, %f199, %f213;
	sub.f32 	%f215, %f206, %f214;
	cvta.to.global.u64 	%rd176, %rd203;
	add.s64 	%rd177, %rd176, %rd131;
	st.global.f32 	[%rd177], %f215;
	ld.global.f32 	%f216, [%rd226];
	cvta.to.global.u64 	%rd178, %rd209;
	add.s64 	%rd179, %rd178, %rd131;
	ld.global.f32 	%f217, [%rd179];
	mul.f32 	%f218, %f216, %f217;
	ld.global.f32 	%f219, [%rd227];
	ld.global.f32 	%f220, [%rd175];
	mul.f32 	%f221, %f219, %f220;
	mul.f32 	%f222, %f220, %f221;
	mul.f32 	%f223, %f211, %f222;
	mul.f32 	%f224, %f2, %f223;
	mul.f32 	%f225, %f195, %f224;
	sub.f32 	%f226, %f218, %f225;
	cvta.to.global.u64 	%rd180, %rd207;
	add.s64 	%rd181, %rd180, %rd131;
	st.global.f32 	[%rd181], %f226;
	ld.global.f32 	%f227, [%rd12];
	cvta.to.global.u64 	%rd182, %rd213;
	add.s64 	%rd183, %rd182, %rd131;
	ld.global.f32 	%f228, [%rd183];
	mul.f32 	%f229, %f227, %f228;
	ld.global.f32 	%f230, [%rd13];
	ld.global.f32 	%f231, [%rd175];
	mul.f32 	%f232, %f230, %f231;
	mul.f32 	%f233, %f231, %f232;
	fma.rn.f32 	%f234, %f150, 0f40000000, 0f3F800000;
	sqrt.rn.f32 	%f235, %f234;
	mul.f32 	%f236, %f235, %f233;
	mul.f32 	%f237, %f3, %f236;
	mul.f32 	%f238, %f203, %f237;
	sub.f32 	%f239, %f229, %f238;
	cvta.to.global.u64 	%rd184, %rd211;
	add.s64 	%rd185, %rd184, %rd131;
	st.global.f32 	[%rd185], %f239;
	ld.global.f32 	%f240, [%rd10];
	cvta.to.global.u64 	%rd186, %rd215;
	add.s64 	%rd187, %rd186, %rd131;
	ld.global.f32 	%f241, [%rd187];
	mul.f32 	%f242, %f240, %f241;
	ld.global.f32 	%f243, [%rd11];
	ld.global.f32 	%f244, [%rd175];
	mul.f32 	%f245, %f243, %f244;
	mul.f32 	%f246, %f244, %f245;
	mul.f32 	%f247, %f235, %f246;
	mul.f32 	%f248, %f1, %f247;
	mul.f32 	%f249, %f199, %f248;
	sub.f32 	%f250, %f242, %f249;
	add.s64 	%rd188, %rd7, %rd131;
	st.global.f32 	[%rd188], %f250;
	ld.global.f32 	%f251, [%rd226];
	add.s64 	%rd189, %rd6, %rd131;
	ld.global.f32 	%f252, [%rd189];
	mul.f32 	%f253, %f251, %f252;
	ld.global.f32 	%f254, [%rd227];
	ld.global.f32 	%f255, [%rd175];
	mul.f32 	%f256, %f254, %f255;
	mul.f32 	%f257, %f255, %f256;
	mul.f32 	%f258, %f235, %f257;
	mul.f32 	%f259, %f2, %f258;
	mul.f32 	%f260, %f195, %f259;
	sub.f32 	%f261, %f253, %f260;
	add.s64 	%rd190, %rd5, %rd131;
	st.global.f32 	[%rd190], %f261;
	ld.global.f32 	%f262, [%rd12];
	cvta.to.global.u64 	%rd191, %rd217;
	add.s64 	%rd192, %rd191, %rd131;
	ld.global.f32 	%f263, [%rd192];
	mul.f32 	%f264, %f262, %f263;
	ld.global.f32 	%f265, [%rd13];
	ld.global.f32 	%f266, [%rd175];
	mul.f32 	%f267, %f265, %f266;
	mul.f32 	%f268, %f266, %f267;
	mul.f32 	%f269, %f3, %f268;
	mul.f32 	%f270, %f203, %f269;
	sub.f32 	%f271, %f264, %f270;
	add.s64 	%rd193, %rd4, %rd131;
	st.global.f32 	[%rd193], %f271;
	ld.global.f32 	%f272, [%rd177];
	ld.global.f32 	%f273, [%rd181];
	add.f32 	%f274, %f272, %f273;
	ld.global.f32 	%f275, [%rd185];
	add.f32 	%f276, %f274, %f275;
	add.s64 	%rd194, %rd3, %rd131;
	st.global.f32 	[%rd194], %f276;
	ld.global.f32 	%f277, [%rd188];
	ld.global.f32 	%f278, [%rd190];
	add.f32 	%f279, %f277, %f278;
	ld.global.f32 	%f280, [%rd193];
	add.f32 	%f281, %f279, %f280;
	add.s64 	%rd195, %rd2, %rd131;
	st.global.f32 	[%rd195], %f281;
	bra.uni 	$L__BB2_11;
$L__BB2_13:
	mul.f64 	%fd11, %fd1, 0d3FE45F306DC9C883;
	cvt.rni.s32.f64 	%r171, %fd11;
	cvt.rn.f64.s32 	%fd12, %r171;
	fma.rn.f64 	%fd13, %fd12, 0dBFF921FB54442D18, %fd1;
	fma.rn.f64 	%fd14, %fd12, 0dBC91A62633145C00, %fd13;
	fma.rn.f64 	%fd45, %fd12, 0dB97B839A252049C0, %fd14;
	setp.ltu.f64 	%p12, %fd2, 0d41E0000000000000;
	@%p12 bra 	$L__BB2_15;
	{ // callseq 0, 0
	.param .b64 param0;
	st.param.f64 	[param0], %fd1;
	.param .align 16 .b8 retval0[16];
	call.uni (retval0), 
	__internal_trig_reduction_slowpathd, 
	(
	param0
	);
	ld.param.f64 	%fd45, [retval0];
	ld.param.b32 	%r171, [retval0+8];
	} // callseq 0
$L__BB2_15:
	add.s32 	%r172, %r171, 1;
$L__BB2_16:
	shl.b32 	%r109, %r172, 6;
	cvt.u64.u32 	%rd61, %r109;
	and.b64  	%rd62, %rd61, 64;
	mov.u64 	%rd63, __cudart_sin_cos_coeffs;
	add.s64 	%rd64, %rd63, %rd62;
	mul.rn.f64 	%fd17, %fd45, %fd45;
	and.b32  	%r110, %r172, 1;
	setp.eq.b32 	%p13, %r110, 1;
	selp.f64 	%fd18, 0dBDA8FF8320FD8164, 0d3DE5DB65F9785EBA, %p13;
	ld.global.nc.v2.f64 	{%fd19, %fd20}, [%rd64];
	fma.rn.f64 	%fd21, %fd18, %fd17, %fd19;
	fma.rn.f64 	%fd22, %fd21, %fd17, %fd20;
	ld.global.nc.v2.f64 	{%fd23, %fd24}, [%rd64+16];
	fma.rn.f64 	%fd25, %fd22, %fd17, %fd23;
	fma.rn.f64 	%fd26, %fd25, %fd17, %fd24;
	ld.global.nc.v2.f64 	{%fd27, %fd28}, [%rd64+32];
	fma.rn.f64 	%fd29, %fd26, %fd17, %fd27;
	fma.rn.f64 	%fd30, %fd29, %fd17, %fd28;
	fma.rn.f64 	%fd31, %fd30, %fd45, %fd45;
	fma.rn.f64 	%fd32, %fd30, %fd17, 0d3FF0000000000000;
	selp.f64 	%fd33, %fd32, %fd31, %p13;
	and.b32  	%r111, %r172, 2;
	setp.eq.s32 	%p14, %r111, 0;
	mov.f64 	%fd34, 0d0000000000000000;
	sub.f64 	%fd35, %fd34, %fd33;
	selp.f64 	%fd36, %fd33, %fd35, %p14;
	mov.f64 	%fd37, 0d3FF0000000000000;
	sub.f64 	%fd38, %fd37, %fd36;
	mul.f64 	%fd39, %fd38, 0d3FE0000000000000;
	mul.wide.u32 	%rd65, %r49, 4;
	add.s64 	%rd66, %rd9, %rd65;
	ld.global.f32 	%f18, [%rd66];
	cvt.f64.f32 	%fd40, %f18;
	mul.f64 	%fd41, %fd39, %fd40;
	cvt.rn.f32.f64 	%f282, %fd41;
	add.s64 	%rd67, %rd8, %rd65;
	ld.global.f32 	%f19, [%rd67];
	cvt.f64.f32 	%fd42, %f19;
	mul.f64 	%fd43, %fd39, %fd42;
	cvt.rn.f32.f64 	%f283, %fd43;
	bra.uni 	$L__BB2_18;
$L__BB2_17:
	mul.wide.u32 	%rd58, %r49, 4;
	add.s64 	%rd59, %rd9, %rd58;
	ld.global.f32 	%f282, [%rd59];
	add.s64 	%rd60, %rd8, %rd58;
	ld.global.f32 	%f283, [%rd60];
$L__BB2_18:
	add.s32 	%r112, %r168, -1;
	setp.ge.s32 	%p15, %r1, %r8;
	setp.lt.s32 	%p16, %r1, 4;
	setp.lt.u32 	%p17, %r112, 4;
	or.pred  	%p19, %p18, %p17;
	setp.ge.s32 	%p20, %r112, %r7;
	or.pred  	%p21, %p19, %p20;
	or.pred  	%p22, %p16, %p21;
	or.pred  	%p23, %p22, %p15;
	@%p23 bra 	$L__BB2_20;
	ld.param.u64 	%rd216, [_Z13update_stressiiiiiiffffPfS_S_S_S_S_iS_S_S_S_S_S_S_S_S_S_S_S_S_S_S_S_S_S_S_S_iiiiiiib_param_28];
	ld.param.u64 	%rd214, [_Z13update_stressiiiiiiffffPfS_S_S_S_S_iS_S_S_S_S_S_S_S_S_S_S_S_S_S_S_S_S_S_S_S_iiiiiiib_param_24];
	ld.param.u64 	%rd212, [_Z13update_stressiiiiiiffffPfS_S_S_S_S_iS_S_S_S_S_S_S_S_S_S_S_S_S_S_S_S_S_S_S_S_iiiiiiib_param_22];
	ld.param.u64 	%rd210, [_Z13update_stressiiiiiiffffPfS_S_S_S_S_iS_S_S_S_S_S_S_S_S_S_S_S_S_S_S_S_S_S_S_S_iiiiiiib_param_21];
	ld.param.u64 	%rd208, [_Z13update_stressiiiiiiffffPfS_S_S_S_S_iS_S_S_S_S_S_S_S_S_S_S_S_S_S_S_S_S_S_S_S_iiiiiiib_param_20];
	ld.param.u64 	%rd206, [_Z13update_stressiiiiiiffffPfS_S_S_S_S_iS_S_S_S_S_S_S_S_S_S_S_S_S_S_S_S_S_S_S_S_iiiiiiib_param_19];
	ld.param.u64 	%rd204, [_Z13update_stressiiiiiiffffPfS_S_S_S_S_iS_S_S_S_S_S_S_S_S_S_S_S_S_S_S_S_S_S_S_S_iiiiiiib_param_18];
	ld.param.u64 	%rd202, [_Z13update_stressiiiiiiffffPfS_S_S_S_S_iS_S_S_S_S_S_S_S_S_S_S_S_S_S_S_S_S_S_S_S_iiiiiiib_param_17];
	ld.param.u64 	%rd200, [_Z13update_stressiiiiiiffffPfS_S_S_S_S_iS_S_S_S_S_S_S_S_S_S_S_S_S_S_S_S_S_S_S_S_iiiiiiib_param_15];
	ld.param.u64 	%rd198, [_Z13update_stressiiiiiiffffPfS_S_S_S_S_iS_S_S_S_S_S_S_S_S_S_S_S_S_S_S_S_S_S_S_S_iiiiiiib_param_12];
	ld.param.u64 	%rd196, [_Z13update_stressiiiiiiffffPfS_S_S_S_S_iS_S_S_S_S_S_S_S_S_S_S_S_S_S_S_S_S_S_S_S_iiiiiiib_param_10];
	ld.param.u32 	%r146, [_Z13update_stressiiiiiiffffPfS_S_S_S_S_iS_S_S_S_S_S_S_S_S_S_S_S_S_S_S_S_S_S_S_S_iiiiiiib_param_5];
	ld.param.u32 	%r141, [_Z13update_stressiiiiiiffffPfS_S_S_S_S_iS_S_S_S_S_S_S_S_S_S_S_S_S_S_S_S_S_S_S_S_iiiiiiib_param_3];
	mul.wide.u32 	%rd68, %r49, 4;
	add.s64 	%rd69, %rd1, %rd68;
	ld.global.f32 	%f20, [%rd69];
	mul.wide.s32 	%rd70, %r166, 4;
	add.s64 	%rd71, %rd1, %rd70;
	ld.global.f32 	%f21, [%rd71];
	sub.f32 	%f22, %f20, %f21;
	ld.const.f32 	%f23, [c];
	fma.rn.f32 	%f24, %f23, %f22, 0f00000000;
	cvta.to.global.u64 	%rd72, %rd196;
	add.s64 	%rd73, %rd72, %rd68;
	ld.global.f32 	%f25, [%rd73];
	mul.wide.s32 	%rd74, %r165, 4;
	add.s64 	%rd75, %rd72, %rd74;
	ld.global.f32 	%f26, [%rd75];
	sub.f32 	%f27, %f25, %f26;
	fma.rn.f32 	%f28, %f23, %f27, 0f00000000;
	cvta.to.global.u64 	%rd76, %rd198;
	add.s64 	%rd77, %rd76, %rd68;
	ld.global.f32 	%f29, [%rd77];
	add.s32 	%r113, %r167, 1;
	mul.wide.u32 	%rd78, %r113, 4;
	add.s64 	%rd79, %rd76, %rd78;
	ld.global.f32 	%f30, [%rd79];
	sub.f32 	%f31, %f29, %f30;
	fma.rn.f32 	%f32, %f23, %f31, 0f00000000;
	mul.wide.s32 	%rd80, %r163, 4;
	add.s64 	%rd81, %rd1, %rd80;
	ld.global.f32 	%f33, [%rd81];
	mul.wide.s32 	%rd82, %r164, 4;
	add.s64 	%rd83, %rd1, %rd82;
	ld.global.f32 	%f34, [%rd83];
	sub.f32 	%f35, %f33, %f34;
	ld.const.f32 	%f36, [c+4];
	fma.rn.f32 	%f37, %f36, %f35, %f24;
	shl.b32 	%r114, %r146, 1;
	mul.wide.s32 	%rd84, %r114, 4;
	add.s64 	%rd85, %rd75, %rd84;
	ld.global.f32 	%f38, [%rd85];
	mul.lo.s32 	%r115, %r146, -3;
	mul.wide.s32 	%rd86, %r115, 4;
	add.s64 	%rd87, %rd85, %rd86;
	ld.global.f32 	%f39, [%rd87];
	sub.f32 	%f40, %f38, %f39;
	fma.rn.f32 	%f41, %f36, %f40, %f28;
	ld.global.f32 	%f42, [%rd77+4];
	add.s32 	%r116, %r167, -2;
	mul.wide.u32 	%rd88, %r167, 4;
	add.s64 	%rd89, %rd76, %rd88;
	ld.global.f32 	%f43, [%rd89];
	sub.f32 	%f44, %f42, %f43;
	fma.rn.f32 	%f45, %f36, %f44, %f32;
	mul.wide.s32 	%rd90, %r9, 4;
	add.s64 	%rd91, %rd81, %rd90;
	ld.global.f32 	%f46, [%rd91];
	mul.lo.s32 	%r117, %r10, %r141;
	mul.wide.s32 	%rd92, %r117, 4;
	add.s64 	%rd93, %rd71, %rd92;
	ld.global.f32 	%f47, [%rd93];
	sub.f32 	%f48, %f46, %f47;
	ld.const.f32 	%f49, [c+8];
	fma.rn.f32 	%f50, %f49, %f48, %f37;
	mul.wide.s32 	%rd94, %r146, 4;
	add.s64 	%rd95, %rd85, %rd94;
	ld.global.f32 	%f51, [%rd95];
	shl.b32 	%r118, %r146, 2;
	neg.s32 	%r119, %r118;
	mul.wide.s32 	%rd96, %r119, 4;
	add.s64 	%rd97, %rd85, %rd96;
	ld.global.f32 	%f52, [%rd97];
	sub.f32 	%f53, %f51, %f52;
	fma.rn.f32 	%f54, %f49, %f53, %f41;
	ld.global.f32 	%f55, [%rd77+8];
	add.s32 	%r120, %r167, -1;
	mul.wide.u32 	%rd98, %r120, 4;
	add.s64 	%rd99, %rd76, %rd98;
	ld.global.f32 	%f56, [%rd99];
	sub.f32 	%f57, %f55, %f56;
	fma.rn.f32 	%f58, %f49, %f57, %f45;
	add.s64 	%rd100, %rd91, %rd90;
	ld.global.f32 	%f59, [%rd100];
	add.s64 	%rd101, %rd83, %rd92;
	ld.global.f32 	%f60, [%rd101];
	sub.f32 	%f61, %f59, %f60;
	ld.const.f32 	%f62, [c+12];
	fma.rn.f32 	%f63, %f62, %f61, %f50;
	add.s64 	%rd102, %rd95, %rd94;
	ld.global.f32 	%f64, [%rd102];
	mul.wide.s32 	%rd103, %r10, 4;
	add.s64 	%rd104, %rd87, %rd103;
	ld.global.f32 	%f65, [%rd104];
	sub.f32 	%f66, %f64, %f65;
	fma.rn.f32 	%f67, %f62, %f66, %f54;
	ld.global.f32 	%f68, [%rd77+12];
	mul.wide.u32 	%rd105, %r116, 4;
	add.s64 	%rd106, %rd76, %rd105;
	ld.global.f32 	%f69, [%rd106];
	sub.f32 	%f70, %f68, %f69;
	fma.rn.f32 	%f71, %f62, %f70, %f58;
	ld.global.f32 	%f72, [%rd10];
	cvta.to.global.u64 	%rd107, %rd204;
	add.s64 	%rd108, %rd107, %rd68;
	ld.global.f32 	%f73, [%rd108];
	mul.f32 	%f74, %f72, %f73;
	ld.global.f32 	%f75, [%rd11];
	cvta.to.global.u64 	%rd109, %rd200;
	add.s64 	%rd110, %rd109, %rd68;
	ld.global.f32 	%f76, [%rd110];
	mul.f32 	%f77, %f75, %f76;
	mul.f32 	%f78, %f76, %f77;
	fma.rn.f32 	%f79, %f282, 0f40000000, 0f3F800000;
	mul.f32 	%f80, %f79, %f78;
	mul.f32 	%f81, %f1, %f80;
	mul.f32 	%f82, %f67, %f81;
	sub.f32 	%f83, %f74, %f82;
	cvta.to.global.u64 	%rd111, %rd202;
	add.s64 	%rd112, %rd111, %rd68;
	st.global.f32 	[%rd112], %f83;
	ld.global.f32 	%f84, [%rd228];
	cvta.to.global.u64 	%rd113, %rd208;
	add.s64 	%rd114, %rd113, %rd68;
	ld.global.f32 	%f85, [%rd114];
	mul.f32 	%f86, %f84, %f85;
	ld.global.f32 	%f87, [%rd229];
	ld.global.f32 	%f88, [%rd110];
	mul.f32 	%f89, %f87, %f88;
	mul.f32 	%f90, %f88, %f89;
	mul.f32 	%f91, %f79, %f90;
	mul.f32 	%f92, %f2, %f91;
	mul.f32 	%f93, %f63, %f92;
	sub.f32 	%f94, %f86, %f93;
	cvta.to.global.u64 	%rd115, %rd206;
	add.s64 	%rd116, %rd115, %rd68;
	st.global.f32 	[%rd116], %f94;
	ld.global.f32 	%f95, [%rd12];
	cvta.to.global.u64 	%rd117, %rd212;
	add.s64 	%rd118, %rd117, %rd68;
	ld.global.f32 	%f96, [%rd118];
	mul.f32 	%f97, %f95, %f96;
	ld.global.f32 	%f98, [%rd13];
	ld.global.f32 	%f99, [%rd110];
	mul.f32 	%f100, %f98, %f99;
	mul.f32 	%f101, %f99, %f100;
	fma.rn.f32 	%f102, %f283, 0f40000000, 0f3F800000;
	sqrt.rn.f32 	%f103, %f102;
	mul.f32 	%f104, %f103, %f101;
	mul.f32 	%f105, %f3, %f104;
	mul.f32 	%f106, %f71, %f105;
	sub.f32 	%f107, %f97, %f106;
	cvta.to.global.u64 	%rd119, %rd210;
	add.s64 	%rd120, %rd119, %rd68;
	st.global.f32 	[%rd120], %f107;
	ld.global.f32 	%f108, [%rd10];
	cvta.to.global.u64 	%rd121, %rd214;
	add.s64 	%rd122, %rd121, %rd68;
	ld.global.f32 	%f109, [%rd122];
	mul.f32 	%f110, %f108, %f109;
	ld.global.f32 	%f111, [%rd11];
	ld.global.f32 	%f112, [%rd110];
	mul.f32 	%f113, %f111, %f112;
	mul.f32 	%f114, %f112, %f113;
	mul.f32 	%f115, %f103, %f114;
	mul.f32 	%f116, %f1, %f115;
	mul.f32 	%f117, %f67, %f116;
	sub.f32 	%f118, %f110, %f117;
	add.s64 	%rd123, %rd7, %rd68;
	st.global.f32 	[%rd123], %f118;
	ld.global.f32 	%f119, [%rd228];
	add.s64 	%rd124, %rd6, %rd68;
	ld.global.f32 	%f120, [%rd124];
	mul.f32 	%f121, %f119, %f120;
	ld.global.f32 	%f122, [%rd229];
	ld.global.f32 	%f123, [%rd110];
	mul.f32 	%f124, %f122, %f123;
	mul.f32 	%f125, %f123, %f124;
	mul.f32 	%f126, %f103, %f125;
	mul.f32 	%f127, %f2, %f126;
	mul.f32 	%f128, %f63, %f127;
	sub.f32 	%f129, %f121, %f128;
	add.s64 	%rd125, %rd5, %rd68;
	st.global.f32 	[%rd125], %f129;
	ld.global.f32 	%f130, [%rd12];
	cvta.to.global.u64 	%rd126, %rd216;
	add.s64 	%rd127, %rd126, %rd68;
	ld.global.f32 	%f131, [%rd127];
	mul.f32 	%f132, %f130, %f131;
	ld.global.f32 	%f133, [%rd13];
	ld.global.f32 	%f134, [%rd110];
	mul.f32 	%f135, %f133, %f134;
	mul.f32 	%f136, %f134, %f135;
	mul.f32 	%f137, %f3, %f136;
	mul.f32 	%f138, %f71, %f137;
	sub.f32 	%f139, %f132, %f138;
	add.s64 	%rd128, %rd4, %rd68;
	st.global.f32 	[%rd128], %f139;
	ld.global.f32 	%f140, [%rd112];
	ld.global.f32 	%f141, [%rd116];
	add.f32 	%f142, %f140, %f141;
	ld.global.f32 	%f143, [%rd120];
	add.f32 	%f144, %f142, %f143;
	add.s64 	%rd129, %rd3, %rd68;
	st.global.f32 	[%rd129], %f144;
	ld.global.f32 	%f145, [%rd123];
	ld.global.f32 	%f146, [%rd125];
	add.f32 	%f147, %f145, %f146;
	ld.global.f32 	%f148, [%rd128];
	add.f32 	%f149, %f147, %f148;
	add.s64 	%rd130, %rd2, %rd68;
	st.global.f32 	[%rd130], %f149;
$L__BB2_20:
	add.s32 	%r170, %r170, 1;
	add.s32 	%r169, %r169, 1;
	setp.ne.s32 	%p24, %r169, 0;
	add.s64 	%rd229, %rd229, 4;
	add.s64 	%rd228, %rd228, 4;
	add.s32 	%r168, %r168, 1;
	add.s32 	%r167, %r167, %r9;
	add.s32 	%r166, %r166, %r9;
	add.s32 	%r165, %r165, %r9;
	add.s32 	%r164, %r164, %r9;
	add.s32 	%r163, %r163, %r9;
	@%p24 bra 	$L__BB2_3;
$L__BB2_21:
	ret;

}
	// .globl	_Z6get_d0fffiiiiPf
.visible .entry _Z6get_d0fffiiiiPf(
	.param .f32 _Z6get_d0fffiiiiPf_param_0,
	.param .f32 _Z6get_d0fffiiiiPf_param_1,
	.param .f32 _Z6get_d0fffiiiiPf_param_2,
	.param .u32 _Z6get_d0fffiiiiPf_param_3,
	.param .u32 _Z6get_d0fffiiiiPf_param_4,
	.param .u32 _Z6get_d0fffiiiiPf_param_5,
	.param .u32 _Z6get_d0fffiiiiPf_param_6,
	.param .u64 .ptr .align 1 _Z6get_d0fffiiiiPf_param_7
)
{
	.reg .pred 	%p<5>;
	.reg .b32 	%r<38>;
	.reg .b32 	%f<8>;
	.reg .b64 	%rd<5>;
	.reg .b64 	%fd<55>;

	ld.param.f32 	%f2, [_Z6get_d0fffiiiiPf_param_0];
	ld.param.f32 	%f3, [_Z6get_d0fffiiiiPf_param_1];
	ld.param.f32 	%f4, [_Z6get_d0fffiiiiPf_param_2];
	ld.param.u32 	%r13, [_Z6get_d0fffiiiiPf_param_3];
	ld.param.u32 	%r14, [_Z6get_d0fffiiiiPf_param_4];
	ld.param.u32 	%r15, [_Z6get_d0fffiiiiPf_param_5];
	ld.param.u32 	%r11, [_Z6get_d0fffiiiiPf_param_6];
	ld.param.u64 	%rd1, [_Z6get_d0fffiiiiPf_param_7];
	cvta.to.global.u64 	%rd2, %rd1;
	mul.lo.s32 	%r16, %r14, %r13;
	mul.lo.s32 	%r17, %r16, %r15;
	shr.u32 	%r18, %r17, 31;
	add.s32 	%r19, %r17, %r18;
	shr.s32 	%r20, %r19, 1;
	mul.wide.s32 	%rd3, %r20, 4;
	add.s64 	%rd4, %rd2, %rd3;
	ld.global.f32 	%f1, [%rd4];
	mov.f64 	%fd52, 0d40F86A0000000000;
	{
	.reg .b32 %temp; 
	mov.b64 	{%temp, %r34}, %fd52;
	}
	{
	.reg .b32 %temp; 
	mov.b64 	{%r35, %temp}, %fd52;
	}
	setp.gt.s32 	%p1, %r34, 1048575;
	mov.b32 	%r36, -1023;
	@%p1 bra 	$L__BB3_2;
	mov.f64 	%fd52, 0d44586A0000000000;
	{
	.reg .b32 %temp; 
	mov.b64 	{%temp, %r34}, %fd52;
	}
	{
	.reg .b32 %temp; 
	mov.b64 	{%r35, %temp}, %fd52;
	}
	mov.b32 	%r36, -1077;
$L__BB3_2:
	add.s32 	%r22, %r34, -1;
	setp.gt.u32 	%p2, %r22, 2146435070;
	@%p2 bra 	$L__BB3_6;
	shr.u32 	%r25, %r34, 20;
	add.s32 	%r37, %r36, %r25;
	and.b32  	%r26, %r34, 1048575;
	or.b32  	%r27, %r26, 1072693248;
	mov.b64 	%fd53, {%r35, %r27};
	setp.lt.u32 	%p4, %r27, 1073127583;
	@%p4 bra 	$L__BB3_5;
	{
	.reg .b32 %temp; 
	mov.b64 	{%r28, %temp}, %fd53;
	}
	{
	.reg .b32 %temp; 
	mov.b64 	{%temp, %r29}, %fd53;
	}
	add.s32 	%r30, %r29, -1048576;
	mov.b64 	%fd53, {%r28, %r30};
	add.s32 	%r37, %r37, 1;
$L__BB3_5:
	add.f64 	%fd11, %fd53, 0dBFF0000000000000;
	add.f64 	%fd12, %fd53, 0d3FF0000000000000;
	rcp.approx.ftz.f64 	%fd13, %fd12;
	neg.f64 	%fd14, %fd12;
	fma.rn.f64 	%fd15, %fd14, %fd13, 0d3FF0000000000000;
	fma.rn.f64 	%fd16, %fd15, %fd15, %fd15;
	fma.rn.f64 	%fd17, %fd16, %fd13, %fd13;
	mul.f64 	%fd18, %fd11, %fd17;
	fma.rn.f64 	%fd19, %fd11, %fd17, %fd18;
	mul.f64 	%fd20, %fd19, %fd19;
	fma.rn.f64 	%fd21, %fd20, 0d3EB1380B3AE80F1E, 0d3ED0EE258B7A8B04;
	fma.rn.f64 	%fd22, %fd21, %fd20, 0d3EF3B2669F02676F;
	fma.rn.f64 	%fd23, %fd22, %fd20, 0d3F1745CBA9AB0956;
	fma.rn.f64 	%fd24, %fd23, %fd20, 0d3F3C71C72D1B5154;
	fma.rn.f64 	%fd25, %fd24, %fd20, 0d3F624924923BE72D;
	fma.rn.f64 	%fd26, %fd25, %fd20, 0d3F8999999999A3C4;
	fma.rn.f64 	%fd27, %fd26, %fd20, 0d3FB5555555555554;
	sub.f64 	%fd28, %fd11, %fd19;
	add.f64 	%fd29, %fd28, %fd28;
	neg.f64 	%fd30, %fd19;
	fma.rn.f64 	%fd31, %fd30, %fd11, %fd29;
	mul.f64 	%fd32, %fd17, %fd31;
	mul.f64 	%fd33, %fd20, %fd27;
	fma.rn.f64 	%fd34, %fd33, %fd19, %fd32;
	xor.b32  	%r31, %r37, -2147483648;
	mov.b32 	%r32, 1127219200;
	mov.b64 	%fd35, {%r31, %r32};
	mov.b32 	%r33, -2147483648;
	mov.b64 	%fd36, {%r33, %r32};
	sub.f64 	%fd37, %fd35, %fd36;
	fma.rn.f64 	%fd38, %fd37, 0d3FE62E42FEFA39EF, %fd19;
	fma.rn.f64 	%fd39, %fd37, 0dBFE62E42FEFA39EF, %fd38;
	sub.f64 	%fd40, %fd39, %fd19;
	sub.f64 	%fd41, %fd34, %fd40;
	fma.rn.f64 	%fd42, %fd37, 0d3C7ABC9E3B39803F, %fd41;
	add.f64 	%fd54, %fd38, %fd42;
	bra.uni 	$L__BB3_7;
$L__BB3_6:
	fma.rn.f64 	%fd10, %fd52, 0d7FF0000000000000, 0d7FF0000000000000;
	{
	.reg .b32 %temp; 
	mov.b64 	{%temp, %r23}, %fd52;
	}
	and.b32  	%r24, %r23, 2147483647;
	setp.eq.s32 	%p3, %r24, 0;
	selp.f64 	%fd54, 0dFFF0000000000000, %fd10, %p3;
$L__BB3_7:
	cvt.f64.f32 	%fd43, %f1;
	mul.f64 	%fd44, %fd43, 0d4024000000000000;
	mul.f64 	%fd45, %fd44, %fd54;
	cvt.rn.f64.s32 	%fd46, %r11;
	add.f64 	%fd47, %fd46, %fd46;
	add.f32 	%f5, %f2, %f3;
	add.f32 	%f6, %f5, %f4;
	cvt.f64.f32 	%fd48, %f6;
	div.rn.f64 	%fd49, %fd48, 0d4008000000000000;
	mul.f64 	%fd50, %fd49, %fd47;
	div.rn.f64 	%fd51, %fd45, %fd50;
	cvt.rn.f32.f64 	%f7, %fd51;
	st.global.f32 	[d0], %f7;
	ret;

}
	// .globl	_Z13initial_coffefiPfS_S_S_i
.visible .entry _Z13initial_coffefiPfS_S_S_i(
	.param .f32 _Z13initial_coffefiPfS_S_S_i_param_0,
	.param .u32 _Z13initial_coffefiPfS_S_S_i_param_1,
	.param .u64 .ptr .align 1 _Z13initial_coffefiPfS_S_S_i_param_2,
	.param .u64 .ptr .align 1 _Z13initial_coffefiPfS_S_S_i_param_3,
	.param .u64 .ptr .align 1 _Z13initial_coffefiPfS_S_S_i_param_4,
	.param .u64 .ptr .align 1 _Z13initial_coffefiPfS_S_S_i_param_5,
	.param .u32 _Z13initial_coffefiPfS_S_S_i_param_6
)
{
	.reg .pred 	%p<56>;
	.reg .b32 	%r<81>;
	.reg .b32 	%f<26>;
	.reg .b64 	%rd<26>;
	.reg .b64 	%fd<127>;

	ld.param.f32 	%f5, [_Z13initial_coffefiPfS_S_S_i_param_0];
	ld.param.u32 	%r12, [_Z13initial_coffefiPfS_S_S_i_param_1];
	ld.param.u64 	%rd5, [_Z13initial_coffefiPfS_S_S_i_param_2];
	ld.param.u64 	%rd6, [_Z13initial_coffefiPfS_S_S_i_param_3];
	ld.param.u64 	%rd7, [_Z13initial_coffefiPfS_S_S_i_param_4];
	ld.param.u64 	%rd8, [_Z13initial_coffefiPfS_S_S_i_param_5];
	ld.param.u32 	%r13, [_Z13initial_coffefiPfS_S_S_i_param_6];
	cvta.to.global.u64 	%rd1, %rd8;
	cvta.to.global.u64 	%rd2, %rd7;
	cvta.to.global.u64 	%rd3, %rd6;
	cvta.to.global.u64 	%rd4, %rd5;
	mov.u32 	%r14, %tid.x;
	mov.u32 	%r15, %ntid.x;
	mov.u32 	%r16, %ctaid.x;
	mad.lo.s32 	%r1, %r15, %r16, %r14;
	shl.b32 	%r17, %r13, 1;
	add.s32 	%r2, %r17, %r12;
	setp.ge.s32 	%p1, %r1, %r2;
	@%p1 bra 	$L__BB4_34;
	setp.le.s32 	%p2, %r13, %r1;
	@%p2 bra 	$L__BB4_17;
	ld.global.f32 	%f16, [d0];
	mul.f32 	%f1, %f5, %f16;
	cvt.rn.f64.s32 	%fd1, %r13;
	add.f64 	%fd78, %fd1, 0dBFE0000000000000;
	cvt.rn.f64.s32 	%fd79, %r1;
	sub.f64 	%fd80, %fd78, %fd79;
	div.rn.f64 	%fd2, %fd80, %fd1;
	{
	.reg .b32 %temp; 
	mov.b64 	{%temp, %r3}, %fd2;
	}
	mov.f64 	%fd81, 0d4000000000000000;
	{
	.reg .b32 %temp; 
	mov.b64 	{%temp, %r50}, %fd81;
	}
	and.b32  	%r5, %r50, 2146435072;
	setp.eq.s32 	%p30, %r5, 1062207488;
	abs.f64 	%fd3, %fd2;
	{ // callseq 3, 0
	.param .b64 param0;
	st.param.f64 	[param0], %fd3;
	.param .b64 retval0;
	call.uni (retval0), 
	__internal_accurate_pow, 
	(
	param0
	);
	ld.param.f64 	%fd82, [retval0];
	} // callseq 3
	setp.lt.s32 	%p31, %r3, 0;
	neg.f64 	%fd84, %fd82;
	selp.f64 	%fd85, %fd84, %fd82, %p30;
	selp.f64 	%fd120, %fd85, %fd82, %p31;
	setp.neu.f64 	%p32, %fd2, 0d0000000000000000;
	@%p32 bra 	$L__BB4_4;
	setp.eq.s32 	%p33, %r5, 1062207488;
	selp.b32 	%r51, %r3, 0, %p33;
	setp.lt.s32 	%p34, %r50, 0;
	or.b32  	%r52, %r51, 2146435072;
	selp.b32 	%r53, %r52, %r51, %p34;
	mov.b32 	%r54, 0;
	mov.b64 	%fd120, {%r54, %r53};
$L__BB4_4:
	add.f64 	%fd86, %fd2, 0d4000000000000000;
	{
	.reg .b32 %temp; 
	mov.b64 	{%temp, %r55}, %fd86;
	}
	and.b32  	%r56, %r55, 2146435072;
	setp.ne.s32 	%p35, %r56, 2146435072;
	@%p35 bra 	$L__BB4_9;
	setp.num.f64 	%p36, %fd2, %fd2;
	@%p36 bra 	$L__BB4_7;
	mov.f64 	%fd87, 0d4000000000000000;
	add.rn.f64 	%fd120, %fd2, %fd87;
	bra.uni 	$L__BB4_9;
$L__BB4_7:
	setp.neu.f64 	%p37, %fd3, 0d7FF0000000000000;
	@%p37 bra 	$L__BB4_9;
	setp.lt.s32 	%p38, %r3, 0;
	setp.eq.s32 	%p39, %r5, 1062207488;
	setp.lt.s32 	%p40, %r50, 0;
	selp.b32 	%r58, 0, 2146435072, %p40;
	and.b32  	%r59, %r50, 2147483647;
	setp.ne.s32 	%p41, %r59, 1071644672;
	or.b32  	%r60, %r58, -2147483648;
	selp.b32 	%r61, %r60, %r58, %p41;
	selp.b32 	%r62, %r61, %r58, %p39;
	selp.b32 	%r63, %r62, %r58, %p38;
	mov.b32 	%r64, 0;
	mov.b64 	%fd120, {%r64, %r63};
$L__BB4_9:
	setp.eq.s32 	%p42, %r5, 1062207488;
	setp.eq.f64 	%p43, %fd2, 0d3FF0000000000000;
	selp.f64 	%fd88, 0d3FF0000000000000, %fd120, %p43;
	cvt.f64.f32 	%fd89, %f1;
	mul.f64 	%fd90, %fd88, %fd89;
	fma.rn.f64 	%fd91, %fd90, 0d3FE0000000000000, 0d3FF0000000000000;
	rcp.rn.f64 	%fd92, %fd91;
	cvt.rn.f32.f64 	%f17, %fd92;
	mul.wide.s32 	%rd20, %r1, 4;
	add.s64 	%rd21, %rd4, %rd20;
	st.global.f32 	[%rd21], %f17;
	cvt.f64.f32 	%fd93, %f17;
	ld.global.f32 	%f18, [d0];
	mul.f32 	%f19, %f5, %f18;
	cvt.f64.f32 	%fd94, %f19;
	mul.f64 	%fd95, %fd88, %fd94;
	mul.f64 	%fd96, %fd95, 0d3FE0000000000000;
	mov.f64 	%fd97, 0d3FF0000000000000;
	sub.f64 	%fd98, %fd97, %fd96;
	mul.f64 	%fd99, %fd98, %fd93;
	cvt.rn.f32.f64 	%f20, %fd99;
	add.s64 	%rd22, %rd3, %rd20;
	st.global.f32 	[%rd22], %f20;
	ld.global.f32 	%f21, [d0];
	mul.f32 	%f2, %f5, %f21;
	sub.s32 	%r66, %r13, %r1;
	cvt.rn.f64.s32 	%fd100, %r66;
	div.rn.f64 	%fd10, %fd100, %fd1;
	{
	.reg .b32 %temp; 
	mov.b64 	{%temp, %r6}, %fd10;
	}
	abs.f64 	%fd11, %fd10;
	{ // callseq 4, 0
	.param .b64 param0;
	st.param.f64 	[param0], %fd11;
	.param .b64 retval0;
	call.uni (retval0), 
	__internal_accurate_pow, 
	(
	param0
	);
	ld.param.f64 	%fd101, [retval0];
	} // callseq 4
	setp.lt.s32 	%p44, %r6, 0;
	neg.f64 	%fd103, %fd101;
	selp.f64 	%fd104, %fd103, %fd101, %p42;
	selp.f64 	%fd122, %fd104, %fd101, %p44;
	setp.neu.f64 	%p45, %fd10, 0d0000000000000000;
	@%p45 bra 	$L__BB4_11;
	setp.eq.s32 	%p46, %r5, 1062207488;
	selp.b32 	%r67, %r6, 0, %p46;
	setp.lt.s32 	%p47, %r50, 0;
	or.b32  	%r68, %r67, 2146435072;
	selp.b32 	%r69, %r68, %r67, %p47;
	mov.b32 	%r70, 0;
	mov.b64 	%fd122, {%r70, %r69};
$L__BB4_11:
	add.f64 	%fd105, %fd10, 0d4000000000000000;
	{
	.reg .b32 %temp; 
	mov.b64 	{%temp, %r71}, %fd105;
	}
	and.b32  	%r72, %r71, 2146435072;
	setp.ne.s32 	%p48, %r72, 2146435072;
	@%p48 bra 	$L__BB4_16;
	setp.num.f64 	%p49, %fd10, %fd10;
	@%p49 bra 	$L__BB4_14;
	mov.f64 	%fd106, 0d4000000000000000;
	add.rn.f64 	%fd122, %fd10, %fd106;
	bra.uni 	$L__BB4_16;
$L__BB4_14:
	setp.neu.f64 	%p50, %fd11, 0d7FF0000000000000;
	@%p50 bra 	$L__BB4_16;
	setp.lt.s32 	%p51, %r6, 0;
	setp.eq.s32 	%p52, %r5, 1062207488;
	setp.lt.s32 	%p53, %r50, 0;
	selp.b32 	%r74, 0, 2146435072, %p53;
	and.b32  	%r75, %r50, 2147483647;
	setp.ne.s32 	%p54, %r75, 1071644672;
	or.b32  	%r76, %r74, -2147483648;
	selp.b32 	%r77, %r76, %r74, %p54;
	selp.b32 	%r78, %r77, %r74, %p52;
	selp.b32 	%r79, %r78, %r74, %p51;
	mov.b32 	%r80, 0;
	mov.b64 	%fd122, {%r80, %r79};
$L__BB4_16:
	setp.eq.f64 	%p55, %fd10, 0d3FF0000000000000;
	selp.f64 	%fd107, 0d3FF0000000000000, %fd122, %p55;
	cvt.f64.f32 	%fd108, %f2;
	mul.f64 	%fd109, %fd107, %fd108;
	fma.rn.f64 	%fd110, %fd109, 0d3FE0000000000000, 0d3FF0000000000000;
	rcp.rn.f64 	%fd111, %fd110;
	cvt.rn.f32.f64 	%f22, %fd111;
	add.s64 	%rd24, %rd2, %rd20;
	st.global.f32 	[%rd24], %f22;
	cvt.f64.f32 	%fd112, %f22;
	ld.global.f32 	%f23, [d0];
	mul.f32 	%f24, %f5, %f23;
	cvt.f64.f32 	%fd113, %f24;
	mul.f64 	%fd114, %fd107, %fd113;
	mul.f64 	%fd115, %fd114, 0d3FE0000000000000;
	mov.f64 	%fd116, 0d3FF0000000000000;
	sub.f64 	%fd117, %fd116, %fd115;
	mul.f64 	%fd118, %fd117, %fd112;
	cvt.rn.f32.f64 	%f25, %fd118;
	add.s64 	%rd25, %rd1, %rd20;
	st.global.f32 	[%rd25], %f25;
	bra.uni 	$L__BB4_34;
$L__BB4_17:
	sub.s32 	%r7, %r2, %r13;
	setp.ge.s32 	%p3, %r1, %r7;
	@%p3 bra 	$L__BB4_19;
	mul.wide.s32 	%rd15, %r1, 4;
	add.s64 	%rd16, %rd4, %rd15;
	mov.b32 	%r49, 1065353216;
	st.global.u32 	[%rd16], %r49;
	add.s64 	%rd17, %rd3, %rd15;
	st.global.u32 	[%rd17], %r49;
	add.s64 	%rd18, %rd2, %rd15;
	st.global.u32 	[%rd18], %r49;
	add.s64 	%rd19, %rd1, %rd15;
	st.global.u32 	[%rd19], %r49;
	bra.uni 	$L__BB4_34;
$L__BB4_19:
	ld.global.f32 	%f6, [d0];
	mul.f32 	%f3, %f5, %f6;
	cvt.rn.f64.s32 	%fd35, %r1;
	add.f64 	%fd36, %fd35, 0d3FE0000000000000;
	cvt.rn.f64.s32 	%fd37, %r12;
	sub.f64 	%fd38, %fd36, %fd37;
	cvt.rn.f64.s32 	%fd18, %r13;
	sub.f64 	%fd39, %fd38, %fd18;
	div.rn.f64 	%fd19, %fd39, %fd18;
	{
	.reg .b32 %temp; 
	mov.b64 	{%temp, %r8}, %fd19;
	}
	mov.f64 	%fd40, 0d4000000000000000;
	{
	.reg .b32 %temp; 
	mov.b64 	{%temp, %r18}, %fd40;
	}
	and.b32  	%r10, %r18, 2146435072;
	setp.eq.s32 	%p4, %r10, 1062207488;
	abs.f64 	%fd20, %fd19;
	{ // callseq 1, 0
	.param .b64 param0;
	st.param.f64 	[param0], %fd20;
	.param .b64 retval0;
	call.uni (retval0), 
	__internal_accurate_pow, 
	(
	param0
	);
	ld.param.f64 	%fd41, [retval0];
	} // callseq 1
	setp.lt.s32 	%p5, %r8, 0;
	neg.f64 	%fd43, %fd41;
	selp.f64 	%fd44, %fd43, %fd41, %p4;
	selp.f64 	%fd124, %fd44, %fd41, %p5;
	setp.neu.f64 	%p6, %fd19, 0d0000000000000000;
	@%p6 bra 	$L__BB4_21;
	setp.eq.s32 	%p7, %r10, 1062207488;
	selp.b32 	%r19, %r8, 0, %p7;
	setp.lt.s32 	%p8, %r18, 0;
	or.b32  	%r20, %r19, 2146435072;
	selp.b32 	%r21, %r20, %r19, %p8;
	mov.b32 	%r22, 0;
	mov.b64 	%fd124, {%r22, %r21};
$L__BB4_21:
	add.f64 	%fd45, %fd19, 0d4000000000000000;
	{
	.reg .b32 %temp; 
	mov.b64 	{%temp, %r23}, %fd45;
	}
	and.b32  	%r24, %r23, 2146435072;
	setp.ne.s32 	%p9, %r24, 2146435072;
	@%p9 bra 	$L__BB4_26;
	setp.num.f64 	%p10, %fd19, %fd19;
	@%p10 bra 	$L__BB4_24;
	mov.f64 	%fd46, 0d4000000000000000;
	add.rn.f64 	%fd124, %fd19, %fd46;
	bra.uni 	$L__BB4_26;
$L__BB4_24:
	setp.neu.f64 	%p11, %fd20, 0d7FF0000000000000;
	@%p11 bra 	$L__BB4_26;
	setp.lt.s32 	%p12, %r8, 0;
	setp.eq.s32 	%p13, %r10, 1062207488;
	setp.lt.s32 	%p14, %r18, 0;
	selp.b32 	%r26, 0, 2146435072, %p14;
	and.b32  	%r27, %r18, 2147483647;
	setp.ne.s32 	%p15, %r27, 1071644672;
	or.b32  	%r28, %r26, -2147483648;
	selp.b32 	%r29, %r28, %r26, %p15;
	selp.b32 	%r30, %r29, %r26, %p13;
	selp.b32 	%r31, %r30, %r26, %p12;
	mov.b32 	%r32, 0;
	mov.b64 	%fd124, {%r32, %r31};
$L__BB4_26:
	setp.eq.s32 	%p16, %r10, 1062207488;
	setp.eq.f64 	%p17, %fd19, 0d3FF0000000000000;
	selp.f64 	%fd47, 0d3FF0000000000000, %fd124, %p17;
	cvt.f64.f32 	%fd48, %f3;
	mul.f64 	%fd49, %fd47, %fd48;
	fma.rn.f64 	%fd50, %fd49, 0d3FE0000000000000, 0d3FF0000000000000;
	rcp.rn.f64 	%fd51, %fd50;
	cvt.rn.f32.f64 	%f7, %fd51;
	mul.wide.s32 	%rd9, %r1, 4;
	add.s64 	%rd10, %rd4, %rd9;
	st.global.f32 	[%rd10], %f7;
	cvt.f64.f32 	%fd52, %f7;
	ld.global.f32 	%f8, [d0];
	mul.f32 	%f9, %f5, %f8;
	cvt.f64.f32 	%fd53, %f9;
	mul.f64 	%fd54, %fd47, %fd53;
	mul.f64 	%fd55, %fd54, 0d3FE0000000000000;
	mov.f64 	%fd56, 0d3FF0000000000000;
	sub.f64 	%fd57, %fd56, %fd55;
	mul.f64 	%fd58, %fd57, %fd52;
	cvt.rn.f32.f64 	%f10, %fd58;
	add.s64 	%rd11, %rd3, %rd9;
	st.global.f32 	[%rd11], %f10;
	ld.global.f32 	%f11, [d0];
	mul.f32 	%f4, %f5, %f11;
	sub.s32 	%r34, %r1, %r7;
	cvt.rn.f64.s32 	%fd59, %r34;
	div.rn.f64 	%fd27, %fd59, %fd18;
	{
	.reg .b32 %temp; 
	mov.b64 	{%temp, %r11}, %fd27;
	}
	abs.f64 	%fd28, %fd27;
	{ // callseq 2, 0
	.param .b64 param0;
	st.param.f64 	[param0], %fd28;
	.param .b64 retval0;
	call.uni (retval0), 
	__internal_accurate_pow, 
	(
	param0
	);
	ld.param.f64 	%fd60, [retval0];
	} // callseq 2
	setp.lt.s32 	%p18, %r11, 0;
	neg.f64 	%fd62, %fd60;
	selp.f64 	%fd63, %fd62, %fd60, %p16;
	selp.f64 	%fd126, %fd63, %fd60, %p18;
	setp.neu.f64 	%p19, %fd27, 0d0000000000000000;
	@%p19 bra 	$L__BB4_28;
	setp.eq.s32 	%p20, %r10, 1062207488;
	selp.b32 	%r35, %r11, 0, %p20;
	setp.lt.s32 	%p21, %r18, 0;
	or.b32  	%r36, %r35, 2146435072;
	selp.b32 	%r37, %r36, %r35, %p21;
	mov.b32 	%r38, 0;
	mov.b64 	%fd126, {%r38, %r37};
$L__BB4_28:
	add.f64 	%fd64, %fd27, 0d4000000000000000;
	{
	.reg .b32 %temp; 
	mov.b64 	{%temp, %r39}, %fd64;
	}
	and.b32  	%r40, %r39, 2146435072;
	setp.ne.s32 	%p22, %r40, 2146435072;
	@%p22 bra 	$L__BB4_33;
	setp.num.f64 	%p23, %fd27, %fd27;
	@%p23 bra 	$L__BB4_31;
	mov.f64 	%fd65, 0d4000000000000000;
	add.rn.f64 	%fd126, %fd27, %fd65;
	bra.uni 	$L__BB4_33;
$L__BB4_31:
	setp.neu.f64 	%p24, %fd28, 0d7FF0000000000000;
	@%p24 bra 	$L__BB4_33;
	setp.lt.s32 	%p25, %r11, 0;
	setp.eq.s32 	%p26, %r10, 1062207488;
	setp.lt.s32 	%p27, %r18, 0;
	selp.b32 	%r42, 0, 2146435072, %p27;
	and.b32  	%r43, %r18, 2147483647;
	setp.ne.s32 	%p28, %r43, 1071644672;
	or.b32  	%r44, %r42, -2147483648;
	selp.b32 	%r45, %r44, %r42, %p28;
	selp.b32 	%r46, %r45, %r42, %p26;
	selp.b32 	%r47, %r46, %r42, %p25;
	mov.b32 	%r48, 0;
	mov.b64 	%fd126, {%r48, %r47};
$L__BB4_33:
	setp.eq.f64 	%p29, %fd27, 0d3FF0000000000000;
	selp.f64 	%fd66, 0d3FF0000000000000, %fd126, %p29;
	cvt.f64.f32 	%fd67, %f4;
	mul.f64 	%fd68, %fd66, %fd67;
	fma.rn.f64 	%fd69, %fd68, 0d3FE0000000000000, 0d3FF0000000000000;
	rcp.rn.f64 	%fd70, %fd69;
	cvt.rn.f32.f64 	%f12, %fd70;
	add.s64 	%rd13, %rd2, %rd9;
	st.global.f32 	[%rd13], %f12;
	cvt.f64.f32 	%fd71, %f12;
	ld.global.f32 	%f13, [d0];
	mul.f32 	%f14, %f5, %f13;
	cvt.f64.f32 	%fd72, %f14;
	mul.f64 	%fd73, %fd66, %fd72;
	mul.f64 	%fd74, %fd73, 0d3FE0000000000000;
	mov.f64 	%fd75, 0d3FF0000000000000;
	sub.f64 	%fd76, %fd75, %fd74;
	mul.f64 	%fd77, %fd76, %fd71;
	cvt.rn.f32.f64 	%f15, %fd77;
	add.s64 	%rd14, %rd1, %rd9;
	st.global.f32 	[%rd14], %f15;
$L__BB4_34:
	ret;

}
	// .globl	_Z11shot_recordiiiiiiiiiPfS_S_b
.visible .entry _Z11shot_recordiiiiiiiiiPfS_S_b(
	.param .u32 _Z11shot_recordiiiiiiiiiPfS_S_b_param_0,
	.param .u32 _Z11shot_recordiiiiiiiiiPfS_S_b_param_1,
	.param .u32 _Z11shot_recordiiiiiiiiiPfS_S_b_param_2,
	.param .u32 _Z11shot_recordiiiiiiiiiPfS_S_b_param_3,
	.param .u32 _Z11shot_recordiiiiiiiiiPfS_S_b_param_4,
	.param .u32 _Z11shot_recordiiiiiiiiiPfS_S_b_param_5,
	.param .u32 _Z11shot_recordiiiiiiiiiPfS_S_b_param_6,
	.param .u32 _Z11shot_recordiiiiiiiiiPfS_S_b_param_7,
	.param .u32 _Z11shot_recordiiiiiiiiiPfS_S_b_param_8,
	.param .u64 .ptr .align 1 _Z11shot_recordiiiiiiiiiPfS_S_b_param_9,
	.param .u64 .ptr .align 1 _Z11shot_recordiiiiiiiiiPfS_S_b_param_10,
	.param .u64 .ptr .align 1 _Z11shot_recordiiiiiiiiiPfS_S_b_param_11,
	.param .u8 _Z11shot_recordiiiiiiiiiPfS_S_b_param_12
)
{
	.reg .pred 	%p<3>;
	.reg .b16 	%rs<2>;
	.reg .b32 	%r<29>;
	.reg .b32 	%f<5>;
	.reg .b64 	%rd<17>;

	ld.param.u32 	%r3, [_Z11shot_recordiiiiiiiiiPfS_S_b_param_0];
	ld.param.u32 	%r4, [_Z11shot_recordiiiiiiiiiPfS_S_b_param_2];
	ld.param.u32 	%r5, [_Z11shot_recordiiiiiiiiiPfS_S_b_param_3];
	ld.param.u32 	%r9, [_Z11shot_recordiiiiiiiiiPfS_S_b_param_4];
	ld.param.u32 	%r6, [_Z11shot_recordiiiiiiiiiPfS_S_b_param_6];
	ld.param.u32 	%r7, [_Z11shot_recordiiiiiiiiiPfS_S_b_param_7];
	ld.param.u32 	%r8, [_Z11shot_recordiiiiiiiiiPfS_S_b_param_8];
	ld.param.u64 	%rd4, [_Z11shot_recordiiiiiiiiiPfS_S_b_param_9];
	ld.param.u64 	%rd5, [_Z11shot_recordiiiiiiiiiPfS_S_b_param_10];
	ld.param.u64 	%rd6, [_Z11shot_recordiiiiiiiiiPfS_S_b_param_11];
	ld.param.s8 	%rs1, [_Z11shot_recordiiiiiiiiiPfS_S_b_param_12];
	cvta.to.global.u64 	%rd1, %rd6;
	cvta.to.global.u64 	%rd2, %rd5;
	cvta.to.global.u64 	%rd3, %rd4;
	mov.u32 	%r10, %tid.x;
	mov.u32 	%r11, %ntid.x;
	mov.u32 	%r12, %ctaid.x;
	mad.lo.s32 	%r13, %r11, %r12, %r10;
	div.s32 	%r2, %r13, %r5;
	mul.lo.s32 	%r14, %r2, %r5;
	sub.s32 	%r1, %r13, %r14;
	mul.lo.s32 	%r15, %r9, %r5;
	setp.ge.s32 	%p1, %r13, %r15;
	@%p1 bra 	$L__BB5_4;
	setp.eq.s16 	%p2, %rs1, 0;
	@%p2 bra 	$L__BB5_3;
	add.s32 	%r16, %r1, %r6;
	add.s32 	%r17, %r2, %r6;
	mad.lo.s32 	%r18, %r17, %r3, %r16;
	mad.lo.s32 	%r19, %r18, %r4, %r6;
	mul.wide.s32 	%rd7, %r19, 4;
	add.s64 	%rd8, %rd3, %rd7;
	ld.global.f32 	%f1, [%rd8];
	add.s64 	%rd9, %rd2, %rd7;
	ld.global.f32 	%f2, [%rd9];
	add.f32 	%f3, %f1, %f2;
	mad.lo.s32 	%r20, %r2, %r5, %r1;
	mad.lo.s32 	%r21, %r20, %r8, %r7;
	mul.wide.s32 	%rd10, %r21, 4;
	add.s64 	%rd11, %rd1, %rd10;
	st.global.f32 	[%rd11], %f3;
	bra.uni 	$L__BB5_4;
$L__BB5_3:
	mad.lo.s32 	%r22, %r2, %r5, %r1;
	mad.lo.s32 	%r23, %r22, %r8, %r7;
	mul.wide.s32 	%rd12, %r23, 4;
	add.s64 	%rd13, %rd1, %rd12;
	ld.global.f32 	%f4, [%rd13];
	add.s32 	%r24, %r1, %r6;
	add.s32 	%r25, %r2, %r6;
	mad.lo.s32 	%r26, %r25, %r3, %r24;
	mad.lo.s32 	%r27, %r26, %r4, %r6;
	add.s32 	%r28, %r27, -1;
	mul.wide.s32 	%rd14, %r28, 4;
	add.s64 	%rd15, %rd3, %rd14;
	st.global.f32 	[%rd15], %f4;
	add.s64 	%rd16, %rd2, %rd14;
	st.global.f32 	[%rd16], %f4;
$L__BB5_4:
	ret;

}
	// .globl	_Z15mute_directwaveiiifffffiiiiiiPfS_S_ii
.visible .entry _Z15mute_directwaveiiifffffiiiiiiPfS_S_ii(
	.param .u32 _Z15mute_directwaveiiifffffiiiiiiPfS_S_ii_param_0,
	.param .u32 _Z15mute_directwaveiiifffffiiiiiiPfS_S_ii_param_1,
	.param .u32 _Z15mute_directwaveiiifffffiiiiiiPfS_S_ii_param_2,
	.param .f32 _Z15mute_directwaveiiifffffiiiiiiPfS_S_ii_param_3,
	.param .f32 _Z15mute_directwaveiiifffffiiiiiiPfS_S_ii_param_4,
	.param .f32 _Z15mute_directwaveiiifffffiiiiiiPfS_S_ii_param_5,
	.param .f32 _Z15mute_directwaveiiifffffiiiiiiPfS_S_ii_param_6,
	.param .f32 _Z15mute_directwaveiiifffffiiiiiiPfS_S_ii_param_7,
	.param .u32 _Z15mute_directwaveiiifffffiiiiiiPfS_S_ii_param_8,
	.param .u32 _Z15mute_directwaveiiifffffiiiiiiPfS_S_ii_param_9,
	.param .u32 _Z15mute_directwaveiiifffffiiiiiiPfS_S_ii_param_10,
	.param .u32 _Z15mute_directwaveiiifffffiiiiiiPfS_S_ii_param_11,
	.param .u32 _Z15mute_directwaveiiifffffiiiiiiPfS_S_ii_param_12,
	.param .u32 _Z15mute_directwaveiiifffffiiiiiiPfS_S_ii_param_13,
	.param .u64 .ptr .align 1 _Z15mute_directwaveiiifffffiiiiiiPfS_S_ii_param_14,
	.param .u64 .ptr .align 1 _Z15mute_directwaveiiifffffiiiiiiPfS_S_ii_param_15,
	.param .u64 .ptr .align 1 _Z15mute_directwaveiiifffffiiiiiiPfS_S_ii_param_16,
	.param .u32 _Z15mute_directwaveiiifffffiiiiiiPfS_S_ii_param_17,
	.param .u32 _Z15mute_directwaveiiifffffiiiiiiPfS_S_ii_param_18
)
{
	.reg .pred 	%p<86>;
	.reg .b32 	%r<101>;
	.reg .b32 	%f<44>;
	.reg .b64 	%rd<20>;
	.reg .b64 	%fd<121>;

	ld.param.u32 	%r17, [_Z15mute_directwaveiiifffffiiiiiiPfS_S_ii_param_2];
	ld.param.f32 	%f4, [_Z15mute_directwaveiiifffffiiiiiiPfS_S_ii_param_3];
	ld.param.u32 	%r24, [_Z15mute_directwaveiiifffffiiiiiiPfS_S_ii_param_17];
	setp.lt.s32 	%p5, %r17, 1;
	@%p5 bra 	$L__BB6_14;
	ld.param.u64 	%rd16, [_Z15mute_directwaveiiifffffiiiiiiPfS_S_ii_param_15];
	ld.param.u64 	%rd15, [_Z15mute_directwaveiiifffffiiiiiiPfS_S_ii_param_14];
	ld.param.u32 	%r96, [_Z15mute_directwaveiiifffffiiiiiiPfS_S_ii_param_13];
	ld.param.u32 	%r95, [_Z15mute_directwaveiiifffffiiiiiiPfS_S_ii_param_12];
	ld.param.u32 	%r94, [_Z15mute_directwaveiiifffffiiiiiiPfS_S_ii_param_11];
	ld.param.u32 	%r93, [_Z15mute_directwaveiiifffffiiiiiiPfS_S_ii_param_10];
	ld.param.u32 	%r92, [_Z15mute_directwaveiiifffffiiiiiiPfS_S_ii_param_9];
	ld.param.u32 	%r91, [_Z15mute_directwaveiiifffffiiiiiiPfS_S_ii_param_8];
	ld.param.f32 	%f43, [_Z15mute_directwaveiiifffffiiiiiiPfS_S_ii_param_7];
	ld.param.f32 	%f42, [_Z15mute_directwaveiiifffffiiiiiiPfS_S_ii_param_6];
	ld.param.f32 	%f41, [_Z15mute_directwaveiiifffffiiiiiiPfS_S_ii_param_5];
	ld.param.f32 	%f40, [_Z15mute_directwaveiiifffffiiiiiiPfS_S_ii_param_4];
	ld.param.u32 	%r90, [_Z15mute_directwaveiiifffffiiiiiiPfS_S_ii_param_1];
	ld.param.u32 	%r89, [_Z15mute_directwaveiiifffffiiiiiiPfS_S_ii_param_0];
	mov.u32 	%r26, %tid.x;
	mov.u32 	%r27, %ntid.x;
	mov.u32 	%r28, %ctaid.x;
	mad.lo.s32 	%r29, %r28, %r27, %r26;
	mov.u32 	%r30, %tid.y;
	mov.u32 	%r31, %ntid.y;
	mov.u32 	%r32, %ctaid.y;
	mad.lo.s32 	%r33, %r32, %r31, %r30;
	cvta.to.global.u64 	%rd1, %rd15;
	cvta.to.global.u64 	%rd2, %rd16;
	mad.lo.s32 	%r35, %r33, %r89, %r29;
	mul.lo.s32 	%r1, %r35, %r17;
	setp.lt.s32 	%p6, %r29, %r89;
	setp.lt.s32 	%p7, %r33, %r90;
	and.pred  	%p1, %p6, %p7;
	mad.lo.s32 	%r36, %r96, %r93, %r91;
	sub.s32 	%r37, %r29, %r36;
	abs.s32 	%r38, %r37;
	cvt.rn.f32.s32 	%f9, %r38;
	mul.f32 	%f1, %f41, %f9;
	mad.lo.s32 	%r39, %r96, %r94, %r92;
	sub.s32 	%r40, %r33, %r39;
	abs.s32 	%r41, %r40;
	cvt.rn.f32.s32 	%f10, %r41;
	mul.f32 	%f2, %f42, %f10;
	cvt.rn.f32.s32 	%f11, %r95;
	mul.f32 	%f3, %f43, %f11;
	cvt.f64.f32 	%fd12, %f1;
	{
	.reg .b32 %temp; 
	mov.b64 	{%temp, %r42}, %fd12;
	}
	mov.f64 	%fd13, 0d4000000000000000;
	{
	.reg .b32 %temp; 
	mov.b64 	{%temp, %r43}, %fd13;
	}
	and.b32  	%r44, %r43, 2146435072;
	setp.eq.s32 	%p8, %r44, 1062207488;
	abs.f64 	%fd1, %fd12;
	setp.lt.s32 	%p10, %r42, 0;
	and.pred  	%p2, %p10, %p8;
	selp.b32 	%r45, %r42, 0, %p8;
	setp.lt.s32 	%p11, %r43, 0;
	or.b32  	%r46, %r45, 2146435072;
	selp.b32 	%r47, %r46, %r45, %p11;
	mov.b32 	%r100, 0;
	mov.b64 	%fd2, {%r100, %r47};
	add.f64 	%fd14, %fd12, 0d4000000000000000;
	{
	.reg .b32 %temp; 
	mov.b64 	{%temp, %r48}, %fd14;
	}
	and.b32  	%r2, %r48, 2146435072;
	selp.b32 	%r49, 0, 2146435072, %p11;
	and.b32  	%r50, %r43, 2147483647;
	setp.ne.s32 	%p12, %r50, 1071644672;
	and.pred  	%p13, %p8, %p12;
	or.b32  	%r51, %r49, -2147483648;
	selp.b32 	%r52, %r51, %r49, %p13;
	selp.b32 	%r53, %r52, %r49, %p10;
	mov.b64 	%fd3, {%r100, %r53};
	cvt.f64.f32 	%fd15, %f2;
	{
	.reg .b32 %temp; 
	mov.b64 	{%temp, %r54}, %fd15;
	}
	abs.f64 	%fd4, %fd15;
	setp.lt.s32 	%p15, %r54, 0;
	and.pred  	%p3, %p15, %p8;
	selp.b32 	%r55, %r54, 0, %p8;
	or.b32  	%r56, %r55, 2146435072;
	selp.b32 	%r57, %r56, %r55, %p11;
	mov.b64 	%fd5, {%r100, %r57};
	add.f64 	%fd16, %fd15, 0d4000000000000000;
	{
	.reg .b32 %temp; 
	mov.b64 	{%temp, %r58}, %fd16;
	}
	and.b32  	%r3, %r58, 2146435072;
	selp.b32 	%r59, %r52, %r49, %p15;
	mov.b64 	%fd6, {%r100, %r59};
	add.rn.f64 	%fd7, %fd15, %fd13;
	cvt.f64.f32 	%fd17, %f3;
	{
	.reg .b32 %temp; 
	mov.b64 	{%temp, %r60}, %fd17;
	}
	abs.f64 	%fd8, %fd17;
	setp.lt.s32 	%p16, %r60, 0;
	and.pred  	%p4, %p16, %p8;
	selp.b32 	%r61, %r60, 0, %p8;
	or.b32  	%r62, %r61, 2146435072;
	selp.b32 	%r63, %r62, %r61, %p11;
	mov.b64 	%fd9, {%r100, %r63};
	add.f64 	%fd18, %fd17, 0d4000000000000000;
	{
	.reg .b32 %temp; 
	mov.b64 	{%temp, %r64}, %fd18;
	}
	and.b32  	%r4, %r64, 2146435072;
	selp.b32 	%r65, %r52, %r49, %p16;
	mov.b64 	%fd10, {%r100, %r65};
	add.rn.f64 	%fd11, %fd17, %fd13;
	mul.f32 	%f12, %f4, %f40;
	cvt.f64.f32 	%fd19, %f12;
	div.rn.f64 	%fd20, %fd13, %fd19;
	cvt.rzi.s32.f64 	%r66, %fd20;
	add.s32 	%r5, %r24, %r66;
	setp.eq.s32 	%p17, %r17, 1;
	@%p17 bra 	$L__BB6_10;
	and.b32  	%r68, %r17, 2147483646;
	neg.s32 	%r99, %r68;
	mov.b32 	%r98, 1;
	mov.u32 	%r97, %r1;
$L__BB6_3:
	not.pred 	%p18, %p1;
	@%p18 bra 	$L__BB6_6;
	setp.eq.f32 	%p19, %f3, 0f3F800000;
	setp.neu.f64 	%p20, %fd8, 0d7FF0000000000000;
	setp.nan.f32 	%p21, %f3, %f3;
	setp.ne.s32 	%p22, %r4, 2146435072;
	setp.eq.f32 	%p23, %f3, 0f00000000;
	setp.eq.f32 	%p24, %f2, 0f3F800000;
	setp.neu.f64 	%p25, %fd4, 0d7FF0000000000000;
	setp.nan.f32 	%p26, %f2, %f2;
	setp.ne.s32 	%p27, %r3, 2146435072;
	setp.eq.f32 	%p28, %f2, 0f00000000;
	setp.eq.f32 	%p29, %f1, 0f3F800000;
	setp.neu.f64 	%p30, %fd1, 0d7FF0000000000000;
	setp.nan.f32 	%p31, %f1, %f1;
	setp.ne.s32 	%p32, %r2, 2146435072;
	setp.eq.f32 	%p33, %f1, 0f00000000;
	{ // callseq 5, 0
	.param .b64 param0;
	st.param.f64 	[param0], %fd1;
	.param .b64 retval0;
	call.uni (retval0), 
	__internal_accurate_pow, 
	(
	param0
	);
	ld.param.f64 	%fd21, [retval0];
	} // callseq 5
	neg.f64 	%fd23, %fd21;
	selp.f64 	%fd24, %fd23, %fd21, %p2;
	selp.f64 	%fd25, %fd2, %fd24, %p33;
	selp.f64 	%fd26, %fd25, %fd3, %p30;
	cvt.f64.f32 	%fd27, %f1;
	mov.f64 	%fd28, 0d4000000000000000;
	add.rn.f64 	%fd29, %fd27, %fd28;
	selp.f64 	%fd30, %fd29, %fd26, %p31;
	selp.f64 	%fd31, %fd25, %fd30, %p32;
	selp.f64 	%fd32, 0d3FF0000000000000, %fd31, %p29;
	{ // callseq 6, 0
	.param .b64 param0;
	st.param.f64 	[param0], %fd4;
	.param .b64 retval0;
	call.uni (retval0), 
	__internal_accurate_pow, 
	(
	param0
	);
	ld.param.f64 	%fd33, [retval0];
	} // callseq 6
	neg.f64 	%fd35, %fd33;
	selp.f64 	%fd36, %fd35, %fd33, %p3;
	selp.f64 	%fd37, %fd5, %fd36, %p28;
	selp.f64 	%fd38, %fd37, %fd6, %p25;
	selp.f64 	%fd39, %fd7, %fd38, %p26;
	selp.f64 	%fd40, %fd37, %fd39, %p27;
	selp.f64 	%fd41, 0d3FF0000000000000, %fd40, %p24;
	add.f64 	%fd42, %fd32, %fd41;
	{ // callseq 7, 0
	.param .b64 param0;
	st.param.f64 	[param0], %fd8;
	.param .b64 retval0;
	call.uni (retval0), 
	__internal_accurate_pow, 
	(
	param0
	);
	ld.param.f64 	%fd43, [retval0];
	} // callseq 7
	neg.f64 	%fd45, %fd43;
	selp.f64 	%fd46, %fd45, %fd43, %p4;
	selp.f64 	%fd47, %fd9, %fd46, %p23;
	selp.f64 	%fd48, %fd47, %fd10, %p20;
	selp.f64 	%fd49, %fd11, %fd48, %p21;
	selp.f64 	%fd50, %fd47, %fd49, %p22;
	selp.f64 	%fd51, 0d3FF0000000000000, %fd50, %p19;
	add.f64 	%fd52, %fd42, %fd51;
	cvt.rn.f32.f64 	%f13, %fd52;
	sqrt.rn.f32 	%f14, %f13;
	ld.global.f32 	%f15, [%rd1+4];
	ld.global.f32 	%f16, [%rd2+4];
	fma.rn.f32 	%f17, %f16, 0f40000000, 0f3F800000;
	sqrt.rn.f32 	%f18, %f17;
	mul.f32 	%f19, %f15, %f18;
	div.rn.f32 	%f20, %f14, %f19;
	div.rn.f32 	%f21, %f20, %f4;
	cvt.rzi.s32.f32 	%r69, %f21;
	add.s32 	%r71, %r5, %r69;
	sub.s32 	%r72, %r69, %r24;
	add.s32 	%r73, %r98, -1;
	setp.le.s32 	%p34, %r73, %r72;
	setp.ge.s32 	%p35, %r73, %r71;
	or.pred  	%p36, %p34, %p35;
	@%p36 bra 	$L__BB6_6;
	ld.param.u64 	%rd17, [_Z15mute_directwaveiiifffffiiiiiiPfS_S_ii_param_16];
	cvta.to.global.u64 	%rd6, %rd17;
	mul.wide.s32 	%rd7, %r97, 4;
	add.s64 	%rd8, %rd6, %rd7;
	mov.b32 	%r74, 0;
	st.global.u32 	[%rd8], %r74;
$L__BB6_6:
	@%p18 bra 	$L__BB6_9;
	setp.eq.f32 	%p38, %f3, 0f3F800000;
	setp.eq.f32 	%p39, %f3, 0f00000000;
	setp.eq.f32 	%p40, %f2, 0f3F800000;
	setp.eq.f32 	%p41, %f2, 0f00000000;
	setp.eq.f32 	%p42, %f1, 0f3F800000;
	setp.eq.f32 	%p43, %f1, 0f00000000;
	{ // callseq 8, 0
	.param .b64 param0;
	st.param.f64 	[param0], %fd1;
	.param .b64 retval0;
	call.uni (retval0), 
	__internal_accurate_pow, 
	(
	param0
	);
	ld.param.f64 	%fd53, [retval0];
	} // callseq 8
	neg.f64 	%fd55, %fd53;
	selp.f64 	%fd56, %fd55, %fd53, %p2;
	selp.f64 	%fd57, %fd2, %fd56, %p43;
	setp.ne.s32 	%p44, %r2, 2146435072;
	setp.nan.f32 	%p45, %f1, %f1;
	or.pred  	%p46, %p44, %p45;
	xor.pred  	%p47, %p44, %p46;
	cvt.f64.f32 	%fd58, %f1;
	mov.f64 	%fd59, 0d4000000000000000;
	add.rn.f64 	%fd60, %fd58, %fd59;
	selp.f64 	%fd61, %fd60, %fd57, %p47;
	setp.neu.f64 	%p48, %fd1, 0d7FF0000000000000;
	selp.f64 	%fd62, %fd61, %fd3, %p48;
	selp.f64 	%fd63, %fd61, %fd62, %p46;
	selp.f64 	%fd64, 0d3FF0000000000000, %fd63, %p42;
	{ // callseq 9, 0
	.param .b64 param0;
	st.param.f64 	[param0], %fd4;
	.param .b64 retval0;
	call.uni (retval0), 
	__internal_accurate_pow, 
	(
	param0
	);
	ld.param.f64 	%fd65, [retval0];
	} // callseq 9
	neg.f64 	%fd67, %fd65;
	selp.f64 	%fd68, %fd67, %fd65, %p3;
	selp.f64 	%fd69, %fd5, %fd68, %p41;
	setp.ne.s32 	%p49, %r3, 2146435072;
	setp.nan.f32 	%p50, %f2, %f2;
	or.pred  	%p51, %p49, %p50;
	xor.pred  	%p52, %p49, %p51;
	selp.f64 	%fd70, %fd7, %fd69, %p52;
	setp.neu.f64 	%p53, %fd4, 0d7FF0000000000000;
	selp.f64 	%fd71, %fd70, %fd6, %p53;
	selp.f64 	%fd72, %fd70, %fd71, %p51;
	selp.f64 	%fd73, 0d3FF0000000000000, %fd72, %p40;
	add.f64 	%fd74, %fd64, %fd73;
	{ // callseq 10, 0
	.param .b64 param0;
	st.param.f64 	[param0], %fd8;
	.param .b64 retval0;
	call.uni (retval0), 
	__internal_accurate_pow, 
	(
	param0
	);
	ld.param.f64 	%fd75, [retval0];
	} // callseq 10
	neg.f64 	%fd77, %fd75;
	selp.f64 	%fd78, %fd77, %fd75, %p4;
	selp.f64 	%fd79, %fd9, %fd78, %p39;
	setp.nan.f32 	%p54, %f3, %f3;
	setp.ne.s32 	%p55, %r4, 2146435072;
	selp.f64 	%fd80, %fd79, %fd11, %p55;
	selp.f64 	%fd81, %fd80, %fd79, %p54;
	setp.neu.f64 	%p56, %fd8, 0d7FF0000000000000;
	selp.f64 	%fd82, %fd81, %fd10, %p56;
	selp.f64 	%fd83, %fd81, %fd82, %p54;
	selp.f64 	%fd84, %fd81, %fd83, %p55;
	selp.f64 	%fd85, 0d3FF0000000000000, %fd84, %p38;
	add.f64 	%fd86, %fd74, %fd85;
	cvt.rn.f32.f64 	%f22, %fd86;
	sqrt.rn.f32 	%f23, %f22;
	ld.global.f32 	%f24, [%rd1+4];
	ld.global.f32 	%f25, [%rd2+4];
	fma.rn.f32 	%f26, %f25, 0f40000000, 0f3F800000;
	sqrt.rn.f32 	%f27, %f26;
	mul.f32 	%f28, %f24, %f27;
	div.rn.f32 	%f29, %f23, %f28;
	div.rn.f32 	%f30, %f29, %f4;
	cvt.rzi.s32.f32 	%r75, %f30;
	add.s32 	%r77, %r5, %r75;
	sub.s32 	%r78, %r75, %r24;
	add.s32 	%r79, %r98, -1;
	setp.lt.s32 	%p57, %r79, %r78;
	setp.ge.s32 	%p58, %r98, %r77;
	or.pred  	%p59, %p57, %p58;
	@%p59 bra 	$L__BB6_9;
	ld.param.u64 	%rd18, [_Z15mute_directwaveiiifffffiiiiiiPfS_S_ii_param_16];
	cvta.to.global.u64 	%rd9, %rd18;
	mul.wide.s32 	%rd10, %r97, 4;
	add.s64 	%rd11, %rd9, %rd10;
	mov.b32 	%r80, 0;
	st.global.u32 	[%rd11+4], %r80;
$L__BB6_9:
	and.b32  	%r100, %r17, 2147483646;
	add.s32 	%r99, %r99, 2;
	add.s32 	%r98, %r98, 2;
	add.s32 	%r97, %r97, 2;
	setp.ne.s32 	%p60, %r99, 0;
	@%p60 bra 	$L__BB6_3;
$L__BB6_10:
	and.b32  	%r81, %r17, 1;
	setp.eq.b32 	%p61, %r81, 1;
	not.pred 	%p62, %p61;
	@%p62 bra 	$L__BB6_14;
	not.pred 	%p63, %p1;
	@%p63 bra 	$L__BB6_14;
	setp.eq.f32 	%p64, %f3, 0f3F800000;
	setp.neu.f64 	%p65, %fd8, 0d7FF0000000000000;
	setp.nan.f32 	%p66, %f3, %f3;
	setp.ne.s32 	%p67, %r4, 2146435072;
	setp.eq.f32 	%p68, %f3, 0f00000000;
	setp.eq.f32 	%p69, %f2, 0f3F800000;
	setp.neu.f64 	%p70, %fd4, 0d7FF0000000000000;
	setp.nan.f32 	%p71, %f2, %f2;
	setp.ne.s32 	%p72, %r3, 2146435072;
	setp.eq.f32 	%p73, %f2, 0f00000000;
	setp.eq.f32 	%p74, %f1, 0f3F800000;
	setp.neu.f64 	%p75, %fd1, 0d7FF0000000000000;
	setp.nan.f32 	%p76, %f1, %f1;
	setp.ne.s32 	%p77, %r2, 2146435072;
	setp.eq.f32 	%p78, %f1, 0f00000000;
	{ // callseq 11, 0
	.param .b64 param0;
	st.param.f64 	[param0], %fd1;
	.param .b64 retval0;
	call.uni (retval0), 
	__internal_accurate_pow, 
	(
	param0
	);
	ld.param.f64 	%fd87, [retval0];
	} // callseq 11
	neg.f64 	%fd89, %fd87;
	selp.f64 	%fd90, %fd89, %fd87, %p2;
	selp.f64 	%fd91, %fd2, %fd90, %p78;
	or.pred  	%p79, %p77, %p76;
	xor.pred  	%p80, %p77, %p79;
	cvt.f64.f32 	%fd92, %f1;
	mov.f64 	%fd93, 0d4000000000000000;
	add.rn.f64 	%fd94, %fd92, %fd93;
	selp.f64 	%fd95, %fd94, %fd91, %p80;
	selp.f64 	%fd96, %fd95, %fd3, %p75;
	selp.f64 	%fd97, %fd95, %fd96, %p79;
	selp.f64 	%fd98, 0d3FF0000000000000, %fd97, %p74;
	{ // callseq 12, 0
	.param .b64 param0;
	st.param.f64 	[param0], %fd4;
	.param .b64 retval0;
	call.uni (retval0), 
	__internal_accurate_pow, 
	(
	param0
	);
	ld.param.f64 	%fd99, [retval0];
	} // callseq 12
	neg.f64 	%fd101, %fd99;
	selp.f64 	%fd102, %fd101, %fd99, %p3;
	selp.f64 	%fd103, %fd5, %fd102, %p73;
	or.pred  	%p81, %p72, %p71;
	xor.pred  	%p82, %p72, %p81;
	selp.f64 	%fd104, %fd7, %fd103, %p82;
	selp.f64 	%fd105, %fd104, %fd6, %p70;
	selp.f64 	%fd106, %fd104, %fd105, %p81;
	selp.f64 	%fd107, 0d3FF0000000000000, %fd106, %p69;
	add.f64 	%fd108, %fd98, %fd107;
	{ // callseq 13, 0
	.param .b64 param0;
	st.param.f64 	[param0], %fd8;
	.param .b64 retval0;
	call.uni (retval0), 
	__internal_accurate_pow, 
	(
	param0
	);
	ld.param.f64 	%fd109, [retval0];
	} // callseq 13
	neg.f64 	%fd111, %fd109;
	selp.f64 	%fd112, %fd111, %fd109, %p4;
	selp.f64 	%fd113, %fd9, %fd112, %p68;
	selp.f64 	%fd114, %fd113, %fd11, %p67;
	selp.f64 	%fd115, %fd114, %fd113, %p66;
	selp.f64 	%fd116, %fd115, %fd10, %p65;
	selp.f64 	%fd117, %fd115, %fd116, %p66;
	selp.f64 	%fd118, %fd115, %fd117, %p67;
	selp.f64 	%fd119, 0d3FF0000000000000, %fd118, %p64;
	add.f64 	%fd120, %fd108, %fd119;
	cvt.rn.f32.f64 	%f31, %fd120;
	sqrt.rn.f32 	%f32, %f31;
	ld.global.f32 	%f33, [%rd1+4];
	ld.global.f32 	%f34, [%rd2+4];
	fma.rn.f32 	%f35, %f34, 0f40000000, 0f3F800000;
	sqrt.rn.f32 	%f36, %f35;
	mul.f32 	%f37, %f33, %f36;
	div.rn.f32 	%f38, %f32, %f37;
	div.rn.f32 	%f39, %f38, %f4;
	cvt.rzi.s32.f32 	%r82, %f39;
	add.s32 	%r84, %r5, %r82;
	sub.s32 	%r85, %r82, %r24;
	setp.le.s32 	%p83, %r100, %r85;
	setp.ge.s32 	%p84, %r100, %r84;
	or.pred  	%p85, %p83, %p84;
	@%p85 bra 	$L__BB6_14;
	ld.param.u64 	%rd19, [_Z15mute_directwaveiiifffffiiiiiiPfS_S_ii_param_16];
	add.s32 	%r87, %r100, %r1;
	cvta.to.global.u64 	%rd12, %rd19;
	mul.wide.s32 	%rd13, %r87, 4;
	add.s64 	%rd14, %rd12, %rd13;
	mov.b32 	%r88, 0;
	st.global.u32 	[%rd14], %r88;
$L__BB6_14:
	ret;

}
	// .globl	_Z14wavefield_bndriiiiiiiiiPfS_S_S_b
.visible .entry _Z14wavefield_bndriiiiiiiiiPfS_S_S_b(
	.param .u32 _Z14wavefield_bndriiiiiiiiiPfS_S_S_b_param_0,
	.param .u32 _Z14wavefield_bndriiiiiiiiiPfS_S_S_b_param_1,
	.param .u32 _Z14wavefield_bndriiiiiiiiiPfS_S_S_b_param_2,
	.param .u32 _Z14wavefield_bndriiiiiiiiiPfS_S_S_b_param_3,
	.param .u32 _Z14wavefield_bndriiiiiiiiiPfS_S_S_b_param_4,
	.param .u32 _Z14wavefield_bndriiiiiiiiiPfS_S_S_b_param_5,
	.param .u32 _Z14wavefield_bndriiiiiiiiiPfS_S_S_b_param_6,
	.param .u32 _Z14wavefield_bndriiiiiiiiiPfS_S_S_b_param_7,
	.param .u32 _Z14wavefield_bndriiiiiiiiiPfS_S_S_b_param_8,
	.param .u64 .ptr .align 1 _Z14wavefield_bndriiiiiiiiiPfS_S_S_b_param_9,
	.param .u64 .ptr .align 1 _Z14wavefield_bndriiiiiiiiiPfS_S_S_b_param_10,
	.param .u64 .ptr .align 1 _Z14wavefield_bndriiiiiiiiiPfS_S_S_b_param_11,
	.param .u64 .ptr .align 1 _Z14wavefield_bndriiiiiiiiiPfS_S_S_b_param_12,
	.param .u8 _Z14wavefield_bndriiiiiiiiiPfS_S_S_b_param_13
)
{
	.reg .pred 	%p<13>;
	.reg .b16 	%rs<2>;
	.reg .b32 	%r<142>;
	.reg .b32 	%f<25>;
	.reg .b64 	%rd<81>;

	ld.param.u32 	%r11, [_Z14wavefield_bndriiiiiiiiiPfS_S_S_b_param_0];
	ld.param.u32 	%r12, [_Z14wavefield_bndriiiiiiiiiPfS_S_S_b_param_2];
	ld.param.u32 	%r13, [_Z14wavefield_bndriiiiiiiiiPfS_S_S_b_param_3];
	ld.param.u32 	%r14, [_Z14wavefield_bndriiiiiiiiiPfS_S_S_b_param_4];
	ld.param.u32 	%r15, [_Z14wavefield_bndriiiiiiiiiPfS_S_S_b_param_5];
	ld.param.u32 	%r16, [_Z14wavefield_bndriiiiiiiiiPfS_S_S_b_param_6];
	ld.param.u32 	%r17, [_Z14wavefield_bndriiiiiiiiiPfS_S_S_b_param_7];
	ld.param.u64 	%rd5, [_Z14wavefield_bndriiiiiiiiiPfS_S_S_b_param_9];
	ld.param.u64 	%rd6, [_Z14wavefield_bndriiiiiiiiiPfS_S_S_b_param_10];
	ld.param.u64 	%rd7, [_Z14wavefield_bndriiiiiiiiiPfS_S_S_b_param_11];
	ld.param.u64 	%rd8, [_Z14wavefield_bndriiiiiiiiiPfS_S_S_b_param_12];
	ld.param.s8 	%rs1, [_Z14wavefield_bndriiiiiiiiiPfS_S_S_b_param_13];
	cvta.to.global.u64 	%rd1, %rd8;
	cvta.to.global.u64 	%rd2, %rd6;
	cvta.to.global.u64 	%rd3, %rd7;
	cvta.to.global.u64 	%rd4, %rd5;
	mov.u32 	%r18, %tid.x;
	mov.u32 	%r19, %ntid.x;
	mov.u32 	%r20, %ctaid.x;
	mad.lo.s32 	%r1, %r19, %r20, %r18;
	shl.b32 	%r21, %r13, 1;
	mul.lo.s32 	%r2, %r21, %r14;
	mul.lo.s32 	%r22, %r14, %r15;
	shl.b32 	%r23, %r22, 1;
	add.s32 	%r3, %r23, %r2;
	mad.lo.s32 	%r4, %r15, %r21, %r3;
	setp.ge.s32 	%p1, %r1, %r4;
	@%p1 bra 	$L__BB7_24;
	setp.eq.s16 	%p2, %rs1, 0;
	@%p2 bra 	$L__BB7_13;
	mul.lo.s32 	%r5, %r14, %r13;
	setp.ge.s32 	%p3, %r1, %r5;
	@%p3 bra 	$L__BB7_4;
	div.s32 	%r74, %r1, %r13;
	mul.lo.s32 	%r75, %r74, %r13;
	sub.s32 	%r76, %r1, %r75;
	add.s32 	%r77, %r76, %r16;
	add.s32 	%r78, %r74, %r16;
	mad.lo.s32 	%r79, %r78, %r11, %r77;
	mad.lo.s32 	%r80, %r79, %r12, %r16;
	add.s32 	%r81, %r80, -1;
	mul.wide.s32 	%rd39, %r81, 4;
	add.s64 	%rd40, %rd4, %rd39;
	ld.global.f32 	%f11, [%rd40];
	mad.lo.s32 	%r82, %r4, %r17, %r1;
	mul.wide.s32 	%rd41, %r82, 4;
	add.s64 	%rd42, %rd3, %rd41;
	st.global.f32 	[%rd42], %f11;
	add.s64 	%rd43, %rd2, %rd39;
	ld.global.f32 	%f12, [%rd43];
	add.s64 	%rd44, %rd1, %rd41;
	st.global.f32 	[%rd44], %f12;
	bra.uni 	$L__BB7_24;
$L__BB7_4:
	setp.ge.s32 	%p4, %r1, %r2;
	@%p4 bra 	$L__BB7_6;
	sub.s32 	%r64, %r1, %r5;
	div.s32 	%r65, %r64, %r13;
	mul.lo.s32 	%r66, %r65, %r13;
	sub.s32 	%r67, %r64, %r66;
	add.s32 	%r68, %r67, %r16;
	add.s32 	%r69, %r65, %r16;
	mad.lo.s32 	%r70, %r69, %r11, %r68;
	add.s32 	%r71, %r16, %r15;
	mad.lo.s32 	%r72, %r70, %r12, %r71;
	mul.wide.s32 	%rd33, %r72, 4;
	add.s64 	%rd34, %rd4, %rd33;
	ld.global.f32 	%f9, [%rd34];
	mad.lo.s32 	%r73, %r4, %r17, %r1;
	mul.wide.s32 	%rd35, %r73, 4;
	add.s64 	%rd36, %rd3, %rd35;
	st.global.f32 	[%rd36], %f9;
	add.s64 	%rd37, %rd2, %rd33;
	ld.global.f32 	%f10, [%rd37];
	add.s64 	%rd38, %rd1, %rd35;
	st.global.f32 	[%rd38], %f10;
	bra.uni 	$L__BB7_24;
$L__BB7_6:
	mad.lo.s32 	%r6, %r15, %r14, %r2;
	setp.ge.s32 	%p5, %r1, %r6;
	@%p5 bra 	$L__BB7_8;
	sub.s32 	%r54, %r1, %r2;
	div.s32 	%r55, %r54, %r15;
	mul.lo.s32 	%r56, %r55, %r15;
	sub.s32 	%r57, %r54, %r56;
	add.s32 	%r58, %r55, %r16;
	mad.lo.s32 	%r59, %r58, %r11, %r16;
	add.s32 	%r60, %r59, -1;
	add.s32 	%r61, %r57, %r16;
	mad.lo.s32 	%r62, %r60, %r12, %r61;
	mul.wide.s32 	%rd27, %r62, 4;
	add.s64 	%rd28, %rd4, %rd27;
	ld.global.f32 	%f7, [%rd28];
	mad.lo.s32 	%r63, %r4, %r17, %r1;
	mul.wide.s32 	%rd29, %r63, 4;
	add.s64 	%rd30, %rd3, %rd29;
	st.global.f32 	[%rd30], %f7;
	add.s64 	%rd31, %rd2, %rd27;
	ld.global.f32 	%f8, [%rd31];
	add.s64 	%rd32, %rd1, %rd29;
	st.global.f32 	[%rd32], %f8;
	bra.uni 	$L__BB7_24;
$L__BB7_8:
	setp.ge.s32 	%p6, %r1, %r3;
	@%p6 bra 	$L__BB7_10;
	sub.s32 	%r44, %r1, %r6;
	div.s32 	%r45, %r44, %r15;
	mul.lo.s32 	%r46, %r45, %r15;
	sub.s32 	%r47, %r44, %r46;
	add.s32 	%r48, %r16, %r13;
	add.s32 	%r49, %r45, %r16;
	mad.lo.s32 	%r50, %r49, %r11, %r48;
	add.s32 	%r51, %r47, %r16;
	mad.lo.s32 	%r52, %r50, %r12, %r51;
	mul.wide.s32 	%rd21, %r52, 4;
	add.s64 	%rd22, %rd4, %rd21;
	ld.global.f32 	%f5, [%rd22];
	mad.lo.s32 	%r53, %r4, %r17, %r1;
	mul.wide.s32 	%rd23, %r53, 4;
	add.s64 	%rd24, %rd3, %rd23;
	st.global.f32 	[%rd24], %f5;
	add.s64 	%rd25, %rd2, %rd21;
	ld.global.f32 	%f6, [%rd25];
	add.s64 	%rd26, %rd1, %rd23;
	st.global.f32 	[%rd26], %f6;
	bra.uni 	$L__BB7_24;
$L__BB7_10:
	mad.lo.s32 	%r7, %r15, %r13, %r3;
	setp.ge.s32 	%p7, %r1, %r7;
	@%p7 bra 	$L__BB7_12;
	sub.s32 	%r34, %r1, %r3;
	div.s32 	%r35, %r34, %r15;
	mul.lo.s32 	%r36, %r35, %r15;
	sub.s32 	%r37, %r34, %r36;
	add.s32 	%r38, %r16, -1;
	mad.lo.s32 	%r39, %r38, %r11, %r16;
	add.s32 	%r40, %r39, %r35;
	add.s32 	%r41, %r37, %r16;
	mad.lo.s32 	%r42, %r40, %r12, %r41;
	mul.wide.s32 	%rd15, %r42, 4;
	add.s64 	%rd16, %rd4, %rd15;
	ld.global.f32 	%f3, [%rd16];
	mad.lo.s32 	%r43, %r4, %r17, %r1;
	mul.wide.s32 	%rd17, %r43, 4;
	add.s64 	%rd18, %rd3, %rd17;
	st.global.f32 	[%rd18], %f3;
	add.s64 	%rd19, %rd2, %rd15;
	ld.global.f32 	%f4, [%rd19];
	add.s64 	%rd20, %rd1, %rd17;
	st.global.f32 	[%rd20], %f4;
	bra.uni 	$L__BB7_24;
$L__BB7_12:
	sub.s32 	%r24, %r1, %r7;
	div.s32 	%r25, %r24, %r15;
	mul.lo.s32 	%r26, %r25, %r15;
	sub.s32 	%r27, %r24, %r26;
	add.s32 	%r28, %r16, %r14;
	mad.lo.s32 	%r29, %r28, %r11, %r16;
	add.s32 	%r30, %r29, %r25;
	add.s32 	%r31, %r27, %r16;
	mad.lo.s32 	%r32, %r30, %r12, %r31;
	mul.wide.s32 	%rd9, %r32, 4;
	add.s64 	%rd10, %rd4, %rd9;
	ld.global.f32 	%f1, [%rd10];
	mad.lo.s32 	%r33, %r4, %r17, %r1;
	mul.wide.s32 	%rd11, %r33, 4;
	add.s64 	%rd12, %rd3, %rd11;
	st.global.f32 	[%rd12], %f1;
	add.s64 	%rd13, %rd2, %rd9;
	ld.global.f32 	%f2, [%rd13];
	add.s64 	%rd14, %rd1, %rd11;
	st.global.f32 	[%rd14], %f2;
	bra.uni 	$L__BB7_24;
$L__BB7_13:
	mul.lo.s32 	%r8, %r14, %r13;
	setp.ge.s32 	%p8, %r1, %r8;
	@%p8 bra 	$L__BB7_15;
	div.s32 	%r133, %r1, %r13;
	mul.lo.s32 	%r134, %r133, %r13;
	sub.s32 	%r135, %r1, %r134;
	mad.lo.s32 	%r136, %r4, %r17, %r1;
	mul.wide.s32 	%rd75, %r136, 4;
	add.s64 	%rd76, %rd3, %rd75;
	ld.global.f32 	%f23, [%rd76];
	add.s32 	%r137, %r135, %r16;
	add.s32 	%r138, %r133, %r16;
	mad.lo.s32 	%r139, %r138, %r11, %r137;
	mad.lo.s32 	%r140, %r139, %r12, %r16;
	add.s32 	%r141, %r140, -1;
	mul.wide.s32 	%rd77, %r141, 4;
	add.s64 	%rd78, %rd4, %rd77;
	st.global.f32 	[%rd78], %f23;
	add.s64 	%rd79, %rd1, %rd75;
	ld.global.f32 	%f24, [%rd79];
	add.s64 	%rd80, %rd2, %rd77;
	st.global.f32 	[%rd80], %f24;
	bra.uni 	$L__BB7_24;
$L__BB7_15:
	setp.ge.s32 	%p9, %r1, %r2;
	@%p9 bra 	$L__BB7_17;
	sub.s32 	%r123, %r1, %r8;
	div.s32 	%r124, %r123, %r13;
	mul.lo.s32 	%r125, %r124, %r13;
	sub.s32 	%r126, %r123, %r125;
	mad.lo.s32 	%r127, %r4, %r17, %r1;
	mul.wide.s32 	%rd69, %r127, 4;
	add.s64 	%rd70, %rd3, %rd69;
	ld.global.f32 	%f21, [%rd70];
	add.s32 	%r128, %r126, %r16;
	add.s32 	%r129, %r124, %r16;
	mad.lo.s32 	%r130, %r129, %r11, %r128;
	add.s32 	%r131, %r16, %r15;
	mad.lo.s32 	%r132, %r130, %r12, %r131;
	mul.wide.s32 	%rd71, %r132, 4;
	add.s64 	%rd72, %rd4, %rd71;
	st.global.f32 	[%rd72], %f21;
	add.s64 	%rd73, %rd1, %rd69;
	ld.global.f32 	%f22, [%rd73];
	add.s64 	%rd74, %rd2, %rd71;
	st.global.f32 	[%rd74], %f22;
	bra.uni 	$L__BB7_24;
$L__BB7_17:
	mad.lo.s32 	%r9, %r15, %r14, %r2;
	setp.ge.s32 	%p10, %r1, %r9;
	@%p10 bra 	$L__BB7_19;
	sub.s32 	%r113, %r1, %r2;
	div.s32 	%r114, %r113, %r15;
	mul.lo.s32 	%r115, %r114, %r15;
	sub.s32 	%r116, %r113, %r115;
	mad.lo.s32 	%r117, %r4, %r17, %r1;
	mul.wide.s32 	%rd63, %r117, 4;
	add.s64 	%rd64, %rd3, %rd63;
	ld.global.f32 	%f19, [%rd64];
	add.s32 	%r118, %r114, %r16;
	mad.lo.s32 	%r119, %r118, %r11, %r16;
	add.s32 	%r120, %r119, -1;
	add.s32 	%r121, %r116, %r16;
	mad.lo.s32 	%r122, %r120, %r12, %r121;
	mul.wide.s32 	%rd65, %r122, 4;
	add.s64 	%rd66, %rd4, %rd65;
	st.global.f32 	[%rd66], %f19;
	add.s64 	%rd67, %rd1, %rd63;
	ld.global.f32 	%f20, [%rd67];
	add.s64 	%rd68, %rd2, %rd65;
	st.global.f32 	[%rd68], %f20;
	bra.uni 	$L__BB7_24;
$L__BB7_19:
	setp.ge.s32 	%p11, %r1, %r3;
	@%p11 bra 	$L__BB7_21;
	sub.s32 	%r103, %r1, %r9;
	div.s32 	%r104, %r103, %r15;
	mul.lo.s32 	%r105, %r104, %r15;
	sub.s32 	%r106, %r103, %r105;
	mad.lo.s32 	%r107, %r4, %r17, %r1;
	mul.wide.s32 	%rd57, %r107, 4;
	add.s64 	%rd58, %rd3, %rd57;
	ld.global.f32 	%f17, [%rd58];
	add.s32 	%r108, %r16, %r13;
	add.s32 	%r109, %r104, %r16;
	mad.lo.s32 	%r110, %r109, %r11, %r108;
	add.s32 	%r111, %r106, %r16;
	mad.lo.s32 	%r112, %r110, %r12, %r111;
	mul.wide.s32 	%rd59, %r112, 4;
	add.s64 	%rd60, %rd4, %rd59;
	st.global.f32 	[%rd60], %f17;
	add.s64 	%rd61, %rd1, %rd57;
	ld.global.f32 	%f18, [%rd61];
	add.s64 	%rd62, %rd2, %rd59;
	st.global.f32 	[%rd62], %f18;
	bra.uni 	$L__BB7_24;
$L__BB7_21:
	mad.lo.s32 	%r10, %r15, %r13, %r3;
	setp.ge.s32 	%p12, %r1, %r10;
	@%p12 bra 	$L__BB7_23;
	sub.s32 	%r93, %r1, %r3;
	div.s32 	%r94, %r93, %r15;
	mul.lo.s32 	%r95, %r94, %r15;
	sub.s32 	%r96, %r93, %r95;
	mad.lo.s32 	%r97, %r4, %r17, %r1;
	mul.wide.s32 	%rd51, %r97, 4;
	add.s64 	%rd52, %rd3, %rd51;
	ld.global.f32 	%f15, [%rd52];
	add.s32 	%r98, %r16, -1;
	mad.lo.s32 	%r99, %r98, %r11, %r16;
	add.s32 	%r100, %r99, %r94;
	add.s32 	%r101, %r96, %r16;
	mad.lo.s32 	%r102, %r100, %r12, %r101;
	mul.wide.s32 	%rd53, %r102, 4;
	add.s64 	%rd54, %rd4, %rd53;
	st.global.f32 	[%rd54], %f15;
	add.s64 	%rd55, %rd1, %rd51;
	ld.global.f32 	%f16, [%rd55];
	add.s64 	%rd56, %rd2, %rd53;
	st.global.f32 	[%rd56], %f16;
	bra.uni 	$L__BB7_24;
$L__BB7_23:
	sub.s32 	%r83, %r1, %r10;
	div.s32 	%r84, %r83, %r15;
	mul.lo.s32 	%r85, %r84, %r15;
	sub.s32 	%r86, %r83, %r85;
	mad.lo.s32 	%r87, %r4, %r17, %r1;
	mul.wide.s32 	%rd45, %r87, 4;
	add.s64 	%rd46, %rd3, %rd45;
	ld.global.f32 	%f13, [%rd46];
	add.s32 	%r88, %r16, %r14;
	mad.lo.s32 	%r89, %r88, %r11, %r16;
	add.s32 	%r90, %r89, %r84;
	add.s32 	%r91, %r86, %r16;
	mad.lo.s32 	%r92, %r90, %r12, %r91;
	mul.wide.s32 	%rd47, %r92, 4;
	add.s64 	%rd48, %rd4, %rd47;
	st.global.f32 	[%rd48], %f13;
	add.s64 	%rd49, %rd1, %rd45;
	ld.global.f32 	%f14, [%rd49];
	add.s64 	%rd50, %rd2, %rd47;
	st.global.f32 	[%rd50], %f14;
$L__BB7_24:
	ret;

}
	// .globl	_Z13cal_migrationiiiiiiiPfS_S_
.visible .entry _Z13cal_migrationiiiiiiiPfS_S_(
	.param .u32 _Z13cal_migrationiiiiiiiPfS_S__param_0,
	.param .u32 _Z13cal_migrationiiiiiiiPfS_S__param_1,
	.param .u32 _Z13cal_migrationiiiiiiiPfS_S__param_2,
	.param .u32 _Z13cal_migrationiiiiiiiPfS_S__param_3,
	.param .u32 _Z13cal_migrationiiiiiiiPfS_S__param_4,
	.param .u32 _Z13cal_migrationiiiiiiiPfS_S__param_5,
	.param .u32 _Z13cal_migrationiiiiiiiPfS_S__param_6,
	.param .u64 .ptr .align 1 _Z13cal_migrationiiiiiiiPfS_S__param_7,
	.param .u64 .ptr .align 1 _Z13cal_migrationiiiiiiiPfS_S__param_8,
	.param .u64 .ptr .align 1 _Z13cal_migrationiiiiiiiPfS_S__param_9
)
{
	.reg .pred 	%p<28>;
	.reg .b32 	%r<177>;
	.reg .b32 	%f<61>;
	.reg .b64 	%rd<82>;

	ld.param.u32 	%r76, [_Z13cal_migrationiiiiiiiPfS_S__param_0];
	ld.param.u32 	%r77, [_Z13cal_migrationiiiiiiiPfS_S__param_2];
	ld.param.u32 	%r78, [_Z13cal_migrationiiiiiiiPfS_S__param_3];
	ld.param.u32 	%r79, [_Z13cal_migrationiiiiiiiPfS_S__param_4];
	ld.param.u32 	%r80, [_Z13cal_migrationiiiiiiiPfS_S__param_5];
	ld.param.u32 	%r81, [_Z13cal_migrationiiiiiiiPfS_S__param_6];
	ld.param.u64 	%rd4, [_Z13cal_migrationiiiiiiiPfS_S__param_7];
	ld.param.u64 	%rd5, [_Z13cal_migrationiiiiiiiPfS_S__param_8];
	ld.param.u64 	%rd6, [_Z13cal_migrationiiiiiiiPfS_S__param_9];
	cvta.to.global.u64 	%rd1, %rd4;
	cvta.to.global.u64 	%rd2, %rd6;
	cvta.to.global.u64 	%rd3, %rd5;
	mov.u32 	%r82, %ctaid.x;
	mov.u32 	%r83, %ntid.x;
	mul.lo.s32 	%r1, %r82, %r83;
	mov.u32 	%r2, %tid.x;
	add.s32 	%r3, %r1, %r2;
	mov.u32 	%r84, %ctaid.y;
	mov.u32 	%r85, %ntid.y;
	mul.lo.s32 	%r4, %r84, %r85;
	mov.u32 	%r5, %tid.y;
	add.s32 	%r6, %r4, %r5;
	setp.lt.s32 	%p2, %r79, 1;
	@%p2 bra 	$L__BB8_41;
	setp.lt.s32 	%p3, %r6, %r78;
	setp.lt.s32 	%p4, %r3, %r80;
	and.pred  	%p1, %p3, %p4;
	add.s32 	%r7, %r81, %r6;
	add.s32 	%r8, %r81, %r3;
	and.b32  	%r9, %r79, 7;
	setp.lt.u32 	%p5, %r79, 8;
	mov.b32 	%r175, 0;
	@%p5 bra 	$L__BB8_20;
	and.b32  	%r87, %r79, 2147483640;
	neg.s32 	%r173, %r87;
	add.s32 	%r88, %r2, %r81;
	add.s32 	%r89, %r88, %r1;
	add.s32 	%r90, %r5, %r81;
	add.s32 	%r91, %r90, %r4;
	add.s32 	%r92, %r81, 7;
	mad.lo.s32 	%r93, %r76, %r92, %r91;
	mad.lo.s32 	%r172, %r77, %r93, %r89;
	add.s32 	%r94, %r81, 6;
	mad.lo.s32 	%r95, %r76, %r94, %r91;
	mad.lo.s32 	%r171, %r77, %r95, %r89;
	add.s32 	%r96, %r81, 5;
	mad.lo.s32 	%r97, %r76, %r96, %r91;
	mad.lo.s32 	%r170, %r77, %r97, %r89;
	add.s32 	%r98, %r81, 4;
	mad.lo.s32 	%r99, %r76, %r98, %r91;
	mad.lo.s32 	%r169, %r77, %r99, %r89;
	add.s32 	%r100, %r81, 3;
	mad.lo.s32 	%r101, %r76, %r100, %r91;
	mad.lo.s32 	%r168, %r77, %r101, %r89;
	add.s32 	%r102, %r81, 2;
	mad.lo.s32 	%r103, %r76, %r102, %r91;
	mad.lo.s32 	%r167, %r77, %r103, %r89;
	mul.lo.s32 	%r104, %r81, %r76;
	add.s32 	%r105, %r104, %r76;
	add.s32 	%r106, %r91, %r105;
	mad.lo.s32 	%r166, %r77, %r106, %r89;
	add.s32 	%r107, %r104, %r81;
	add.s32 	%r108, %r6, %r107;
	mad.lo.s32 	%r165, %r77, %r108, %r89;
	add.s32 	%r109, %r5, %r78;
	add.s32 	%r110, %r109, %r4;
	mad.lo.s32 	%r164, %r80, %r110, %r3;
	mul.lo.s32 	%r111, %r80, %r78;
	shl.b32 	%r20, %r111, 3;
	shl.b32 	%r112, %r78, 1;
	add.s32 	%r113, %r6, %r112;
	mad.lo.s32 	%r163, %r80, %r113, %r3;
	mad.lo.s32 	%r114, %r78, 3, %r6;
	mad.lo.s32 	%r162, %r80, %r114, %r3;
	shl.b32 	%r115, %r78, 2;
	add.s32 	%r116, %r6, %r115;
	mad.lo.s32 	%r161, %r80, %r116, %r3;
	mad.lo.s32 	%r117, %r78, 5, %r6;
	mad.lo.s32 	%r160, %r80, %r117, %r3;
	mad.lo.s32 	%r118, %r78, 6, %r6;
	mad.lo.s32 	%r159, %r80, %r118, %r3;
	mad.lo.s32 	%r119, %r78, 7, %r6;
	mad.lo.s32 	%r158, %r80, %r119, %r3;
	mad.lo.s32 	%r157, %r80, %r6, %r3;
	not.pred 	%p6, %p1;
$L__BB8_3:
	.pragma "nounroll";
	@%p6 bra 	$L__BB8_5;
	mul.wide.s32 	%rd7, %r165, 4;
	add.s64 	%rd8, %rd3, %rd7;
	ld.global.f32 	%f1, [%rd8];
	add.s64 	%rd9, %rd2, %rd7;
	ld.global.f32 	%f2, [%rd9];
	mul.wide.s32 	%rd10, %r157, 4;
	add.s64 	%rd11, %rd1, %rd10;
	ld.global.f32 	%f3, [%rd11];
	fma.rn.f32 	%f4, %f1, %f2, %f3;
	st.global.f32 	[%rd11], %f4;
$L__BB8_5:
	@%p6 bra 	$L__BB8_7;
	mul.wide.s32 	%rd12, %r166, 4;
	add.s64 	%rd13, %rd3, %rd12;
	ld.global.f32 	%f5, [%rd13];
	add.s64 	%rd14, %rd2, %rd12;
	ld.global.f32 	%f6, [%rd14];
	mul.wide.s32 	%rd15, %r164, 4;
	add.s64 	%rd16, %rd1, %rd15;
	ld.global.f32 	%f7, [%rd16];
	fma.rn.f32 	%f8, %f5, %f6, %f7;
	st.global.f32 	[%rd16], %f8;
$L__BB8_7:
	@%p6 bra 	$L__BB8_9;
	mul.wide.s32 	%rd17, %r167, 4;
	add.s64 	%rd18, %rd3, %rd17;
	ld.global.f32 	%f9, [%rd18];
	add.s64 	%rd19, %rd2, %rd17;
	ld.global.f32 	%f10, [%rd19];
	mul.wide.s32 	%rd20, %r163, 4;
	add.s64 	%rd21, %rd1, %rd20;
	ld.global.f32 	%f11, [%rd21];
	fma.rn.f32 	%f12, %f9, %f10, %f11;
	st.global.f32 	[%rd21], %f12;
$L__BB8_9:
	@%p6 bra 	$L__BB8_11;
	mul.wide.s32 	%rd22, %r168, 4;
	add.s64 	%rd23, %rd3, %rd22;
	ld.global.f32 	%f13, [%rd23];
	add.s64 	%rd24, %rd2, %rd22;
	ld.global.f32 	%f14, [%rd24];
	mul.wide.s32 	%rd25, %r162, 4;
	add.s64 	%rd26, %rd1, %rd25;
	ld.global.f32 	%f15, [%rd26];
	fma.rn.f32 	%f16, %f13, %f14, %f15;
	st.global.f32 	[%rd26], %f16;
$L__BB8_11:
	@%p6 bra 	$L__BB8_13;
	mul.wide.s32 	%rd27, %r169, 4;
	add.s64 	%rd28, %rd3, %rd27;
	ld.global.f32 	%f17, [%rd28];
	add.s64 	%rd29, %rd2, %rd27;
	ld.global.f32 	%f18, [%rd29];
	mul.wide.s32 	%rd30, %r161, 4;
	add.s64 	%rd31, %rd1, %rd30;
	ld.global.f32 	%f19, [%rd31];
	fma.rn.f32 	%f20, %f17, %f18, %f19;
	st.global.f32 	[%rd31], %f20;
$L__BB8_13:
	@%p6 bra 	$L__BB8_15;
	mul.wide.s32 	%rd32, %r170, 4;
	add.s64 	%rd33, %rd3, %rd32;
	ld.global.f32 	%f21, [%rd33];
	add.s64 	%rd34, %rd2, %rd32;
	ld.global.f32 	%f22, [%rd34];
	mul.wide.s32 	%rd35, %r160, 4;
	add.s64 	%rd36, %rd1, %rd35;
	ld.global.f32 	%f23, [%rd36];
	fma.rn.f32 	%f24, %f21, %f22, %f23;
	st.global.f32 	[%rd36], %f24;
$L__BB8_15:
	@%p6 bra 	$L__BB8_17;
	mul.wide.s32 	%rd37, %r171, 4;
	add.s64 	%rd38, %rd3, %rd37;
	ld.global.f32 	%f25, [%rd38];
	add.s64 	%rd39, %rd2, %rd37;
	ld.global.f32 	%f26, [%rd39];
	mul.wide.s32 	%rd40, %r159, 4;
	add.s64 	%rd41, %rd1, %rd40;
	ld.global.f32 	%f27, [%rd41];
	fma.rn.f32 	%f28, %f25, %f26, %f27;
	st.global.f32 	[%rd41], %f28;
$L__BB8_17:
	@%p6 bra 	$L__BB8_19;
	mul.wide.s32 	%rd42, %r172, 4;
	add.s64 	%rd43, %rd3, %rd42;
	ld.global.f32 	%f29, [%rd43];
	add.s64 	%rd44, %rd2, %rd42;
	ld.global.f32 	%f30, [%rd44];
	mul.wide.s32 	%rd45, %r158, 4;
	add.s64 	%rd46, %rd1, %rd45;
	ld.global.f32 	%f31, [%rd46];
	fma.rn.f32 	%f32, %f29, %f30, %f31;
	st.global.f32 	[%rd46], %f32;
$L__BB8_19:
	and.b32  	%r175, %r79, 2147483640;
	add.s32 	%r173, %r173, 8;
	mul.lo.s32 	%r120, %r77, %r76;
	shl.b32 	%r121, %r120, 3;
	add.s32 	%r172, %r172, %r121;
	add.s32 	%r171, %r171, %r121;
	add.s32 	%r170, %r170, %r121;
	add.s32 	%r169, %r169, %r121;
	add.s32 	%r168, %r168, %r121;
	add.s32 	%r167, %r167, %r121;
	add.s32 	%r166, %r166, %r121;
	add.s32 	%r165, %r165, %r121;
	add.s32 	%r164, %r164, %r20;
	add.s32 	%r163, %r163, %r20;
	add.s32 	%r162, %r162, %r20;
	add.s32 	%r161, %r161, %r20;
	add.s32 	%r160, %r160, %r20;
	add.s32 	%r159, %r159, %r20;
	add.s32 	%r158, %r158, %r20;
	add.s32 	%r157, %r157, %r20;
	setp.ne.s32 	%p14, %r173, 0;
	@%p14 bra 	$L__BB8_3;
$L__BB8_20:
	setp.eq.s32 	%p15, %r9, 0;
	@%p15 bra 	$L__BB8_41;
	and.b32  	%r64, %r79, 3;
	setp.lt.u32 	%p16, %r9, 4;
	@%p16 bra 	$L__BB8_31;
	mad.lo.s32 	%r65, %r175, %r78, %r6;
	not.pred 	%p17, %p1;
	@%p17 bra 	$L__BB8_24;
	add.s32 	%r122, %r175, %r81;
	mad.lo.s32 	%r123, %r122, %r76, %r7;
	mad.lo.s32 	%r124, %r123, %r77, %r8;
	mul.wide.s32 	%rd47, %r124, 4;
	add.s64 	%rd48, %rd3, %rd47;
	ld.global.f32 	%f33, [%rd48];
	add.s64 	%rd49, %rd2, %rd47;
	ld.global.f32 	%f34, [%rd49];
	mad.lo.s32 	%r125, %r65, %r80, %r3;
	mul.wide.s32 	%rd50, %r125, 4;
	add.s64 	%rd51, %rd1, %rd50;
	ld.global.f32 	%f35, [%rd51];
	fma.rn.f32 	%f36, %f33, %f34, %f35;
	st.global.f32 	[%rd51], %f36;
$L__BB8_24:
	add.s32 	%r66, %r65, %r78;
	@%p17 bra 	$L__BB8_26;
	add.s32 	%r126, %r175, %r81;
	mad.lo.s32 	%r127, %r76, %r126, %r76;
	add.s32 	%r128, %r7, %r127;
	mad.lo.s32 	%r129, %r128, %r77, %r8;
	mul.wide.s32 	%rd52, %r129, 4;
	add.s64 	%rd53, %rd3, %rd52;
	ld.global.f32 	%f37, [%rd53];
	add.s64 	%rd54, %rd2, %rd52;
	ld.global.f32 	%f38, [%rd54];
	mad.lo.s32 	%r130, %r66, %r80, %r3;
	mul.wide.s32 	%rd55, %r130, 4;
	add.s64 	%rd56, %rd1, %rd55;
	ld.global.f32 	%f39, [%rd56];
	fma.rn.f32 	%f40, %f37, %f38, %f39;
	st.global.f32 	[%rd56], %f40;
$L__BB8_26:
	add.s32 	%r67, %r66, %r78;
	@%p17 bra 	$L__BB8_28;
	add.s32 	%r131, %r175, %r81;
	add.s32 	%r132, %r131, 2;
	mad.lo.s32 	%r133, %r132, %r76, %r7;
	mad.lo.s32 	%r134, %r133, %r77, %r8;
	mul.wide.s32 	%rd57, %r134, 4;
	add.s64 	%rd58, %rd3, %rd57;
	ld.global.f32 	%f41, [%rd58];
	add.s64 	%rd59, %rd2, %rd57;
	ld.global.f32 	%f42, [%rd59];
	mad.lo.s32 	%r135, %r67, %r80, %r3;
	mul.wide.s32 	%rd60, %r135, 4;
	add.s64 	%rd61, %rd1, %rd60;
	ld.global.f32 	%f43, [%rd61];
	fma.rn.f32 	%f44, %f41, %f42, %f43;
	st.global.f32 	[%rd61], %f44;
$L__BB8_28:
	add.s32 	%r136, %r67, %r78;
	mul.lo.s32 	%r68, %r136, %r80;
	@%p17 bra 	$L__BB8_30;
	add.s32 	%r137, %r175, %r81;
	add.s32 	%r138, %r137, 3;
	mad.lo.s32 	%r139, %r138, %r76, %r7;
	mad.lo.s32 	%r140, %r139, %r77, %r8;
	mul.wide.s32 	%rd62, %r140, 4;
	add.s64 	%rd63, %rd3, %rd62;
	ld.global.f32 	%f45, [%rd63];
	add.s64 	%rd64, %rd2, %rd62;
	ld.global.f32 	%f46, [%rd64];
	add.s32 	%r141, %r68, %r3;
	mul.wide.s32 	%rd65, %r141, 4;
	add.s64 	%rd66, %rd1, %rd65;
	ld.global.f32 	%f47, [%rd66];
	fma.rn.f32 	%f48, %f45, %f46, %f47;
	st.global.f32 	[%rd66], %f48;
$L__BB8_30:
	add.s32 	%r175, %r175, 4;
$L__BB8_31:
	setp.eq.s32 	%p21, %r64, 0;
	@%p21 bra 	$L__BB8_41;
	setp.eq.s32 	%p22, %r64, 1;
	@%p22 bra 	$L__BB8_38;
	mad.lo.s32 	%r71, %r175, %r78, %r6;
	not.pred 	%p23, %p1;
	@%p23 bra 	$L__BB8_35;
	add.s32 	%r142, %r175, %r81;
	mad.lo.s32 	%r143, %r142, %r76, %r7;
	mad.lo.s32 	%r144, %r143, %r77, %r8;
	mul.wide.s32 	%rd67, %r144, 4;
	add.s64 	%rd68, %rd3, %rd67;
	ld.global.f32 	%f49, [%rd68];
	add.s64 	%rd69, %rd2, %rd67;
	ld.global.f32 	%f50, [%rd69];
	mad.lo.s32 	%r145, %r71, %r80, %r3;
	mul.wide.s32 	%rd70, %r145, 4;
	add.s64 	%rd71, %rd1, %rd70;
	ld.global.f32 	%f51, [%rd71];
	fma.rn.f32 	%f52, %f49, %f50, %f51;
	st.global.f32 	[%rd71], %f52;
$L__BB8_35:
	add.s32 	%r146, %r71, %r78;
	mul.lo.s32 	%r72, %r146, %r80;
	@%p23 bra 	$L__BB8_37;
	add.s32 	%r147, %r175, %r81;
	mad.lo.s32 	%r148, %r76, %r147, %r76;
	add.s32 	%r149, %r7, %r148;
	mad.lo.s32 	%r150, %r149, %r77, %r8;
	mul.wide.s32 	%rd72, %r150, 4;
	add.s64 	%rd73, %rd3, %rd72;
	ld.global.f32 	%f53, [%rd73];
	add.s64 	%rd74, %rd2, %rd72;
	ld.global.f32 	%f54, [%rd74];
	add.s32 	%r151, %r72, %r3;
	mul.wide.s32 	%rd75, %r151, 4;
	add.s64 	%rd76, %rd1, %rd75;
	ld.global.f32 	%f55, [%rd76];
	fma.rn.f32 	%f56, %f53, %f54, %f55;
	st.global.f32 	[%rd76], %f56;
$L__BB8_37:
	add.s32 	%r175, %r175, 2;
$L__BB8_38:
	and.b32  	%r152, %r79, 1;
	setp.eq.b32 	%p25, %r152, 1;
	not.pred 	%p26, %p25;
	@%p26 bra 	$L__BB8_41;
	mad.lo.s32 	%r153, %r175, %r78, %r6;
	mad.lo.s32 	%r75, %r153, %r80, %r3;
	not.pred 	%p27, %p1;
	@%p27 bra 	$L__BB8_41;
	add.s32 	%r154, %r175, %r81;
	mad.lo.s32 	%r155, %r154, %r76, %r7;
	mad.lo.s32 	%r156, %r155, %r77, %r8;
	mul.wide.s32 	%rd77, %r156, 4;
	add.s64 	%rd78, %rd3, %rd77;
	ld.global.f32 	%f57, [%rd78];
	add.s64 	%rd79, %rd2, %rd77;
	ld.global.f32 	%f58, [%rd79];
	mul.wide.s32 	%rd80, %r75, 4;
	add.s64 	%rd81, %rd1, %rd80;
	ld.global.f32 	%f59, [%rd81];
	fma.rn.f32 	%f60, %f57, %f58, %f59;
	st.global.f32 	[%rd81], %f60;
$L__BB8_41:
	ret;

}
	// .globl	_Z16cal_illuminationiiiiiiiPfS_S_
.visible .entry _Z16cal_illuminationiiiiiiiPfS_S_(
	.param .u32 _Z16cal_illuminationiiiiiiiPfS_S__param_0,
	.param .u32 _Z16cal_illuminationiiiiiiiPfS_S__param_1,
	.param .u32 _Z16cal_illuminationiiiiiiiPfS_S__param_2,
	.param .u32 _Z16cal_illuminationiiiiiiiPfS_S__param_3,
	.param .u32 _Z16cal_illuminationiiiiiiiPfS_S__param_4,
	.param .u32 _Z16cal_illuminationiiiiiiiPfS_S__param_5,
	.param .u32 _Z16cal_illuminationiiiiiiiPfS_S__param_6,
	.param .u64 .ptr .align 1 _Z16cal_illuminationiiiiiiiPfS_S__param_7,
	.param .u64 .ptr .align 1 _Z16cal_illuminationiiiiiiiPfS_S__param_8,
	.param .u64 .ptr .align 1 _Z16cal_illuminationiiiiiiiPfS_S__param_9
)
{
	.reg .pred 	%p<28>;
	.reg .b32 	%r<177>;
	.reg .b32 	%f<91>;
	.reg .b64 	%rd<82>;

	ld.param.u32 	%r76, [_Z16cal_illuminationiiiiiiiPfS_S__param_0];
	ld.param.u32 	%r77, [_Z16cal_illuminationiiiiiiiPfS_S__param_2];
	ld.param.u32 	%r78, [_Z16cal_illuminationiiiiiiiPfS_S__param_3];
	ld.param.u32 	%r79, [_Z16cal_illuminationiiiiiiiPfS_S__param_4];
	ld.param.u32 	%r80, [_Z16cal_illuminationiiiiiiiPfS_S__param_5];
	ld.param.u32 	%r81, [_Z16cal_illuminationiiiiiiiPfS_S__param_6];
	ld.param.u64 	%rd4, [_Z16cal_illuminationiiiiiiiPfS_S__param_7];
	ld.param.u64 	%rd5, [_Z16cal_illuminationiiiiiiiPfS_S__param_8];
	ld.param.u64 	%rd6, [_Z16cal_illuminationiiiiiiiPfS_S__param_9];
	cvta.to.global.u64 	%rd1, %rd4;
	cvta.to.global.u64 	%rd2, %rd6;
	cvta.to.global.u64 	%rd3, %rd5;
	mov.u32 	%r82, %ctaid.x;
	mov.u32 	%r83, %ntid.x;
	mul.lo.s32 	%r1, %r82, %r83;
	mov.u32 	%r2, %tid.x;
	add.s32 	%r3, %r1, %r2;
	mov.u32 	%r84, %ctaid.y;
	mov.u32 	%r85, %ntid.y;
	mul.lo.s32 	%r4, %r84, %r85;
	mov.u32 	%r5, %tid.y;
	add.s32 	%r6, %r4, %r5;
	setp.lt.s32 	%p2, %r79, 1;
	@%p2 bra 	$L__BB9_41;
	setp.lt.s32 	%p3, %r6, %r78;
	setp.lt.s32 	%p4, %r3, %r80;
	and.pred  	%p1, %p3, %p4;
	add.s32 	%r7, %r81, %r6;
	add.s32 	%r8, %r81, %r3;
	and.b32  	%r9, %r79, 7;
	setp.lt.u32 	%p5, %r79, 8;
	mov.b32 	%r175, 0;
	@%p5 bra 	$L__BB9_20;
	and.b32  	%r87, %r79, 2147483640;
	neg.s32 	%r173, %r87;
	add.s32 	%r88, %r2, %r81;
	add.s32 	%r89, %r88, %r1;
	add.s32 	%r90, %r5, %r81;
	add.s32 	%r91, %r90, %r4;
	add.s32 	%r92, %r81, 7;
	mad.lo.s32 	%r93, %r76, %r92, %r91;
	mad.lo.s32 	%r172, %r77, %r93, %r89;
	add.s32 	%r94, %r81, 6;
	mad.lo.s32 	%r95, %r76, %r94, %r91;
	mad.lo.s32 	%r171, %r77, %r95, %r89;
	add.s32 	%r96, %r81, 5;
	mad.lo.s32 	%r97, %r76, %r96, %r91;
	mad.lo.s32 	%r170, %r77, %r97, %r89;
	add.s32 	%r98, %r81, 4;
	mad.lo.s32 	%r99, %r76, %r98, %r91;
	mad.lo.s32 	%r169, %r77, %r99, %r89;
	add.s32 	%r100, %r81, 3;
	mad.lo.s32 	%r101, %r76, %r100, %r91;
	mad.lo.s32 	%r168, %r77, %r101, %r89;
	add.s32 	%r102, %r81, 2;
	mad.lo.s32 	%r103, %r76, %r102, %r91;
	mad.lo.s32 	%r167, %r77, %r103, %r89;
	mul.lo.s32 	%r104, %r81, %r76;
	add.s32 	%r105, %r104, %r76;
	add.s32 	%r106, %r91, %r105;
	mad.lo.s32 	%r166, %r77, %r106, %r89;
	add.s32 	%r107, %r104, %r81;
	add.s32 	%r108, %r6, %r107;
	mad.lo.s32 	%r165, %r77, %r108, %r89;
	add.s32 	%r109, %r5, %r78;
	add.s32 	%r110, %r109, %r4;
	mad.lo.s32 	%r164, %r80, %r110, %r3;
	mul.lo.s32 	%r111, %r80, %r78;
	shl.b32 	%r20, %r111, 3;
	shl.b32 	%r112, %r78, 1;
	add.s32 	%r113, %r6, %r112;
	mad.lo.s32 	%r163, %r80, %r113, %r3;
	mad.lo.s32 	%r114, %r78, 3, %r6;
	mad.lo.s32 	%r162, %r80, %r114, %r3;
	shl.b32 	%r115, %r78, 2;
	add.s32 	%r116, %r6, %r115;
	mad.lo.s32 	%r161, %r80, %r116, %r3;
	mad.lo.s32 	%r117, %r78, 5, %r6;
	mad.lo.s32 	%r160, %r80, %r117, %r3;
	mad.lo.s32 	%r118, %r78, 6, %r6;
	mad.lo.s32 	%r159, %r80, %r118, %r3;
	mad.lo.s32 	%r119, %r78, 7, %r6;
	mad.lo.s32 	%r158, %r80, %r119, %r3;
	mad.lo.s32 	%r157, %r80, %r6, %r3;
	not.pred 	%p6, %p1;
$L__BB9_3:
	.pragma "nounroll";
	@%p6 bra 	$L__BB9_5;
	mul.wide.s32 	%rd7, %r165, 4;
	add.s64 	%rd8, %rd3, %rd7;
	ld.global.f32 	%f1, [%rd8];
	add.s64 	%rd9, %rd2, %rd7;
	ld.global.f32 	%f2, [%rd9];
	mul.f32 	%f3, %f2, %f2;
	fma.rn.f32 	%f4, %f1, %f1, %f3;
	mul.wide.s32 	%rd10, %r157, 4;
	add.s64 	%rd11, %rd1, %rd10;
	ld.global.f32 	%f5, [%rd11];
	add.f32 	%f6, %f5, %f4;
	st.global.f32 	[%rd11], %f6;
$L__BB9_5:
	@%p6 bra 	$L__BB9_7;
	mul.wide.s32 	%rd12, %r166, 4;
	add.s64 	%rd13, %rd3, %rd12;
	ld.global.f32 	%f7, [%rd13];
	add.s64 	%rd14, %rd2, %rd12;
	ld.global.f32 	%f8, [%rd14];
	mul.f32 	%f9, %f8, %f8;
	fma.rn.f32 	%f10, %f7, %f7, %f9;
	mul.wide.s32 	%rd15, %r164, 4;
	add.s64 	%rd16, %rd1, %rd15;
	ld.global.f32 	%f11, [%rd16];
	add.f32 	%f12, %f11, %f10;
	st.global.f32 	[%rd16], %f12;
$L__BB9_7:
	@%p6 bra 	$L__BB9_9;
	mul.wide.s32 	%rd17, %r167, 4;
	add.s64 	%rd18, %rd3, %rd17;
	ld.global.f32 	%f13, [%rd18];
	add.s64 	%rd19, %rd2, %rd17;
	ld.global.f32 	%f14, [%rd19];
	mul.f32 	%f15, %f14, %f14;
	fma.rn.f32 	%f16, %f13, %f13, %f15;
	mul.wide.s32 	%rd20, %r163, 4;
	add.s64 	%rd21, %rd1, %rd20;
	ld.global.f32 	%f17, [%rd21];
	add.f32 	%f18, %f17, %f16;
	st.global.f32 	[%rd21], %f18;
$L__BB9_9:
	@%p6 bra 	$L__BB9_11;
	mul.wide.s32 	%rd22, %r168, 4;
	add.s64 	%rd23, %rd3, %rd22;
	ld.global.f32 	%f19, [%rd23];
	add.s64 	%rd24, %rd2, %rd22;
	ld.global.f32 	%f20, [%rd24];
	mul.f32 	%f21, %f20, %f20;
	fma.rn.f32 	%f22, %f19, %f19, %f21;
	mul.wide.s32 	%rd25, %r162, 4;
	add.s64 	%rd26, %rd1, %rd25;
	ld.global.f32 	%f23, [%rd26];
	add.f32 	%f24, %f23, %f22;
	st.global.f32 	[%rd26], %f24;
$L__BB9_11:
	@%p6 bra 	$L__BB9_13;
	mul.wide.s32 	%rd27, %r169, 4;
	add.s64 	%rd28, %rd3, %rd27;
	ld.global.f32 	%f25, [%rd28];
	add.s64 	%rd29, %rd2, %rd27;
	ld.global.f32 	%f26, [%rd29];
	mul.f32 	%f27, %f26, %f26;
	fma.rn.f32 	%f28, %f25, %f25, %f27;
	mul.wide.s32 	%rd30, %r161, 4;
	add.s64 	%rd31, %rd1, %rd30;
	ld.global.f32 	%f29, [%rd31];
	add.f32 	%f30, %f29, %f28;
	st.global.f32 	[%rd31], %f30;
$L__BB9_13:
	@%p6 bra 	$L__BB9_15;
	mul.wide.s32 	%rd32, %r170, 4;
	add.s64 	%rd33, %rd3, %rd32;
	ld.global.f32 	%f31, [%rd33];
	add.s64 	%rd34, %rd2, %rd32;
	ld.global.f32 	%f32, [%rd34];
	mul.f32 	%f33, %f32, %f32;
	fma.rn.f32 	%f34, %f31, %f31, %f33;
	mul.wide.s32 	%rd35, %r160, 4;
	add.s64 	%rd36, %rd1, %rd35;
	ld.global.f32 	%f35, [%rd36];
	add.f32 	%f36, %f35, %f34;
	st.global.f32 	[%rd36], %f36;
$L__BB9_15:
	@%p6 bra 	$L__BB9_17;
	mul.wide.s32 	%rd37, %r171, 4;
	add.s64 	%rd38, %rd3, %rd37;
	ld.global.f32 	%f37, [%rd38];
	add.s64 	%rd39, %rd2, %rd37;
	ld.global.f32 	%f38, [%rd39];
	mul.f32 	%f39, %f38, %f38;
	fma.rn.f32 	%f40, %f37, %f37, %f39;
	mul.wide.s32 	%rd40, %r159, 4;
	add.s64 	%rd41, %rd1, %rd40;
	ld.global.f32 	%f41, [%rd41];
	add.f32 	%f42, %f41, %f40;
	st.global.f32 	[%rd41], %f42;
$L__BB9_17:
	@%p6 bra 	$L__BB9_19;
	mul.wide.s32 	%rd42, %r172, 4;
	add.s64 	%rd43, %rd3, %rd42;
	ld.global.f32 	%f43, [%rd43];
	add.s64 	%rd44, %rd2, %rd42;
	ld.global.f32 	%f44, [%rd44];
	mul.f32 	%f45, %f44, %f44;
	fma.rn.f32 	%f46, %f43, %f43, %f45;
	mul.wide.s32 	%rd45, %r158, 4;
	add.s64 	%rd46, %rd1, %rd45;
	ld.global.f32 	%f47, [%rd46];
	add.f32 	%f48, %f47, %f46;
	st.global.f32 	[%rd46], %f48;
$L__BB9_19:
	and.b32  	%r175, %r79, 2147483640;
	add.s32 	%r173, %r173, 8;
	mul.lo.s32 	%r120, %r77, %r76;
	shl.b32 	%r121, %r120, 3;
	add.s32 	%r172, %r172, %r121;
	add.s32 	%r171, %r171, %r121;
	add.s32 	%r170, %r170, %r121;
	add.s32 	%r169, %r169, %r121;
	add.s32 	%r168, %r168, %r121;
	add.s32 	%r167, %r167, %r121;
	add.s32 	%r166, %r166, %r121;
	add.s32 	%r165, %r165, %r121;
	add.s32 	%r164, %r164, %r20;
	add.s32 	%r163, %r163, %r20;
	add.s32 	%r162, %r162, %r20;
	add.s32 	%r161, %r161, %r20;
	add.s32 	%r160, %r160, %r20;
	add.s32 	%r159, %r159, %r20;
	add.s32 	%r158, %r158, %r20;
	add.s32 	%r157, %r157, %r20;
	setp.ne.s32 	%p14, %r173, 0;
	@%p14 bra 	$L__BB9_3;
$L__BB9_20:
	setp.eq.s32 	%p15, %r9, 0;
	@%p15 bra 	$L__BB9_41;
	and.b32  	%r64, %r79, 3;
	setp.lt.u32 	%p16, %r9, 4;
	@%p16 bra 	$L__BB9_31;
	mad.lo.s32 	%r65, %r175, %r78, %r6;
	not.pred 	%p17, %p1;
	@%p17 bra 	$L__BB9_24;
	add.s32 	%r122, %r175, %r81;
	mad.lo.s32 	%r123, %r122, %r76, %r7;
	mad.lo.s32 	%r124, %r123, %r77, %r8;
	mul.wide.s32 	%rd47, %r124, 4;
	add.s64 	%rd48, %rd3, %rd47;
	ld.global.f32 	%f49, [%rd48];
	add.s64 	%rd49, %rd2, %rd47;
	ld.global.f32 	%f50, [%rd49];
	mul.f32 	%f51, %f50, %f50;
	fma.rn.f32 	%f52, %f49, %f49, %f51;
	mad.lo.s32 	%r125, %r65, %r80, %r3;
	mul.wide.s32 	%rd50, %r125, 4;
	add.s64 	%rd51, %rd1, %rd50;
	ld.global.f32 	%f53, [%rd51];
	add.f32 	%f54, %f53, %f52;
	st.global.f32 	[%rd51], %f54;
$L__BB9_24:
	add.s32 	%r66, %r65, %r78;
	@%p17 bra 	$L__BB9_26;
	add.s32 	%r126, %r175, %r81;
	mad.lo.s32 	%r127, %r76, %r126, %r76;
	add.s32 	%r128, %r7, %r127;
	mad.lo.s32 	%r129, %r128, %r77, %r8;
	mul.wide.s32 	%rd52, %r129, 4;
	add.s64 	%rd53, %rd3, %rd52;
	ld.global.f32 	%f55, [%rd53];
	add.s64 	%rd54, %rd2, %rd52;
	ld.global.f32 	%f56, [%rd54];
	mul.f32 	%f57, %f56, %f56;
	fma.rn.f32 	%f58, %f55, %f55, %f57;
	mad.lo.s32 	%r130, %r66, %r80, %r3;
	mul.wide.s32 	%rd55, %r130, 4;
	add.s64 	%rd56, %rd1, %rd55;
	ld.global.f32 	%f59, [%rd56];
	add.f32 	%f60, %f59, %f58;
	st.global.f32 	[%rd56], %f60;
$L__BB9_26:
	add.s32 	%r67, %r66, %r78;
	@%p17 bra 	$L__BB9_28;
	add.s32 	%r131, %r175, %r81;
	add.s32 	%r132, %r131, 2;
	mad.lo.s32 	%r133, %r132, %r76, %r7;
	mad.lo.s32 	%r134, %r133, %r77, %r8;
	mul.wide.s32 	%rd57, %r134, 4;
	add.s64 	%rd58, %rd3, %rd57;
	ld.global.f32 	%f61, [%rd58];
	add.s64 	%rd59, %rd2, %rd57;
	ld.global.f32 	%f62, [%rd59];
	mul.f32 	%f63, %f62, %f62;
	fma.rn.f32 	%f64, %f61, %f61, %f63;
	mad.lo.s32 	%r135, %r67, %r80, %r3;
	mul.wide.s32 	%rd60, %r135, 4;
	add.s64 	%rd61, %rd1, %rd60;
	ld.global.f32 	%f65, [%rd61];
	add.f32 	%f66, %f65, %f64;
	st.global.f32 	[%rd61], %f66;
$L__BB9_28:
	add.s32 	%r136, %r67, %r78;
	mul.lo.s32 	%r68, %r136, %r80;
	@%p17 bra 	$L__BB9_30;
	add.s32 	%r137, %r175, %r81;
	add.s32 	%r138, %r137, 3;
	mad.lo.s32 	%r139, %r138, %r76, %r7;
	mad.lo.s32 	%r140, %r139, %r77, %r8;
	mul.wide.s32 	%rd62, %r140, 4;
	add.s64 	%rd63, %rd3, %rd62;
	ld.global.f32 	%f67, [%rd63];
	add.s64 	%rd64, %rd2, %rd62;
	ld.global.f32 	%f68, [%rd64];
	mul.f32 	%f69, %f68, %f68;
	fma.rn.f32 	%f70, %f67, %f67, %f69;
	add.s32 	%r141, %r68, %r3;
	mul.wide.s32 	%rd65, %r141, 4;
	add.s64 	%rd66, %rd1, %rd65;
	ld.global.f32 	%f71, [%rd66];
	add.f32 	%f72, %f71, %f70;
	st.global.f32 	[%rd66], %f72;
$L__BB9_30:
	add.s32 	%r175, %r175, 4;
$L__BB9_31:
	setp.eq.s32 	%p21, %r64, 0;
	@%p21 bra 	$L__BB9_41;
	setp.eq.s32 	%p22, %r64, 1;
	@%p22 bra 	$L__BB9_38;
	mad.lo.s32 	%r71, %r175, %r78, %r6;
	not.pred 	%p23, %p1;
	@%p23 bra 	$L__BB9_35;
	add.s32 	%r142, %r175, %r81;
	mad.lo.s32 	%r143, %r142, %r76, %r7;
	mad.lo.s32 	%r144, %r143, %r77, %r8;
	mul.wide.s32 	%rd67, %r144, 4;
	add.s64 	%rd68, %rd3, %rd67;
	ld.global.f32 	%f73, [%rd68];
	add.s64 	%rd69, %rd2, %rd67;
	ld.global.f32 	%f74, [%rd69];
	mul.f32 	%f75, %f74, %f74;
	fma.rn.f32 	%f76, %f73, %f73, %f75;
	mad.lo.s32 	%r145, %r71, %r80, %r3;
	mul.wide.s32 	%rd70, %r145, 4;
	add.s64 	%rd71, %rd1, %rd70;
	ld.global.f32 	%f77, [%rd71];
	add.f32 	%f78, %f77, %f76;
	st.global.f32 	[%rd71], %f78;
$L__BB9_35:
	add.s32 	%r146, %r71, %r78;
	mul.lo.s32 	%r72, %r146, %r80;
	@%p23 bra 	$L__BB9_37;
	add.s32 	%r147, %r175, %r81;
	mad.lo.s32 	%r148, %r76, %r147, %r76;
	add.s32 	%r149, %r7, %r148;
	mad.lo.s32 	%r150, %r149, %r77, %r8;
	mul.wide.s32 	%rd72, %r150, 4;
	add.s64 	%rd73, %rd3, %rd72;
	ld.global.f32 	%f79, [%rd73];
	add.s64 	%rd74, %rd2, %rd72;
	ld.global.f32 	%f80, [%rd74];
	mul.f32 	%f81, %f80, %f80;
	fma.rn.f32 	%f82, %f79, %f79, %f81;
	add.s32 	%r151, %r72, %r3;
	mul.wide.s32 	%rd75, %r151, 4;
	add.s64 	%rd76, %rd1, %rd75;
	ld.global.f32 	%f83, [%rd76];
	add.f32 	%f84, %f83, %f82;
	st.global.f32 	[%rd76], %f84;
$L__BB9_37:
	add.s32 	%r175, %r175, 2;
$L__BB9_38:
	and.b32  	%r152, %r79, 1;
	setp.eq.b32 	%p25, %r152, 1;
	not.pred 	%p26, %p25;
	@%p26 bra 	$L__BB9_41;
	mad.lo.s32 	%r153, %r175, %r78, %r6;
	mad.lo.s32 	%r75, %r153, %r80, %r3;
	not.pred 	%p27, %p1;
	@%p27 bra 	$L__BB9_41;
	add.s32 	%r154, %r175, %r81;
	mad.lo.s32 	%r155, %r154, %r76, %r7;
	mad.lo.s32 	%r156, %r155, %r77, %r8;
	mul.wide.s32 	%rd77, %r156, 4;
	add.s64 	%rd78, %rd3, %rd77;
	ld.global.f32 	%f85, [%rd78];
	add.s64 	%rd79, %rd2, %rd77;
	ld.global.f32 	%f86, [%rd79];
	mul.f32 	%f87, %f86, %f86;
	fma.rn.f32 	%f88, %f85, %f85, %f87;
	mul.wide.s32 	%rd80, %r75, 4;
	add.s64 	%rd81, %rd1, %rd80;
	ld.global.f32 	%f89, [%rd81];
	add.f32 	%f90, %f89, %f88;
	st.global.f32 	[%rd81], %f90;
$L__BB9_41:
	ret;

}
	// .globl	_Z15migration_illumiiiiiiiPfS_
.visible .entry _Z15migration_illumiiiiiiiPfS_(
	.param .u32 _Z15migration_illumiiiiiiiPfS__param_0,
	.param .u32 _Z15migration_illumiiiiiiiPfS__param_1,
	.param .u32 _Z15migration_illumiiiiiiiPfS__param_2,
	.param .u32 _Z15migration_illumiiiiiiiPfS__param_3,
	.param .u32 _Z15migration_illumiiiiiiiPfS__param_4,
	.param .u32 _Z15migration_illumiiiiiiiPfS__param_5,
	.param .u32 _Z15migration_illumiiiiiiiPfS__param_6,
	.param .u64 .ptr .align 1 _Z15migration_illumiiiiiiiPfS__param_7,
	.param .u64 .ptr .align 1 _Z15migration_illumiiiiiiiPfS__param_8
)
{
	.reg .pred 	%p<19>;
	.reg .b32 	%r<55>;
	.reg .b32 	%f<16>;
	.reg .b64 	%rd<25>;

	ld.param.u32 	%r31, [_Z15migration_illumiiiiiiiPfS__param_3];
	ld.param.u32 	%r32, [_Z15migration_illumiiiiiiiPfS__param_4];
	ld.param.u32 	%r33, [_Z15migration_illumiiiiiiiPfS__param_5];
	ld.param.u64 	%rd3, [_Z15migration_illumiiiiiiiPfS__param_7];
	ld.param.u64 	%rd4, [_Z15migration_illumiiiiiiiPfS__param_8];
	cvta.to.global.u64 	%rd1, %rd4;
	cvta.to.global.u64 	%rd2, %rd3;
	mov.u32 	%r34, %ctaid.x;
	mov.u32 	%r35, %ntid.x;
	mov.u32 	%r36, %tid.x;
	mad.lo.s32 	%r1, %r34, %r35, %r36;
	mov.u32 	%r37, %ctaid.y;
	mov.u32 	%r38, %ntid.y;
	mul.lo.s32 	%r2, %r37, %r38;
	mov.u32 	%r3, %tid.y;
	add.s32 	%r4, %r2, %r3;
	setp.lt.s32 	%p2, %r32, 1;
	@%p2 bra 	$L__BB10_22;
	setp.lt.s32 	%p3, %r4, %r31;
	setp.lt.s32 	%p4, %r1, %r33;
	and.pred  	%p1, %p3, %p4;
	and.b32  	%r5, %r32, 3;
	setp.lt.u32 	%p5, %r32, 4;
	mov.b32 	%r52, 0;
	@%p5 bra 	$L__BB10_16;
	and.b32  	%r52, %r32, 2147483644;
	neg.s32 	%r51, %r52;
	add.s32 	%r40, %r3, %r31;
	add.s32 	%r41, %r40, %r2;
	mad.lo.s32 	%r50, %r33, %r41, %r1;
	mul.lo.s32 	%r42, %r33, %r31;
	shl.b32 	%r9, %r42, 2;
	shl.b32 	%r43, %r31, 1;
	add.s32 	%r44, %r4, %r43;
	mad.lo.s32 	%r49, %r33, %r44, %r1;
	mad.lo.s32 	%r45, %r31, 3, %r4;
	mad.lo.s32 	%r48, %r33, %r45, %r1;
	mad.lo.s32 	%r47, %r33, %r4, %r1;
	not.pred 	%p6, %p1;
$L__BB10_3:
	@%p6 bra 	$L__BB10_6;
	mul.wide.s32 	%rd5, %r47, 4;
	add.s64 	%rd6, %rd2, %rd5;
	ld.global.f32 	%f1, [%rd6];
	setp.eq.f32 	%p7, %f1, 0f00000000;
	@%p7 bra 	$L__BB10_6;
	add.s64 	%rd8, %rd1, %rd5;
	ld.global.f32 	%f6, [%rd8];
	div.rn.f32 	%f7, %f6, %f1;
	st.global.f32 	[%rd8], %f7;
$L__BB10_6:
	@%p6 bra 	$L__BB10_9;
	mul.wide.s32 	%rd9, %r50, 4;
	add.s64 	%rd10, %rd2, %rd9;
	ld.global.f32 	%f2, [%rd10];
	setp.eq.f32 	%p9, %f2, 0f00000000;
	@%p9 bra 	$L__BB10_9;
	add.s64 	%rd12, %rd1, %rd9;
	ld.global.f32 	%f8, [%rd12];
	div.rn.f32 	%f9, %f8, %f2;
	st.global.f32 	[%rd12], %f9;
$L__BB10_9:
	@%p6 bra 	$L__BB10_12;
	mul.wide.s32 	%rd13, %r49, 4;
	add.s64 	%rd14, %rd2, %rd13;
	ld.global.f32 	%f3, [%rd14];
	setp.eq.f32 	%p11, %f3, 0f00000000;
	@%p11 bra 	$L__BB10_12;
	add.s64 	%rd16, %rd1, %rd13;
	ld.global.f32 	%f10, [%rd16];
	div.rn.f32 	%f11, %f10, %f3;
	st.global.f32 	[%rd16], %f11;
$L__BB10_12:
	@%p6 bra 	$L__BB10_15;
	mul.wide.s32 	%rd17, %r48, 4;
	add.s64 	%rd18, %rd2, %rd17;
	ld.global.f32 	%f4, [%rd18];
	setp.eq.f32 	%p13, %f4, 0f00000000;
	@%p13 bra 	$L__BB10_15;
	add.s64 	%rd20, %rd1, %rd17;
	ld.global.f32 	%f12, [%rd20];
	div.rn.f32 	%f13, %f12, %f4;
	st.global.f32 	[%rd20], %f13;
$L__BB10_15:
	add.s32 	%r51, %r51, 4;
	add.s32 	%r50, %r50, %r9;
	add.s32 	%r49, %r49, %r9;
	add.s32 	%r48, %r48, %r9;
	add.s32 	%r47, %r47, %r9;
	setp.ne.s32 	%p14, %r51, 0;
	@%p14 bra 	$L__BB10_3;
$L__BB10_16:
	setp.eq.s32 	%p15, %r5, 0;
	@%p15 bra 	$L__BB10_22;
	mad.lo.s32 	%r46, %r52, %r31, %r4;
	mad.lo.s32 	%r54, %r33, %r46, %r1;
	mul.lo.s32 	%r25, %r33, %r31;
	neg.s32 	%r53, %r5;
	not.pred 	%p16, %p1;
$L__BB10_18:
	.pragma "nounroll";
	@%p16 bra 	$L__BB10_21;
	mul.wide.s32 	%rd21, %r54, 4;
	add.s64 	%rd22, %rd2, %rd21;
	ld.global.f32 	%f5, [%rd22];
	setp.eq.f32 	%p17, %f5, 0f00000000;
	@%p17 bra 	$L__BB10_21;
	add.s64 	%rd24, %rd1, %rd21;
	ld.global.f32 	%f14, [%rd24];
	div.rn.f32 	%f15, %f14, %f5;
	st.global.f32 	[%rd24], %f15;
$L__BB10_21:
	add.s32 	%r54, %r54, %r25;
	add.s32 	%r53, %r53, 1;
	setp.ne.s32 	%p18, %r53, 0;
	@%p18 bra 	$L__BB10_18;
$L__BB10_22:
	ret;

}
	// .globl	_Z15Poynting_AdcigsiiiiiiiiiPfiS_S_S_S_S_S_S_S_S_S_
.visible .entry _Z15Poynting_AdcigsiiiiiiiiiPfiS_S_S_S_S_S_S_S_S_S_(
	.param .u32 _Z15Poynting_AdcigsiiiiiiiiiPfiS_S_S_S_S_S_S_S_S_S__param_0,
	.param .u32 _Z15Poynting_AdcigsiiiiiiiiiPfiS_S_S_S_S_S_S_S_S_S__param_1,
	.param .u32 _Z15Poynting_AdcigsiiiiiiiiiPfiS_S_S_S_S_S_S_S_S_S__param_2,
	.param .u32 _Z15Poynting_AdcigsiiiiiiiiiPfiS_S_S_S_S_S_S_S_S_S__param_3,
	.param .u32 _Z15Poynting_AdcigsiiiiiiiiiPfiS_S_S_S_S_S_S_S_S_S__param_4,
	.param .u32 _Z15Poynting_AdcigsiiiiiiiiiPfiS_S_S_S_S_S_S_S_S_S__param_5,
	.param .u32 _Z15Poynting_AdcigsiiiiiiiiiPfiS_S_S_S_S_S_S_S_S_S__param_6,
	.param .u32 _Z15Poynting_AdcigsiiiiiiiiiPfiS_S_S_S_S_S_S_S_S_S__param_7,
	.param .u32 _Z15Poynting_AdcigsiiiiiiiiiPfiS_S_S_S_S_S_S_S_S_S__param_8,
	.param .u64 .ptr .align 1 _Z15Poynting_AdcigsiiiiiiiiiPfiS_S_S_S_S_S_S_S_S_S__param_9,
	.param .u32 _Z15Poynting_AdcigsiiiiiiiiiPfiS_S_S_S_S_S_S_S_S_S__param_10,
	.param .u64 .ptr .align 1 _Z15Poynting_AdcigsiiiiiiiiiPfiS_S_S_S_S_S_S_S_S_S__param_11,
	.param .u64 .ptr .align 1 _Z15Poynting_AdcigsiiiiiiiiiPfiS_S_S_S_S_S_S_S_S_S__param_12,
	.param .u64 .ptr .align 1 _Z15Poynting_AdcigsiiiiiiiiiPfiS_S_S_S_S_S_S_S_S_S__param_13,
	.param .u64 .ptr .align 1 _Z15Poynting_AdcigsiiiiiiiiiPfiS_S_S_S_S_S_S_S_S_S__param_14,
	.param .u64 .ptr .align 1 _Z15Poynting_AdcigsiiiiiiiiiPfiS_S_S_S_S_S_S_S_S_S__param_15,
	.param .u64 .ptr .align 1 _Z15Poynting_AdcigsiiiiiiiiiPfiS_S_S_S_S_S_S_S_S_S__param_16,
	.param .u64 .ptr .align 1 _Z15Poynting_AdcigsiiiiiiiiiPfiS_S_S_S_S_S_S_S_S_S__param_17,
	.param .u64 .ptr .align 1 _Z15Poynting_AdcigsiiiiiiiiiPfiS_S_S_S_S_S_S_S_S_S__param_18,
	.param .u64 .ptr .align 1 _Z15Poynting_AdcigsiiiiiiiiiPfiS_S_S_S_S_S_S_S_S_S__param_19,
	.param .u64 .ptr .align 1 _Z15Poynting_AdcigsiiiiiiiiiPfiS_S_S_S_S_S_S_S_S_S__param_20
)
{
	.local .align 4 .b8 	__local_depot11[28];
	.reg .b64 	%SP;
	.reg .b64 	%SPL;
	.reg .pred 	%p<36>;
	.reg .b32 	%r<152>;
	.reg .b32 	%f<129>;
	.reg .b64 	%rd<91>;
	.reg .b64 	%fd<21>;

	mov.u64 	%SPL, __local_depot11;
	ld.param.u32 	%r51, [_Z15Poynting_AdcigsiiiiiiiiiPfiS_S_S_S_S_S_S_S_S_S__param_0];
	ld.param.u32 	%r52, [_Z15Poynting_AdcigsiiiiiiiiiPfiS_S_S_S_S_S_S_S_S_S__param_2];
	ld.param.u32 	%r53, [_Z15Poynting_AdcigsiiiiiiiiiPfiS_S_S_S_S_S_S_S_S_S__param_3];
	ld.param.u32 	%r59, [_Z15Poynting_AdcigsiiiiiiiiiPfiS_S_S_S_S_S_S_S_S_S__param_4];
	ld.param.u32 	%r54, [_Z15Poynting_AdcigsiiiiiiiiiPfiS_S_S_S_S_S_S_S_S_S__param_5];
	ld.param.u32 	%r55, [_Z15Poynting_AdcigsiiiiiiiiiPfiS_S_S_S_S_S_S_S_S_S__param_6];
	ld.param.u32 	%r56, [_Z15Poynting_AdcigsiiiiiiiiiPfiS_S_S_S_S_S_S_S_S_S__param_7];
	ld.param.u32 	%r57, [_Z15Poynting_AdcigsiiiiiiiiiPfiS_S_S_S_S_S_S_S_S_S__param_8];
	ld.param.u32 	%r58, [_Z15Poynting_AdcigsiiiiiiiiiPfiS_S_S_S_S_S_S_S_S_S__param_10];
	ld.param.u64 	%rd29, [_Z15Poynting_AdcigsiiiiiiiiiPfiS_S_S_S_S_S_S_S_S_S__param_11];
	ld.param.u64 	%rd30, [_Z15Poynting_AdcigsiiiiiiiiiPfiS_S_S_S_S_S_S_S_S_S__param_12];
	ld.param.u64 	%rd31, [_Z15Poynting_AdcigsiiiiiiiiiPfiS_S_S_S_S_S_S_S_S_S__param_13];
	ld.param.u64 	%rd32, [_Z15Poynting_AdcigsiiiiiiiiiPfiS_S_S_S_S_S_S_S_S_S__param_14];
	ld.param.u64 	%rd33, [_Z15Poynting_AdcigsiiiiiiiiiPfiS_S_S_S_S_S_S_S_S_S__param_15];
	ld.param.u64 	%rd34, [_Z15Poynting_AdcigsiiiiiiiiiPfiS_S_S_S_S_S_S_S_S_S__param_16];
	ld.param.u64 	%rd35, [_Z15Poynting_AdcigsiiiiiiiiiPfiS_S_S_S_S_S_S_S_S_S__param_17];
	ld.param.u64 	%rd36, [_Z15Poynting_AdcigsiiiiiiiiiPfiS_S_S_S_S_S_S_S_S_S__param_18];
	ld.param.u64 	%rd37, [_Z15Poynting_AdcigsiiiiiiiiiPfiS_S_S_S_S_S_S_S_S_S__param_19];
	ld.param.u64 	%rd38, [_Z15Poynting_AdcigsiiiiiiiiiPfiS_S_S_S_S_S_S_S_S_S__param_20];
	add.u64 	%rd1, %SPL, 0;
	add.u64 	%rd2, %SPL, 0;
	add.u64 	%rd3, %SPL, 0;
	mov.u32 	%r60, %ctaid.x;
	mov.u32 	%r61, %ntid.x;
	mov.u32 	%r62, %tid.x;
	mad.lo.s32 	%r1, %r60, %r61, %r62;
	mov.u32 	%r63, %ctaid.y;
	mov.u32 	%r64, %ntid.y;
	mov.u32 	%r65, %tid.y;
	mad.lo.s32 	%r2, %r63, %r64, %r65;
	div.s32 	%r3, %r59, %r58;
	setp.lt.s32 	%p2, %r3, 1;
	@%p2 bra 	$L__BB11_31;
	ld.param.u64 	%rd85, [_Z15Poynting_AdcigsiiiiiiiiiPfiS_S_S_S_S_S_S_S_S_S__param_9];
	div.s32 	%r4, %r53, %r58;
	setp.lt.s32 	%p3, %r2, %r4;
	setp.lt.s32 	%p4, %r1, %r54;
	and.pred  	%p1, %p4, %p3;
	mad.lo.s32 	%r5, %r58, %r2, %r55;
	add.s32 	%r6, %r55, %r1;
	cvt.rn.f64.s32 	%fd1, %r57;
	cvta.to.global.u64 	%rd4, %rd29;
	cvta.to.global.u64 	%rd5, %rd31;
	cvta.to.global.u64 	%rd6, %rd32;
	cvta.to.global.u64 	%rd7, %rd30;
	cvta.to.global.u64 	%rd8, %rd33;
	cvta.to.global.u64 	%rd9, %rd34;
	cvta.to.global.u64 	%rd10, %rd36;
	cvta.to.global.u64 	%rd11, %rd37;
	cvta.to.global.u64 	%rd12, %rd35;
	cvta.to.global.u64 	%rd13, %rd38;
	cvta.to.global.u64 	%rd14, %rd85;
	mov.b32 	%r139, 0;
	not.pred 	%p5, %p1;
$L__BB11_2:
	@%p5 bra 	$L__BB11_30;
	mad.lo.s32 	%r67, %r139, %r58, %r55;
	mad.lo.s32 	%r68, %r67, %r51, %r5;
	mad.lo.s32 	%r69, %r68, %r52, %r6;
	mul.wide.s32 	%rd42, %r69, 4;
	add.s64 	%rd43, %rd4, %rd42;
	ld.global.f32 	%f1, [%rd43];
	neg.f32 	%f19, %f1;
	add.s64 	%rd44, %rd5, %rd42;
	ld.global.f32 	%f20, [%rd44];
	mul.f32 	%f21, %f20, %f19;
	add.s64 	%rd45, %rd6, %rd42;
	ld.global.f32 	%f22, [%rd45];
	mul.f32 	%f23, %f22, %f19;
	add.s64 	%rd46, %rd7, %rd42;
	ld.global.f32 	%f24, [%rd46];
	neg.f32 	%f25, %f24;
	add.s64 	%rd47, %rd8, %rd42;
	ld.global.f32 	%f26, [%rd47];
	mul.f32 	%f27, %f26, %f25;
	add.s64 	%rd48, %rd9, %rd42;
	ld.global.f32 	%f2, [%rd48];
	add.s64 	%rd49, %rd10, %rd42;
	ld.global.f32 	%f28, [%rd49];
	mul.f32 	%f29, %f2, %f28;
	add.s64 	%rd50, %rd11, %rd42;
	ld.global.f32 	%f30, [%rd50];
	mul.f32 	%f31, %f2, %f30;
	add.s64 	%rd51, %rd12, %rd42;
	ld.global.f32 	%f32, [%rd51];
	add.s64 	%rd52, %rd13, %rd42;
	ld.global.f32 	%f33, [%rd52];
	mul.f32 	%f34, %f32, %f33;
	mul.f32 	%f35, %f23, %f23;
	fma.rn.f32 	%f36, %f21, %f21, %f35;
	fma.rn.f32 	%f37, %f27, %f27, %f36;
	mul.f32 	%f38, %f31, %f31;
	fma.rn.f32 	%f39, %f29, %f29, %f38;
	fma.rn.f32 	%f40, %f34, %f34, %f39;
	mul.f32 	%f41, %f23, %f31;
	fma.rn.f32 	%f42, %f21, %f29, %f41;
	fma.rn.f32 	%f43, %f27, %f34, %f42;
	cvt.f64.f32 	%fd2, %f43;
	mul.f32 	%f44, %f37, %f40;
	sqrt.rn.f32 	%f45, %f44;
	cvt.f64.f32 	%fd3, %f45;
	mul.f64 	%fd4, %fd3, 0d3FECCCCCCCCCCCCD;
	div.rn.f64 	%fd5, %fd2, %fd4;
	cvt.rn.f32.f64 	%f3, %fd5;
	abs.f32 	%f46, %f3;
	setp.gtu.f32 	%p6, %f46, 0f3F800000;
	@%p6 bra 	$L__BB11_30;
	abs.f32 	%f47, %f3;
	fma.rn.f32 	%f48, %f47, 0fBF000000, 0f3F000000;
	rsqrt.approx.ftz.f32 	%f49, %f48;
	mul.f32 	%f50, %f48, %f49;
	mul.f32 	%f51, %f49, 0fBF000000;
	fma.rn.f32 	%f52, %f50, %f51, 0f3F000000;
	fma.rn.f32 	%f53, %f50, %f52, %f50;
	setp.eq.f32 	%p7, %f47, 0f3F800000;
	selp.f32 	%f54, 0f00000000, %f53, %p7;
	setp.gt.f32 	%p8, %f47, 0f3F0F5C29;
	selp.f32 	%f55, %f54, %f47, %p8;
	copysign.f32 	%f56, %f3, %f55;
	mul.f32 	%f57, %f56, %f56;
	fma.rn.f32 	%f58, %f57, 0f3D10ECEF, 0f3C8B1ABB;
	fma.rn.f32 	%f59, %f58, %f57, 0f3CFC028C;
	fma.rn.f32 	%f60, %f59, %f57, 0f3D372139;
	fma.rn.f32 	%f61, %f60, %f57, 0f3D9993DB;
	fma.rn.f32 	%f62, %f61, %f57, 0f3E2AAAC6;
	mul.f32 	%f63, %f57, %f62;
	fma.rn.f32 	%f64, %f63, %f56, %f56;
	neg.f32 	%f65, %f64;
	selp.f32 	%f66, %f64, %f65, %p8;
	fma.rn.f32 	%f67, 0f3F6EE581, 0f3FD774EB, %f66;
	setp.gt.f32 	%p9, %f3, 0f3F0F5C29;
	selp.f32 	%f68, %f64, %f67, %p9;
	add.f32 	%f69, %f68, %f68;
	selp.f32 	%f70, %f69, %f68, %p8;
	cvt.f64.f32 	%fd6, %f70;
	mul.f64 	%fd7, %fd6, 0d3FE0000000000000;
	mul.f64 	%fd8, %fd7, 0d4066800000000000;
	div.rn.f64 	%fd9, %fd8, 0d400921FB542FE938;
	cvt.rn.f32.f64 	%f71, %fd9;
	cvt.f64.f32 	%fd10, %f71;
	div.rn.f64 	%fd11, %fd10, %fd1;
	cvt.rzi.s32.f64 	%r8, %fd11;
	setp.ge.s32 	%p10, %r8, %r56;
	@%p10 bra 	$L__BB11_30;
	mad.lo.s32 	%r70, %r4, %r139, %r2;
	mad.lo.s32 	%r71, %r70, %r56, %r8;
	mul.lo.s32 	%r9, %r71, %r54;
	mul.f32 	%f4, %f1, %f2;
	cvt.rn.f64.s32 	%fd12, %r8;
	mul.f64 	%fd13, %fd12, 0d400921FB542FE938;
	div.rn.f64 	%fd14, %fd13, 0d4066800000000000;
	cvt.rn.f32.f64 	%f5, %fd14;
	mul.f32 	%f72, %f5, 0f3F22F983;
	cvt.rni.s32.f32 	%r151, %f72;
	cvt.rn.f32.s32 	%f73, %r151;
	fma.rn.f32 	%f74, %f73, 0fBFC90FDA, %f5;
	fma.rn.f32 	%f75, %f73, 0fB3A22168, %f74;
	fma.rn.f32 	%f128, %f73, 0fA7C234C5, %f75;
	abs.f32 	%f7, %f5;
	setp.ltu.f32 	%p11, %f7, 0f47CE4780;
	mov.u32 	%r143, %r151;
	mov.f32 	%f126, %f128;
	@%p11 bra 	$L__BB11_13;
	setp.neu.f32 	%p12, %f7, 0f7F800000;
	@%p12 bra 	$L__BB11_8;
	mov.f32 	%f78, 0f00000000;
	mul.rn.f32 	%f126, %f5, %f78;
	mov.b32 	%r143, 0;
	bra.uni 	$L__BB11_13;
$L__BB11_8:
	mov.b32 	%r11, %f5;
	shl.b32 	%r73, %r11, 8;
	or.b32  	%r12, %r73, -2147483648;
	mov.b64 	%rd88, 0;
	mov.b32 	%r140, 0;
	mov.u64 	%rd86, __cudart_i2opi_f;
	mov.u64 	%rd87, %rd3;
$L__BB11_9:
	.pragma "nounroll";
	ld.global.nc.u32 	%r74, [%rd86];
	mad.wide.u32 	%rd55, %r74, %r12, %rd88;
	shr.u64 	%rd88, %rd55, 32;
	st.local.u32 	[%rd87], %rd55;
	add.s32 	%r140, %r140, 1;
	add.s64 	%rd87, %rd87, 4;
	add.s64 	%rd86, %rd86, 4;
	setp.ne.s32 	%p13, %r140, 6;
	@%p13 bra 	$L__BB11_9;
	shr.u32 	%r75, %r11, 23;
	st.local.u32 	[%rd3+24], %rd88;
	and.b32  	%r15, %r75, 31;
	and.b32  	%r76, %r75, 224;
	add.s32 	%r77, %r76, -128;
	shr.u32 	%r78, %r77, 5;
	mul.wide.u32 	%rd56, %r78, 4;
	sub.s64 	%rd21, %rd3, %rd56;
	ld.local.u32 	%r141, [%rd21+24];
	ld.local.u32 	%r142, [%rd21+20];
	setp.eq.s32 	%p14, %r15, 0;
	@%p14 bra 	$L__BB11_12;
	shf.l.wrap.b32 	%r141, %r142, %r141, %r15;
	ld.local.u32 	%r79, [%rd21+16];
	shf.l.wrap.b32 	%r142, %r79, %r142, %r15;
$L__BB11_12:
	shr.u32 	%r80, %r141, 30;
	shf.l.wrap.b32 	%r81, %r142, %r141, 2;
	shl.b32 	%r82, %r142, 2;
	shr.u32 	%r83, %r81, 31;
	add.s32 	%r84, %r83, %r80;
	neg.s32 	%r85, %r84;
	setp.lt.s32 	%p15, %r11, 0;
	selp.b32 	%r143, %r85, %r84, %p15;
	xor.b32  	%r86, %r81, %r11;
	shr.s32 	%r87, %r81, 31;
	xor.b32  	%r88, %r87, %r81;
	xor.b32  	%r89, %r87, %r82;
	cvt.u64.u32 	%rd57, %r88;
	shl.b64 	%rd58, %rd57, 32;
	cvt.u64.u32 	%rd59, %r89;
	or.b64  	%rd60, %rd58, %rd59;
	cvt.rn.f64.s64 	%fd15, %rd60;
	mul.f64 	%fd16, %fd15, 0d3BF921FB54442D19;
	cvt.rn.f32.f64 	%f76, %fd16;
	neg.f32 	%f77, %f76;
	setp.lt.s32 	%p16, %r86, 0;
	selp.f32 	%f126, %f77, %f76, %p16;
$L__BB11_13:
	add.s32 	%r91, %r143, 1;
	mul.rn.f32 	%f79, %f126, %f126;
	and.b32  	%r92, %r143, 1;
	setp.eq.b32 	%p18, %r92, 1;
	selp.f32 	%f80, %f126, 0f3F800000, %p18;
	fma.rn.f32 	%f81, %f79, %f80, 0f00000000;
	fma.rn.f32 	%f82, %f79, 0f37CBAC00, 0fBAB607ED;
	selp.f32 	%f83, 0fB94D4153, %f82, %p18;
	selp.f32 	%f84, 0f3C0885E4, 0f3D2AAABB, %p18;
	fma.rn.f32 	%f85, %f83, %f79, %f84;
	selp.f32 	%f86, 0fBE2AAAA8, 0fBEFFFFFF, %p18;
	fma.rn.f32 	%f87, %f85, %f79, %f86;
	fma.rn.f32 	%f88, %f87, %f81, %f80;
	and.b32  	%r93, %r91, 2;
	setp.eq.s32 	%p19, %r93, 0;
	mov.f32 	%f89, 0f00000000;
	sub.f32 	%f90, %f89, %f88;
	selp.f32 	%f91, %f88, %f90, %p19;
	mul.f32 	%f11, %f4, %f91;
	mov.u32 	%r147, %r151;
	mov.f32 	%f127, %f128;
	@%p11 bra 	$L__BB11_21;
	setp.neu.f32 	%p20, %f7, 0f7F800000;
	@%p20 bra 	$L__BB11_16;
	mov.f32 	%f94, 0f00000000;
	mul.rn.f32 	%f127, %f5, %f94;
	mov.b32 	%r147, 0;
	bra.uni 	$L__BB11_21;
$L__BB11_16:
	mov.b32 	%r24, %f5;
	shl.b32 	%r95, %r24, 8;
	or.b32  	%r25, %r95, -2147483648;
	mov.b64 	%rd89, 0;
	mov.b32 	%r144, 0;
$L__BB11_17:
	.pragma "nounroll";
	mul.wide.u32 	%rd62, %r144, 4;
	mov.u64 	%rd63, __cudart_i2opi_f;
	add.s64 	%rd64, %rd63, %rd62;
	ld.global.nc.u32 	%r96, [%rd64];
	mad.wide.u32 	%rd65, %r96, %r25, %rd89;
	shr.u64 	%rd89, %rd65, 32;
	add.s64 	%rd66, %rd2, %rd62;
	st.local.u32 	[%rd66], %rd65;
	add.s32 	%r144, %r144, 1;
	setp.ne.s32 	%p21, %r144, 6;
	@%p21 bra 	$L__BB11_17;
	shr.u32 	%r97, %r24, 23;
	st.local.u32 	[%rd2+24], %rd89;
	and.b32  	%r28, %r97, 31;
	and.b32  	%r98, %r97, 224;
	add.s32 	%r99, %r98, -128;
	shr.u32 	%r100, %r99, 5;
	mul.wide.u32 	%rd67, %r100, 4;
	sub.s64 	%rd24, %rd2, %rd67;
	ld.local.u32 	%r145, [%rd24+24];
	ld.local.u32 	%r146, [%rd24+20];
	setp.eq.s32 	%p22, %r28, 0;
	@%p22 bra 	$L__BB11_20;
	shf.l.wrap.b32 	%r145, %r146, %r145, %r28;
	ld.local.u32 	%r101, [%rd24+16];
	shf.l.wrap.b32 	%r146, %r101, %r146, %r28;
$L__BB11_20:
	shr.u32 	%r102, %r145, 30;
	shf.l.wrap.b32 	%r103, %r146, %r145, 2;
	shl.b32 	%r104, %r146, 2;
	shr.u32 	%r105, %r103, 31;
	add.s32 	%r106, %r105, %r102;
	neg.s32 	%r107, %r106;
	setp.lt.s32 	%p23, %r24, 0;
	selp.b32 	%r147, %r107, %r106, %p23;
	xor.b32  	%r108, %r103, %r24;
	shr.s32 	%r109, %r103, 31;
	xor.b32  	%r110, %r109, %r103;
	xor.b32  	%r111, %r109, %r104;
	cvt.u64.u32 	%rd68, %r110;
	shl.b64 	%rd69, %rd68, 32;
	cvt.u64.u32 	%rd70, %r111;
	or.b64  	%rd71, %rd69, %rd70;
	cvt.rn.f64.s64 	%fd17, %rd71;
	mul.f64 	%fd18, %fd17, 0d3BF921FB54442D19;
	cvt.rn.f32.f64 	%f92, %fd18;
	neg.f32 	%f93, %f92;
	setp.lt.s32 	%p24, %r108, 0;
	selp.f32 	%f127, %f93, %f92, %p24;
$L__BB11_21:
	add.s32 	%r113, %r147, 1;
	mul.rn.f32 	%f95, %f127, %f127;
	and.b32  	%r114, %r147, 1;
	setp.eq.b32 	%p26, %r114, 1;
	selp.f32 	%f96, %f127, 0f3F800000, %p26;
	fma.rn.f32 	%f97, %f95, %f96, 0f00000000;
	fma.rn.f32 	%f98, %f95, 0f37CBAC00, 0fBAB607ED;
	selp.f32 	%f99, 0fB94D4153, %f98, %p26;
	selp.f32 	%f100, 0f3C0885E4, 0f3D2AAABB, %p26;
	fma.rn.f32 	%f101, %f99, %f95, %f100;
	selp.f32 	%f102, 0fBE2AAAA8, 0fBEFFFFFF, %p26;
	fma.rn.f32 	%f103, %f101, %f95, %f102;
	fma.rn.f32 	%f104, %f103, %f97, %f96;
	and.b32  	%r115, %r113, 2;
	setp.eq.s32 	%p27, %r115, 0;
	mov.f32 	%f105, 0f00000000;
	sub.f32 	%f106, %f105, %f104;
	selp.f32 	%f107, %f104, %f106, %p27;
	mul.f32 	%f15, %f11, %f107;
	@%p11 bra 	$L__BB11_29;
	setp.neu.f32 	%p28, %f7, 0f7F800000;
	@%p28 bra 	$L__BB11_24;
	mov.f32 	%f110, 0f00000000;
	mul.rn.f32 	%f128, %f5, %f110;
	mov.b32 	%r151, 0;
	bra.uni 	$L__BB11_29;
$L__BB11_24:
	mov.b32 	%r37, %f5;
	shl.b32 	%r117, %r37, 8;
	or.b32  	%r38, %r117, -2147483648;
	mov.b64 	%rd90, 0;
	mov.b32 	%r148, 0;
$L__BB11_25:
	.pragma "nounroll";
	mul.wide.u32 	%rd73, %r148, 4;
	mov.u64 	%rd74, __cudart_i2opi_f;
	add.s64 	%rd75, %rd74, %rd73;
	ld.global.nc.u32 	%r118, [%rd75];
	mad.wide.u32 	%rd76, %r118, %r38, %rd90;
	shr.u64 	%rd90, %rd76, 32;
	add.s64 	%rd77, %rd1, %rd73;
	st.local.u32 	[%rd77], %rd76;
	add.s32 	%r148, %r148, 1;
	setp.ne.s32 	%p29, %r148, 6;
	@%p29 bra 	$L__BB11_25;
	shr.u32 	%r119, %r37, 23;
	st.local.u32 	[%rd1+24], %rd90;
	and.b32  	%r41, %r119, 31;
	and.b32  	%r120, %r119, 224;
	add.s32 	%r121, %r120, -128;
	shr.u32 	%r122, %r121, 5;
	mul.wide.u32 	%rd78, %r122, 4;
	sub.s64 	%rd27, %rd1, %rd78;
	ld.local.u32 	%r149, [%rd27+24];
	ld.local.u32 	%r150, [%rd27+20];
	setp.eq.s32 	%p30, %r41, 0;
	@%p30 bra 	$L__BB11_28;
	shf.l.wrap.b32 	%r149, %r150, %r149, %r41;
	ld.local.u32 	%r123, [%rd27+16];
	shf.l.wrap.b32 	%r150, %r123, %r150, %r41;
$L__BB11_28:
	shr.u32 	%r124, %r149, 30;
	shf.l.wrap.b32 	%r125, %r150, %r149, 2;
	shl.b32 	%r126, %r150, 2;
	shr.u32 	%r127, %r125, 31;
	add.s32 	%r128, %r127, %r124;
	neg.s32 	%r129, %r128;
	setp.lt.s32 	%p31, %r37, 0;
	selp.b32 	%r151, %r129, %r128, %p31;
	xor.b32  	%r130, %r125, %r37;
	shr.s32 	%r131, %r125, 31;
	xor.b32  	%r132, %r131, %r125;
	xor.b32  	%r133, %r131, %r126;
	cvt.u64.u32 	%rd79, %r132;
	shl.b64 	%rd80, %rd79, 32;
	cvt.u64.u32 	%rd81, %r133;
	or.b64  	%rd82, %rd80, %rd81;
	cvt.rn.f64.s64 	%fd19, %rd82;
	mul.f64 	%fd20, %fd19, 0d3BF921FB54442D19;
	cvt.rn.f32.f64 	%f108, %fd20;
	neg.f32 	%f109, %f108;
	setp.lt.s32 	%p32, %r130, 0;
	selp.f32 	%f128, %f109, %f108, %p32;
$L__BB11_29:
	add.s32 	%r135, %r151, 1;
	mul.rn.f32 	%f111, %f128, %f128;
	and.b32  	%r136, %r151, 1;
	setp.eq.b32 	%p33, %r136, 1;
	selp.f32 	%f112, %f128, 0f3F800000, %p33;
	fma.rn.f32 	%f113, %f111, %f112, 0f00000000;
	fma.rn.f32 	%f114, %f111, 0f37CBAC00, 0fBAB607ED;
	selp.f32 	%f115, 0fB94D4153, %f114, %p33;
	selp.f32 	%f116, 0f3C0885E4, 0f3D2AAABB, %p33;
	fma.rn.f32 	%f117, %f115, %f111, %f116;
	selp.f32 	%f118, 0fBE2AAAA8, 0fBEFFFFFF, %p33;
	fma.rn.f32 	%f119, %f117, %f111, %f118;
	fma.rn.f32 	%f120, %f119, %f113, %f112;
	and.b32  	%r137, %r135, 2;
	setp.eq.s32 	%p34, %r137, 0;
	mov.f32 	%f121, 0f00000000;
	sub.f32 	%f122, %f121, %f120;
	selp.f32 	%f123, %f120, %f122, %p34;
	add.s32 	%r138, %r9, %r1;
	mul.wide.s32 	%rd83, %r138, 4;
	add.s64 	%rd84, %rd14, %rd83;
	ld.global.f32 	%f124, [%rd84];
	fma.rn.f32 	%f125, %f15, %f123, %f124;
	st.global.f32 	[%rd84], %f125;
$L__BB11_30:
	add.s32 	%r139, %r139, 1;
	setp.ne.s32 	%p35, %r139, %r3;
	@%p35 bra 	$L__BB11_2;
$L__BB11_31:
	ret;

}
	// .globl	_Z12adcigs_illumiiiiiiiiPfiS_
.visible .entry _Z12adcigs_illumiiiiiiiiPfiS_(
	.param .u32 _Z12adcigs_illumiiiiiiiiPfiS__param_0,
	.param .u32 _Z12adcigs_illumiiiiiiiiPfiS__param_1,
	.param .u32 _Z12adcigs_illumiiiiiiiiPfiS__param_2,
	.param .u32 _Z12adcigs_illumiiiiiiiiPfiS__param_3,
	.param .u32 _Z12adcigs_illumiiiiiiiiPfiS__param_4,
	.param .u32 _Z12adcigs_illumiiiiiiiiPfiS__param_5,
	.param .u32 _Z12adcigs_illumiiiiiiiiPfiS__param_6,
	.param .u32 _Z12adcigs_illumiiiiiiiiPfiS__param_7,
	.param .u64 .ptr .align 1 _Z12adcigs_illumiiiiiiiiPfiS__param_8,
	.param .u32 _Z12adcigs_illumiiiiiiiiPfiS__param_9,
	.param .u64 .ptr .align 1 _Z12adcigs_illumiiiiiiiiPfiS__param_10
)
{
	.reg .pred 	%p<21>;
	.reg .b32 	%r<64>;
	.reg .b32 	%f<28>;
	.reg .b64 	%rd<21>;

	ld.param.u32 	%r31, [_Z12adcigs_illumiiiiiiiiPfiS__param_3];
	ld.param.u32 	%r35, [_Z12adcigs_illumiiiiiiiiPfiS__param_4];
	ld.param.u32 	%r32, [_Z12adcigs_illumiiiiiiiiPfiS__param_5];
	ld.param.u32 	%r33, [_Z12adcigs_illumiiiiiiiiPfiS__param_7];
	ld.param.u64 	%rd5, [_Z12adcigs_illumiiiiiiiiPfiS__param_8];
	ld.param.u32 	%r34, [_Z12adcigs_illumiiiiiiiiPfiS__param_9];
	ld.param.u64 	%rd4, [_Z12adcigs_illumiiiiiiiiPfiS__param_10];
	cvta.to.global.u64 	%rd1, %rd5;
	mov.u32 	%r36, %ctaid.x;
	mov.u32 	%r37, %ntid.x;
	mov.u32 	%r38, %tid.x;
	mad.lo.s32 	%r1, %r36, %r37, %r38;
	mov.u32 	%r39, %ctaid.y;
	mov.u32 	%r40, %ntid.y;
	mov.u32 	%r41, %tid.y;
	mad.lo.s32 	%r2, %r39, %r40, %r41;
	div.s32 	%r3, %r35, %r34;
	setp.lt.s32 	%p3, %r3, 1;
	@%p3 bra 	$L__BB12_27;
	setp.lt.s32 	%p4, %r33, 1;
	@%p4 bra 	$L__BB12_27;
	setp.ge.s32 	%p5, %r1, %r32;
	div.s32 	%r4, %r31, %r34;
	setp.ge.s32 	%p6, %r2, %r4;
	or.pred  	%p1, %p5, %p6;
	and.b32  	%r5, %r33, 3;
	and.b32  	%r6, %r33, 2147483644;
	setp.eq.s32 	%p8, %r5, 2;
	or.pred  	%p2, %p8, %p1;
	neg.s32 	%r7, %r6;
	shl.b32 	%r8, %r32, 2;
	mul.lo.s32 	%r9, %r33, %r32;
	cvta.to.global.u64 	%rd2, %rd4;
	mul.lo.s32 	%r10, %r34, %r32;
	mov.b32 	%r57, 0;
$L__BB12_3:
	setp.lt.u32 	%p9, %r33, 4;
	mad.lo.s32 	%r12, %r4, %r57, %r2;
	mul.lo.s32 	%r13, %r12, %r33;
	mad.lo.s32 	%r44, %r57, %r31, %r2;
	mad.lo.s32 	%r45, %r10, %r44, %r1;
	mul.wide.s32 	%rd6, %r45, 4;
	add.s64 	%rd3, %rd2, %rd6;
	mov.b32 	%r63, 0;
	@%p9 bra 	$L__BB12_15;
	mad.lo.s32 	%r46, %r32, %r13, %r32;
	add.s32 	%r61, %r1, %r46;
	add.s32 	%r47, %r13, 2;
	mad.lo.s32 	%r60, %r32, %r47, %r1;
	add.s32 	%r48, %r13, 3;
	mad.lo.s32 	%r59, %r32, %r48, %r1;
	mad.lo.s32 	%r58, %r9, %r12, %r1;
	mov.u32 	%r62, %r7;
$L__BB12_5:
	@%p1 bra 	$L__BB12_14;
	ld.global.f32 	%f26, [%rd3];
	setp.eq.f32 	%p10, %f26, 0f00000000;
	@%p10 bra 	$L__BB12_8;
	mul.wide.s32 	%rd7, %r58, 4;
	add.s64 	%rd8, %rd1, %rd7;
	ld.global.f32 	%f11, [%rd8];
	div.rn.f32 	%f12, %f11, %f26;
	st.global.f32 	[%rd8], %f12;
	ld.global.f32 	%f26, [%rd3];
$L__BB12_8:
	setp.eq.f32 	%p11, %f26, 0f00000000;
	@%p11 bra 	$L__BB12_10;
	mul.wide.s32 	%rd9, %r61, 4;
	add.s64 	%rd10, %rd1, %rd9;
	ld.global.f32 	%f13, [%rd10];
	div.rn.f32 	%f14, %f13, %f26;
	st.global.f32 	[%rd10], %f14;
	ld.global.f32 	%f26, [%rd3];
$L__BB12_10:
	setp.eq.f32 	%p12, %f26, 0f00000000;
	@%p12 bra 	$L__BB12_12;
	mul.wide.s32 	%rd11, %r60, 4;
	add.s64 	%rd12, %rd1, %rd11;
	ld.global.f32 	%f15, [%rd12];
	div.rn.f32 	%f16, %f15, %f26;
	st.global.f32 	[%rd12], %f16;
	ld.global.f32 	%f26, [%rd3];
$L__BB12_12:
	setp.eq.f32 	%p13, %f26, 0f00000000;
	@%p13 bra 	$L__BB12_14;
	mul.wide.s32 	%rd13, %r59, 4;
	add.s64 	%rd14, %rd1, %rd13;
	ld.global.f32 	%f17, [%rd14];
	div.rn.f32 	%f18, %f17, %f26;
	st.global.f32 	[%rd14], %f18;
$L__BB12_14:
	add.s32 	%r62, %r62, 4;
	add.s32 	%r61, %r61, %r8;
	add.s32 	%r60, %r60, %r8;
	add.s32 	%r59, %r59, %r8;
	add.s32 	%r58, %r58, %r8;
	setp.eq.s32 	%p14, %r62, 0;
	mov.u32 	%r63, %r6;
	@%p14 bra 	$L__BB12_15;
	bra.uni 	$L__BB12_5;
$L__BB12_15:
	setp.eq.s32 	%p15, %r5, 0;
	@%p15 bra 	$L__BB12_26;
	@%p1 bra 	$L__BB12_19;
	ld.global.f32 	%f8, [%rd3];
	setp.eq.f32 	%p16, %f8, 0f00000000;
	@%p16 bra 	$L__BB12_19;
	add.s32 	%r49, %r13, %r63;
	mad.lo.s32 	%r50, %r49, %r32, %r1;
	mul.wide.s32 	%rd15, %r50, 4;
	add.s64 	%rd16, %rd1, %rd15;
	ld.global.f32 	%f19, [%rd16];
	div.rn.f32 	%f20, %f19, %f8;
	st.global.f32 	[%rd16], %f20;
$L__BB12_19:
	setp.eq.s32 	%p17, %r5, 1;
	@%p17 bra 	$L__BB12_26;
	@%p1 bra 	$L__BB12_23;
	ld.global.f32 	%f9, [%rd3];
	setp.eq.f32 	%p18, %f9, 0f00000000;
	@%p18 bra 	$L__BB12_23;
	add.s32 	%r51, %r63, %r13;
	mad.lo.s32 	%r52, %r32, %r51, %r32;
	add.s32 	%r53, %r52, %r1;
	mul.wide.s32 	%rd17, %r53, 4;
	add.s64 	%rd18, %rd1, %rd17;
	ld.global.f32 	%f21, [%rd18];
	div.rn.f32 	%f22, %f21, %f9;
	st.global.f32 	[%rd18], %f22;
$L__BB12_23:
	@%p2 bra 	$L__BB12_26;
	add.s32 	%r54, %r63, %r13;
	add.s32 	%r55, %r54, 2;
	mul.lo.s32 	%r29, %r55, %r32;
	ld.global.f32 	%f10, [%rd3];
	setp.eq.f32 	%p19, %f10, 0f00000000;
	@%p19 bra 	$L__BB12_26;
	add.s32 	%r56, %r29, %r1;
	mul.wide.s32 	%rd19, %r56, 4;
	add.s64 	%rd20, %rd1, %rd19;
	ld.global.f32 	%f23, [%rd20];
	div.rn.f32 	%f24, %f23, %f10;
	st.global.f32 	[%rd20], %f24;
$L__BB12_26:
	add.s32 	%r57, %r57, 1;
	setp.ne.s32 	%p20, %r57, %r3;
	@%p20 bra 	$L__BB12_3;
$L__BB12_27:
	ret;

}
.func  (.param .align 16 .b8 func_retval0[16]) __internal_trig_reduction_slowpathd(
	.param .b64 __internal_trig_reduction_slowpathd_param_0
)
{
	.local .align 8 .b8 	__local_depot13[40];
	.reg .b64 	%SP;
	.reg .b64 	%SPL;
	.reg .pred 	%p<10>;
	.reg .b32 	%r<47>;
	.reg .b64 	%rd<74>;
	.reg .b64 	%fd<5>;

	mov.u64 	%SPL, __local_depot13;
	ld.param.f64 	%fd4, [__internal_trig_reduction_slowpathd_param_0];
	add.u64 	%rd1, %SPL, 0;
	{
	.reg .b32 %temp; 
	mov.b64 	{%temp, %r1}, %fd4;
	}
	shr.u32 	%r2, %r1, 20;
	and.b32  	%r3, %r2, 2047;
	setp.eq.s32 	%p1, %r3, 2047;
	mov.b32 	%r46, 0;
	@%p1 bra 	$L__BB13_9;
	add.s32 	%r20, %r3, -1024;
	mov.b64 	%rd20, %fd4;
	shl.b64 	%rd2, %rd20, 11;
	shr.u32 	%r4, %r20, 6;
	sub.s32 	%r45, 15, %r4;
	sub.s32 	%r21, 19, %r4;
	setp.lt.u32 	%p2, %r20, 128;
	selp.b32 	%r6, 18, %r21, %p2;
	setp.ge.s32 	%p3, %r45, %r6;
	mov.b64 	%rd70, 0;
	@%p3 bra 	$L__BB13_4;
	add.s32 	%r23, %r6, %r4;
	neg.s32 	%r43, %r23;
	or.b64  	%rd3, %rd2, -9223372036854775808;
	mov.b64 	%rd70, 0;
	mov.b32 	%r42, 0;
	mov.u64 	%rd25, __cudart_i2opi_d;
	mov.u32 	%r44, %r45;
$L__BB13_3:
	.pragma "nounroll";
	mul.wide.s32 	%rd22, %r42, 8;
	add.s64 	%rd23, %rd1, %rd22;
	mul.wide.s32 	%rd24, %r44, 8;
	add.s64 	%rd26, %rd25, %rd24;
	ld.global.nc.u64 	%rd27, [%rd26];
	{
	.reg .u32 %r0, %r1, %r2, %r3, %alo, %ahi, %blo, %bhi, %clo, %chi;
	mov.b64 	{%alo,%ahi}, %rd27;
	mov.b64 	{%blo,%bhi}, %rd3;
	mov.b64 	{%clo,%chi}, %rd70;
	mad.lo.cc.u32 	%r0, %alo, %blo, %clo;
	madc.hi.cc.u32 	%r1, %alo, %blo, %chi;
	madc.hi.u32 	%r2, %alo, %bhi, 0;
	mad.lo.cc.u32 	%r1, %alo, %bhi, %r1;
	madc.hi.cc.u32 	%r2, %ahi, %blo, %r2;
	madc.hi.u32 	%r3, %ahi, %bhi, 0;
	mad.lo.cc.u32 	%r1, %ahi, %blo, %r1;
	madc.lo.cc.u32 	%r2, %ahi, %bhi, %r2;
	addc.u32 	%r3, %r3, 0;
	mov.b64 	%rd28, {%r0,%r1};
	mov.b64 	%rd70, {%r2,%r3};
	}
	st.local.u64 	[%rd23], %rd28;
	add.s32 	%r44, %r44, 1;
	add.s32 	%r43, %r43, 1;
	add.s32 	%r42, %r42, 1;
	setp.ne.s32 	%p4, %r43, -15;
	mov.u32 	%r45, %r6;
	@%p4 bra 	$L__BB13_3;
$L__BB13_4:
	cvt.s64.s32 	%rd29, %r45;
	cvt.u64.u32 	%rd30, %r4;
	add.s64 	%rd31, %rd30, %rd29;
	shl.b64 	%rd32, %rd31, 3;
	add.s64 	%rd33, %rd1, %rd32;
	st.local.u64 	[%rd33+-120], %rd70;
	and.b32  	%r15, %r2, 63;
	ld.local.u64 	%rd72, [%rd1+16];
	ld.local.u64 	%rd71, [%rd1+24];
	setp.eq.s32 	%p5, %r15, 0;
	@%p5 bra 	$L__BB13_6;
	shl.b64 	%rd34, %rd71, %r15;
	shr.u64 	%rd35, %rd72, 1;
	xor.b32  	%r24, %r15, 63;
	shr.u64 	%rd36, %rd35, %r24;
	or.b64  	%rd71, %rd34, %rd36;
	ld.local.u64 	%rd37, [%rd1+8];
	shl.b64 	%rd38, %rd72, %r15;
	shr.u64 	%rd39, %rd37, 1;
	shr.u64 	%rd40, %rd39, %r24;
	or.b64  	%rd72, %rd38, %rd40;
$L__BB13_6:
	and.b32  	%r25, %r1, -2147483648;
	shr.u64 	%rd41, %rd71, 62;
	cvt.u32.u64 	%r26, %rd41;
	mov.b64 	{%r27, %r28}, %rd71;
	mov.b64 	{%r29, %r30}, %rd72;
	shf.l.wrap.b32 	%r31, %r30, %r27, 2;
	shf.l.wrap.b32 	%r32, %r27, %r28, 2;
	mov.b64 	%rd42, {%r31, %r32};
	shl.b64 	%rd43, %rd72, 2;
	shr.u64 	%rd44, %rd42, 63;
	cvt.u32.u64 	%r33, %rd44;
	add.s32 	%r34, %r33, %r26;
	setp.eq.s32 	%p6, %r25, 0;
	neg.s32 	%r35, %r34;
	selp.b32 	%r46, %r34, %r35, %p6;
	setp.gt.s64 	%p7, %rd42, -1;
	mov.b64 	%rd45, 0;
	{
	.reg .u32 %r0, %r1, %r2, %r3, %a0, %a1, %a2, %a3, %b0, %b1, %b2, %b3;
	mov.b64 	{%a0,%a1}, %rd45;
	mov.b64 	{%a2,%a3}, %rd45;
	mov.b64 	{%b0,%b1}, %rd43;
	mov.b64 	{%b2,%b3}, %rd42;
	sub.cc.u32 	%r0, %a0, %b0;
	subc.cc.u32 	%r1, %a1, %b1;
	subc.cc.u32 	%r2, %a2, %b2;
	subc.u32 	%r3, %a3, %b3;
	mov.b64 	%rd46, {%r0,%r1};
	mov.b64 	%rd47, {%r2,%r3};
	}
	xor.b32  	%r36, %r25, -2147483648;
	selp.b64 	%rd73, %rd42, %rd47, %p7;
	selp.b64 	%rd14, %rd43, %rd46, %p7;
	selp.b32 	%r17, %r25, %r36, %p7;
	clz.b64 	%r37, %rd73;
	cvt.u64.u32 	%rd15, %r37;
	setp.eq.s32 	%p8, %r37, 0;
	@%p8 bra 	$L__BB13_8;
	cvt.u32.u64 	%r38, %rd15;
	and.b32  	%r39, %r38, 63;
	shl.b64 	%rd48, %rd73, %r39;
	shr.u64 	%rd49, %rd14, 1;
	not.b32 	%r40, %r38;
	and.b32  	%r41, %r40, 63;
	shr.u64 	%rd50, %rd49, %r41;
	or.b64  	%rd73, %rd48, %rd50;
$L__BB13_8:
	mov.b64 	%rd51, -3958705157555305931;
	{
	.reg .u32 %r0, %r1, %r2, %r3, %alo, %ahi, %blo, %bhi;
	mov.b64 	{%alo,%ahi}, %rd73;
	mov.b64 	{%blo,%bhi}, %rd51;
	mul.lo.u32 	%r0, %alo, %blo;
	mul.hi.u32 	%r1, %alo, %blo;
	mad.lo.cc.u32 	%r1, %alo, %bhi, %r1;
	madc.hi.u32 	%r2, %alo, %bhi, 0;
	mad.lo.cc.u32 	%r1, %ahi, %blo, %r1;
	madc.hi.cc.u32 	%r2, %ahi, %blo, %r2;
	madc.hi.u32 	%r3, %ahi, %bhi, 0;
	mad.lo.cc.u32 	%r2, %ahi, %bhi, %r2;
	addc.u32 	%r3, %r3, 0;
	mov.b64 	%rd52, {%r0,%r1};
	mov.b64 	%rd53, {%r2,%r3};
	}
	setp.gt.s64 	%p9, %rd53, 0;
	{
	.reg .u32 %r0, %r1, %r2, %r3, %a0, %a1, %a2, %a3, %b0, %b1, %b2, %b3;
	mov.b64 	{%a0,%a1}, %rd52;
	mov.b64 	{%a2,%a3}, %rd53;
	mov.b64 	{%b0,%b1}, %rd52;
	mov.b64 	{%b2,%b3}, %rd53;
	add.cc.u32 	%r0, %a0, %b0;
	addc.cc.u32 	%r1, %a1, %b1;
	addc.cc.u32 	%r2, %a2, %b2;
	addc.u32 	%r3, %a3, %b3;
	mov.b64 	%rd54, {%r0,%r1};
	mov.b64 	%rd55, {%r2,%r3};
	}
	selp.b64 	%rd56, %rd55, %rd53, %p9;
	selp.s64 	%rd57, -1, 0, %p9;
	sub.s64 	%rd58, %rd57, %rd15;
	cvt.u64.u32 	%rd59, %r17;
	shl.b64 	%rd60, %rd59, 32;
	add.s64 	%rd61, %rd56, 1;
	shr.u64 	%rd62, %rd61, 10;
	add.s64 	%rd63, %rd62, 1;
	shr.u64 	%rd64, %rd63, 1;
	shl.b64 	%rd65, %rd58, 52;
	add.s64 	%rd66, %rd65, %rd64;
	add.s64 	%rd67, %rd66, 4602678819172646912;
	or.b64  	%rd68, %rd67, %rd60;
	mov.b64 	%fd4, %rd68;
$L__BB13_9:
	st.param.f64 	[func_retval0], %fd4;
	st.param.b32 	[func_retval0+8], %r46;
	ret;

}
.func  (.param .b64 func_retval0) __internal_accurate_pow(
	.param .b64 __internal_accurate_pow_param_0
)
{
	.reg .pred 	%p<8>;
	.reg .b32 	%r<49>;
	.reg .b32 	%f<3>;
	.reg .b64 	%fd<109>;

	ld.param.f64 	%fd10, [__internal_accurate_pow_param_0];
	{
	.reg .b32 %temp; 
	mov.b64 	{%temp, %r46}, %fd10;
	}
	{
	.reg .b32 %temp; 
	mov.b64 	{%r45, %temp}, %fd10;
	}
	shr.u32 	%r47, %r46, 20;
	setp.gt.u32 	%p1, %r46, 1048575;
	@%p1 bra 	$L__BB14_2;
	mul.f64 	%fd11, %fd10, 0d4350000000000000;
	{
	.reg .b32 %temp; 
	mov.b64 	{%temp, %r46}, %fd11;
	}
	{
	.reg .b32 %temp; 
	mov.b64 	{%r45, %temp}, %fd11;
	}
	shr.u32 	%r16, %r46, 20;
	add.s32 	%r47, %r16, -54;
$L__BB14_2:
	add.s32 	%r48, %r47, -1023;
	and.b32  	%r17, %r46, -2146435073;
	or.b32  	%r18, %r17, 1072693248;
	mov.b64 	%fd107, {%r45, %r18};
	setp.lt.u32 	%p2, %r18, 1073127583;
	@%p2 bra 	$L__BB14_4;
	{
	.reg .b32 %temp; 
	mov.b64 	{%r19, %temp}, %fd107;
	}
	{
	.reg .b32 %temp; 
	mov.b64 	{%temp, %r20}, %fd107;
	}
	add.s32 	%r21, %r20, -1048576;
	mov.b64 	%fd107, {%r19, %r21};
	add.s32 	%r48, %r47, -1022;
$L__BB14_4:
	add.f64 	%fd12, %fd107, 0dBFF0000000000000;
	add.f64 	%fd13, %fd107, 0d3FF0000000000000;
	rcp.approx.ftz.f64 	%fd14, %fd13;
	neg.f64 	%fd15, %fd13;
	fma.rn.f64 	%fd16, %fd15, %fd14, 0d3FF0000000000000;
	fma.rn.f64 	%fd17, %fd16, %fd16, %fd16;
	fma.rn.f64 	%fd18, %fd17, %fd14, %fd14;
	mul.f64 	%fd19, %fd12, %fd18;
	fma.rn.f64 	%fd20, %fd12, %fd18, %fd19;
	mul.f64 	%fd21, %fd20, %fd20;
	fma.rn.f64 	%fd22, %fd21, 0d3EB0F5FF7D2CAFE2, 0d3ED0F5D241AD3B5A;
	fma.rn.f64 	%fd23, %fd22, %fd21, 0d3EF3B20A75488A3F;
	fma.rn.f64 	%fd24, %fd23, %fd21, 0d3F1745CDE4FAECD5;
	fma.rn.f64 	%fd25, %fd24, %fd21, 0d3F3C71C7258A578B;
	fma.rn.f64 	%fd26, %fd25, %fd21, 0d3F6249249242B910;
	fma.rn.f64 	%fd27, %fd26, %fd21, 0d3F89999999999DFB;
	sub.f64 	%fd28, %fd12, %fd20;
	add.f64 	%fd29, %fd28, %fd28;
	neg.f64 	%fd30, %fd20;
	fma.rn.f64 	%fd31, %fd30, %fd12, %fd29;
	mul.f64 	%fd32, %fd18, %fd31;
	fma.rn.f64 	%fd33, %fd21, %fd27, 0d3FB5555555555555;
	mov.f64 	%fd34, 0d3FB5555555555555;
	sub.f64 	%fd35, %fd34, %fd33;
	fma.rn.f64 	%fd36, %fd21, %fd27, %fd35;
	add.f64 	%fd37, %fd36, 0dBC46A4CB00B9E7B0;
	add.f64 	%fd38, %fd33, %fd37;
	sub.f64 	%fd39, %fd33, %fd38;
	add.f64 	%fd40, %fd37, %fd39;
	mul.rn.f64 	%fd41, %fd20, %fd20;
	neg.f64 	%fd42, %fd41;
	fma.rn.f64 	%fd43, %fd20, %fd20, %fd42;
	{
	.reg .b32 %temp; 
	mov.b64 	{%r22, %temp}, %fd32;
	}
	{
	.reg .b32 %temp; 
	mov.b64 	{%temp, %r23}, %fd32;
	}
	add.s32 	%r24, %r23, 1048576;
	mov.b64 	%fd44, {%r22, %r24};
	fma.rn.f64 	%fd45, %fd20, %fd44, %fd43;
	mul.rn.f64 	%fd46, %fd41, %fd20;
	neg.f64 	%fd47, %fd46;
	fma.rn.f64 	%fd48, %fd41, %fd20, %fd47;
	fma.rn.f64 	%fd49, %fd41, %fd32, %fd48;
	fma.rn.f64 	%fd50, %fd45, %fd20, %fd49;
	mul.rn.f64 	%fd51, %fd38, %fd46;
	neg.f64 	%fd52, %fd51;
	fma.rn.f64 	%fd53, %fd38, %fd46, %fd52;
	fma.rn.f64 	%fd54, %fd38, %fd50, %fd53;
	fma.rn.f64 	%fd55, %fd40, %fd46, %fd54;
	add.f64 	%fd56, %fd51, %fd55;
	sub.f64 	%fd57, %fd51, %fd56;
	add.f64 	%fd58, %fd55, %fd57;
	add.f64 	%fd59, %fd20, %fd56;
	sub.f64 	%fd60, %fd20, %fd59;
	add.f64 	%fd61, %fd56, %fd60;
	add.f64 	%fd62, %fd58, %fd61;
	add.f64 	%fd63, %fd32, %fd62;
	add.f64 	%fd64, %fd59, %fd63;
	sub.f64 	%fd65, %fd59, %fd64;
	add.f64 	%fd66, %fd63, %fd65;
	xor.b32  	%r25, %r48, -2147483648;
	mov.b32 	%r26, 1127219200;
	mov.b64 	%fd67, {%r25, %r26};
	mov.b32 	%r27, -2147483648;
	mov.b64 	%fd68, {%r27, %r26};
	sub.f64 	%fd69, %fd67, %fd68;
	fma.rn.f64 	%fd70, %fd69, 0d3FE62E42FEFA39EF, %fd64;
	fma.rn.f64 	%fd71, %fd69, 0dBFE62E42FEFA39EF, %fd70;
	sub.f64 	%fd72, %fd71, %fd64;
	sub.f64 	%fd73, %fd66, %fd72;
	fma.rn.f64 	%fd74, %fd69, 0d3C7ABC9E3B39803F, %fd73;
	add.f64 	%fd75, %fd70, %fd74;
	sub.f64 	%fd76, %fd70, %fd75;
	add.f64 	%fd77, %fd74, %fd76;
	mov.f64 	%fd78, 0d4000000000000000;
	{
	.reg .b32 %temp; 
	mov.b64 	{%temp, %r28}, %fd78;
	}
	{
	.reg .b32 %temp; 
	mov.b64 	{%r29, %temp}, %fd78;
	}
	shl.b32 	%r30, %r28, 1;
	setp.gt.u32 	%p3, %r30, -33554433;
	and.b32  	%r31, %r28, -15728641;
	selp.b32 	%r32, %r31, %r28, %p3;
	mov.b64 	%fd79, {%r29, %r32};
	mul.rn.f64 	%fd80, %fd75, %fd79;
	neg.f64 	%fd81, %fd80;
	fma.rn.f64 	%fd82, %fd75, %fd79, %fd81;
	fma.rn.f64 	%fd83, %fd77, %fd79, %fd82;
	add.f64 	%fd4, %fd80, %fd83;
	sub.f64 	%fd84, %fd80, %fd4;
	add.f64 	%fd5, %fd83, %fd84;
	fma.rn.f64 	%fd85, %fd4, 0d3FF71547652B82FE, 0d4338000000000000;
	{
	.reg .b32 %temp; 
	mov.b64 	{%r13, %temp}, %fd85;
	}
	mov.f64 	%fd86, 0dC338000000000000;
	add.rn.f64 	%fd87, %fd85, %fd86;
	fma.rn.f64 	%fd88, %fd87, 0dBFE62E42FEFA39EF, %fd4;
	fma.rn.f64 	%fd89, %fd87, 0dBC7ABC9E3B39803F, %fd88;
	fma.rn.f64 	%fd90, %fd89, 0d3E5ADE1569CE2BDF, 0d3E928AF3FCA213EA;
	fma.rn.f64 	%fd91, %fd90, %fd89, 0d3EC71DEE62401315;
	fma.rn.f64 	%fd92, %fd91, %fd89, 0d3EFA01997C89EB71;
	fma.rn.f64 	%fd93, %fd92, %fd89, 0d3F2A01A014761F65;
	fma.rn.f64 	%fd94, %fd93, %fd89, 0d3F56C16C1852B7AF;
	fma.rn.f64 	%fd95, %fd94, %fd89, 0d3F81111111122322;
	fma.rn.f64 	%fd96, %fd95, %fd89, 0d3FA55555555502A1;
	fma.rn.f64 	%fd97, %fd96, %fd89, 0d3FC5555555555511;
	fma.rn.f64 	%fd98, %fd97, %fd89, 0d3FE000000000000B;
	fma.rn.f64 	%fd99, %fd98, %fd89, 0d3FF0000000000000;
	fma.rn.f64 	%fd100, %fd99, %fd89, 0d3FF0000000000000;
	{
	.reg .b32 %temp; 
	mov.b64 	{%r14, %temp}, %fd100;
	}
	{
	.reg .b32 %temp; 
	mov.b64 	{%temp, %r15}, %fd100;
	}
	shl.b32 	%r33, %r13, 20;
	add.s32 	%r34, %r33, %r15;
	mov.b64 	%fd108, {%r14, %r34};
	{
	.reg .b32 %temp; 
	mov.b64 	{%temp, %r35}, %fd4;
	}
	mov.b32 	%f2, %r35;
	abs.f32 	%f1, %f2;
	setp.lt.f32 	%p4, %f1, 0f4086232B;
	@%p4 bra 	$L__BB14_7;
	setp.lt.f64 	%p5, %fd4, 0d0000000000000000;
	add.f64 	%fd101, %fd4, 0d7FF0000000000000;
	selp.f64 	%fd108, 0d0000000000000000, %fd101, %p5;
	setp.geu.f32 	%p6, %f1, 0f40874800;
	@%p6 bra 	$L__BB14_7;
	shr.u32 	%r36, %r13, 31;
	add.s32 	%r37, %r13, %r36;
	shr.s32 	%r38, %r37, 1;
	shl.b32 	%r39, %r38, 20;
	add.s32 	%r40, %r15, %r39;
	mov.b64 	%fd102, {%r14, %r40};
	sub.s32 	%r41, %r13, %r38;
	shl.b32 	%r42, %r41, 20;
	add.s32 	%r43, %r42, 1072693248;
	mov.b32 	%r44, 0;
	mov.b64 	%fd103, {%r44, %r43};
	mul.f64 	%fd108, %fd103, %fd102;
$L__BB14_7:
	abs.f64 	%fd104, %fd108;
	setp.eq.f64 	%p7, %fd104, 0d7FF0000000000000;
	fma.rn.f64 	%fd105, %fd108, %fd5, %fd108;
	selp.f64 	%fd106, %fd108, %fd105, %p7;
	st.param.f64 	[func_retval0], %fd106;
	ret;

}


// ===== COMPILED SASS (sm_100) =====

	.target	sm_100

	.elftype	@"ET_EXEC"


//--------------------- .note.nv.tkinfo           --------------------------
	.section	.note.nv.tkinfo,"",@"SHT_NOTE"
	.sectionflags	@"SHF_NOTE_NV_TKINFO"
	.tkinfo
        /*0018*/ 	.word	0x00000002
        /*0030*/ 	.string	""
        /*0030*/ 	.string	"ptxas"
        /*0030*/ 	.string	"Cuda compilation tools, release 13.0, V13.0.88"
        /*0030*/ 	.string	"Build cuda_13.0.r13.0/compiler.36424714_0"
        /*0030*/ 	.string	"-arch sm_100 -m 64 "



//--------------------- .note.nv.cuinfo           --------------------------
	.section	.note.nv.cuinfo,"",@"SHT_NOTE"
	.sectionflags	@"SHF_NOTE_NV_CUINFO"
        /*0018*/ 	.short	0x0002
        /*001a*/ 	.short	0x0064
        /*001c*/ 	.short	0x0082
	.zero		2


//--------------------- .nv.info                  --------------------------
	.section	.nv.info,"",@"SHT_CUDA_INFO"
	.align	4


	//----- nvinfo : EIATTR_REGCOUNT
	.align		4
        /*0000*/ 	.byte	0x04, 0x2f
        /*0002*/ 	.short	(.L_6 - .L_5)
	.align		4
.L_5:
        /*0004*/ 	.word	index@(_Z10add_sourcefiiiiiiiiifffiiiiiPfS_i)
        /*0008*/ 	.word	0x0000001a


	//----- nvinfo : EIATTR_FRAME_SIZE
	.align		4
.L_6:
        /*000c*/ 	.byte	0x04, 0x11
        /*000e*/ 	.short	(.L_8 - .L_7)
	.align		4
.L_7:
        /*0010*/ 	.word	index@($__internal_15_$__cuda_sm20_rcp_rn_f32_slowpath)
        /*0014*/ 	.word	0x00000000


	//----- nvinfo : EIATTR_FRAME_SIZE
	.align		4
.L_8:
        /*0018*/ 	.byte	0x04, 0x11
        /*001a*/ 	.short	(.L_10 - .L_9)
	.align		4
.L_9:
        /*001c*/ 	.word	index@($__internal_14_$__cuda_sm20_div_rn_f64_full)
        /*0020*/ 	.word	0x00000000


	//----- nvinfo : EIATTR_FRAME_SIZE
	.align		4
.L_10:
        /*0024*/ 	.byte	0x04, 0x11
        /*0026*/ 	.short	(.L_12 - .L_11)
	.align		4
.L_11:
        /*0028*/ 	.word	index@(_Z10add_sourcefiiiiiiiiifffiiiiiPfS_i)
        /*002c*/ 	.word	0x00000000


	//----- nvinfo : EIATTR_REGCOUNT
	.align		4
.L_12:
        /*0030*/ 	.byte	0x04, 0x2f
        /*0032*/ 	.short	(.L_14 - .L_13)
	.align		4
.L_13:
        /*0034*/ 	.word	index@(_Z10update_veliiiiiiiffffPfS_S_S_S_S_S_S_S_S_S_S_S_S_)
        /*0038*/ 	.word	0x00000028


	//----- nvinfo : EIATTR_FRAME_SIZE
	.align		4
.L_14:
        /*003c*/ 	.byte	0x04, 0x11
        /*003e*/ 	.short	(.L_16 - .L_15)
	.align		4
.L_15:
        /*0040*/ 	.word	index@($__internal_13_$__cuda_sm3x_div_rn_noftz_f32_slowpath)
        /*0044*/ 	.word	0x00000000


	//----- nvinfo : EIATTR_FRAME_SIZE
	.align		4
.L_16:
        /*0048*/ 	.byte	0x04, 0x11
        /*004a*/ 	.short	(.L_18 - .L_17)
	.align		4
.L_17:
        /*004c*/ 	.word	index@(_Z10update_veliiiiiiiffffPfS_S_S_S_S_S_S_S_S_S_S_S_S_)
        /*0050*/ 	.word	0x00000000


	//----- nvinfo : EIATTR_REGCOUNT
	.align		4
.L_18:
        /*0054*/ 	.byte	0x04, 0x2f
        /*0056*/ 	.short	(.L_20 - .L_19)
	.align		4
.L_19:
        /*0058*/ 	.word	index@(_Z13update_stressiiiiiiffffPfS_S_S_S_S_iS_S_S_S_S_S_S_S_S_S_S_S_S_S_S_S_S_S_S_S_iiiiiiib)
        /*005c*/ 	.word	0x00000028


	//----- nvinfo : EIATTR_FRAME_SIZE
	.align		4
.L_20:
        /*0060*/ 	.byte	0x04, 0x11
        /*0062*/ 	.short	(.L_22 - .L_21)
	.align		4
.L_21:
        /*0064*/ 	.word	index@($_Z13update_stressiiiiiiffffPfS_S_S_S_S_iS_S_S_S_S_S_S_S_S_S_S_S_S_S_S_S_S_S_S_S_iiiiiiib$__internal_trig_reduction_slowpathd)
        /*0068*/ 	.word	0x00000028


	//----- nvinfo : EIATTR_FRAME_SIZE
	.align		4
.L_22:
        /*006c*/ 	.byte	0x04, 0x11
        /*006e*/ 	.short	(.L_24 - .L_23)
	.align		4
.L_23:
        /*0070*/ 	.word	index@($__internal_12_$__cuda_sm3x_div_rn_noftz_f32_slowpath)
        /*0074*/ 	.word	0x00000028


	//----- nvinfo : EIATTR_FRAME_SIZE
	.align		4
.L_24:
        /*0078*/ 	.byte	0x04, 0x11
        /*007a*/ 	.short	(.L_26 - .L_25)
	.align		4
.L_25:
        /*007c*/ 	.word	index@($__internal_11_$__cuda_sm20_sqrt_rn_f32_slowpath)
        /*0080*/ 	.word	0x00000028


	//----- nvinfo : EIATTR_FRAME_SIZE
	.align		4
.L_26:
        /*0084*/ 	.byte	0x04, 0x11
        /*0086*/ 	.short	(.L_28 - .L_27)
	.align		4
.L_27:
        /*0088*/ 	.word	index@($__internal_10_$__cuda_sm20_div_rn_f64_full)
        /*008c*/ 	.word	0x00000028


	//----- nvinfo : EIATTR_FRAME_SIZE
	.align		4
.L_28:
        /*0090*/ 	.byte	0x04, 0x11
        /*0092*/ 	.short	(.L_30 - .L_29)
	.align		4
.L_29:
        /*0094*/ 	.word	index@(_Z13update_stressiiiiiiffffPfS_S_S_S_S_iS_S_S_S_S_S_S_S_S_S_S_S_S_S_S_S_S_S_S_S_iiiiiiib)
        /*0098*/ 	.word	0x00000028


	//----- nvinfo : EIATTR_REGCOUNT
	.align		4
.L_30:
        /*009c*/ 	.byte	0x04, 0x2f
        /*009e*/ 	.short	(.L_32 - .L_31)
	.align		4
.L_31:
        /*00a0*/ 	.word	index@(_Z6get_d0fffiiiiPf)
        /*00a4*/ 	.word	0x0000001c


	//----- nvinfo : EIATTR_FRAME_SIZE
	.align		4
.L_32:
        /*00a8*/ 	.byte	0x04, 0x11
        /*00aa*/ 	.short	(.L_34 - .L_33)
	.align		4
.L_33:
        /*00ac*/ 	.word	index@($__internal_9_$__cuda_sm20_div_rn_f64_full)
        /*00b0*/ 	.word	0x00000000


	//----- nvinfo : EIATTR_FRAME_SIZE
	.align		4
.L_34:
        /*00b4*/ 	.byte	0x04, 0x11
        /*00b6*/ 	.short	(.L_36 - .L_35)
	.align		4
.L_35:
        /*00b8*/ 	.word	index@(_Z6get_d0fffiiiiPf)
        /*00bc*/ 	.word	0x00000000


	//----- nvinfo : EIATTR_REGCOUNT
	.align		4
.L_36:
        /*00c0*/ 	.byte	0x04, 0x2f
        /*00c2*/ 	.short	(.L_38 - .L_37)
	.align		4
.L_37:
        /*00c4*/ 	.word	index@(_Z13initial_coffefiPfS_S_S_i)
        /*00c8*/ 	.word	0x00000020


	//----- nvinfo : EIATTR_FRAME_SIZE
	.align		4
.L_38:
        /*00cc*/ 	.byte	0x04, 0x11
        /*00ce*/ 	.short	(.L_40 - .L_39)
	.align		4
.L_39:
        /*00d0*/ 	.word	index@($_Z13initial_coffefiPfS_S_S_i$__internal_accurate_pow)
        /*00d4*/ 	.word	0x00000000


	//----- nvinfo : EIATTR_FRAME_SIZE
	.align		4
.L_40:
        /*00d8*/ 	.byte	0x04, 0x11
        /*00da*/ 	.short	(.L_42 - .L_41)
	.align		4
.L_41:
        /*00dc*/ 	.word	index@($__internal_8_$__cuda_sm20_div_rn_f64_full)
        /*00e0*/ 	.word	0x00000000


	//----- nvinfo : EIATTR_FRAME_SIZE
	.align		4
.L_42:
        /*00e4*/ 	.byte	0x04, 0x11
        /*00e6*/ 	.short	(.L_44 - .L_43)
	.align		4
.L_43:
        /*00e8*/ 	.word	index@($__internal_7_$__cuda_sm20_dblrcp_rn_slowpath_v3)
        /*00ec*/ 	.word	0x00000000


	//----- nvinfo : EIATTR_FRAME_SIZE
	.align		4
.L_44:
        /*00f0*/ 	.byte	0x04, 0x11
        /*00f2*/ 	.short	(.L_46 - .L_45)
	.align		4
.L_45:
        /*00f4*/ 	.word	index@(_Z13initial_coffefiPfS_S_S_i)
        /*00f8*/ 	.word	0x00000000


	//----- nvinfo : EIATTR_REGCOUNT
	.align		4
.L_46:
        /*00fc*/ 	.byte	0x04, 0x2f
        /*00fe*/ 	.short	(.L_48 - .L_47)
	.align		4
.L_47:
        /*0100*/ 	.word	index@(_Z11shot_recordiiiiiiiiiPfS_S_b)
        /*0104*/ 	.word	0x00000010


	//----- nvinfo : EIATTR_FRAME_SIZE
	.align		4
.L_48:
        /*0108*/ 	.byte	0x04, 0x11
        /*010a*/ 	.short	(.L_50 - .L_49)
	.align		4
.L_49:
        /*010c*/ 	.word	index@(_Z11shot_recordiiiiiiiiiPfS_S_b)
        /*0110*/ 	.word	0x00000000


	//----- nvinfo : EIATTR_REGCOUNT
	.align		4
.L_50:
        /*0114*/ 	.byte	0x04, 0x2f
        /*0116*/ 	.short	(.L_52 - .L_51)
	.align		4
.L_51:
        /*0118*/ 	.word	index@(_Z15mute_directwaveiiifffffiiiiiiPfS_S_ii)
        /*011c*/ 	.word	0x0000002e


	//----- nvinfo : EIATTR_FRAME_SIZE
	.align		4
.L_52:
        /*0120*/ 	.byte	0x04, 0x11
        /*0122*/ 	.short	(.L_54 - .L_53)
	.align		4
.L_53:
        /*0124*/ 	.word	index@($_Z15mute_directwaveiiifffffiiiiiiPfS_S_ii$__internal_accurate_pow)
        /*0128*/ 	.word	0x00000000


	//----- nvinfo : EIATTR_FRAME_SIZE
	.align		4
.L_54:
        /*012c*/ 	.byte	0x04, 0x11
        /*012e*/ 	.short	(.L_56 - .L_55)
	.align		4
.L_55:
        /*0130*/ 	.word	index@($__internal_6_$__cuda_sm3x_div_rn_noftz_f32_slowpath)
        /*0134*/ 	.word	0x00000000


	//----- nvinfo : EIATTR_FRAME_SIZE
	.align		4
.L_56:
        /*0138*/ 	.byte	0x04, 0x11
        /*013a*/ 	.short	(.L_58 - .L_57)
	.align		4
.L_57:
        /*013c*/ 	.word	index@($__internal_5_$__cuda_sm20_sqrt_rn_f32_slowpath)
        /*0140*/ 	.word	0x00000000


	//----- nvinfo : EIATTR_FRAME_SIZE
	.align		4
.L_58:
        /*0144*/ 	.byte	0x04, 0x11
        /*0146*/ 	.short	(.L_60 - .L_59)
	.align		4
.L_59:
        /*0148*/ 	.word	index@($__internal_4_$__cuda_sm20_div_rn_f64_full)
        /*014c*/ 	.word	0x00000000


	//----- nvinfo : EIATTR_FRAME_SIZE
	.align		4
.L_60:
        /*0150*/ 	.byte	0x04, 0x11
        /*0152*/ 	.short	(.L_62 - .L_61)
	.align		4
.L_61:
        /*0154*/ 	.word	index@(_Z15mute_directwaveiiifffffiiiiiiPfS_S_ii)
        /*0158*/ 	.word	0x00000000


	//----- nvinfo : EIATTR_REGCOUNT
	.align		4
.L_62:
        /*015c*/ 	.byte	0x04, 0x2f
        /*015e*/ 	.short	(.L_64 - .L_63)
	.align		4
.L_63:
        /*0160*/ 	.word	index@(_Z14wavefield_bndriiiiiiiiiPfS_S_S_b)
        /*0164*/ 	.word	0x00000012


	//----- nvinfo : EIATTR_FRAME_SIZE
	.align		4
.L_64:
        /*0168*/ 	.byte	0x04, 0x11
        /*016a*/ 	.short	(.L_66 - .L_65)
	.align		4
.L_65:
        /*016c*/ 	.word	index@(_Z14wavefield_bndriiiiiiiiiPfS_S_S_b)
        /*0170*/ 	.word	0x00000000


	//----- nvinfo : EIATTR_REGCOUNT
	.align		4
.L_66:
        /*0174*/ 	.byte	0x04, 0x2f
        /*0176*/ 	.short	(.L_68 - .L_67)
	.align		4
.L_67:
        /*0178*/ 	.word	index@(_Z13cal_migrationiiiiiiiPfS_S_)
        /*017c*/ 	.word	0x00000028


	//----- nvinfo : EIATTR_FRAME_SIZE
	.align		4
.L_68:
        /*0180*/ 	.byte	0x04, 0x11
        /*0182*/ 	.short	(.L_70 - .L_69)
	.align		4
.L_69:
        /*0184*/ 	.word	index@(_Z13cal_migrationiiiiiiiPfS_S_)
        /*0188*/ 	.word	0x00000000


	//----- nvinfo : EIATTR_REGCOUNT
	.align		4
.L_70:
        /*018c*/ 	.byte	0x04, 0x2f
        /*018e*/ 	.short	(.L_72 - .L_71)
	.align		4
.L_71:
        /*0190*/ 	.word	index@(_Z16cal_illuminationiiiiiiiPfS_S_)
        /*0194*/ 	.word	0x00000020


	//----- nvinfo : EIATTR_FRAME_SIZE
	.align		4
.L_72:
        /*0198*/ 	.byte	0x04, 0x11
        /*019a*/ 	.short	(.L_74 - .L_73)
	.align		4
.L_73:
        /*019c*/ 	.word	index@(_Z16cal_illuminationiiiiiiiPfS_S_)
        /*01a0*/ 	.word	0x00000000


	//----- nvinfo : EIATTR_REGCOUNT
	.align		4
.L_74:
        /*01a4*/ 	.byte	0x04, 0x2f
        /*01a6*/ 	.short	(.L_76 - .L_75)
	.align		4
.L_75:
        /*01a8*/ 	.word	index@(_Z15migration_illumiiiiiiiPfS_)
        /*01ac*/ 	.word	0x0000001e


	//----- nvinfo : EIATTR_FRAME_SIZE
	.align		4
.L_76:
        /*01b0*/ 	.byte	0x04, 0x11
        /*01b2*/ 	.short	(.L_78 - .L_77)
	.align		4
.L_77:
        /*01b4*/ 	.word	index@($__internal_3_$__cuda_sm3x_div_rn_noftz_f32_slowpath)
        /*01b8*/ 	.word	0x00000000


	//----- nvinfo : EIATTR_FRAME_SIZE
	.align		4
.L_78:
        /*01bc*/ 	.byte	0x04, 0x11
        /*01be*/ 	.short	(.L_80 - .L_79)
	.align		4
.L_79:
        /*01c0*/ 	.word	index@(_Z15migration_illumiiiiiiiPfS_)
        /*01c4*/ 	.word	0x00000000


	//----- nvinfo : EIATTR_REGCOUNT
	.align		4
.L_80:
        /*01c8*/ 	.byte	0x04, 0x2f
        /*01ca*/ 	.short	(.L_82 - .L_81)
	.align		4
.L_81:
        /*01cc*/ 	.word	index@(_Z15Poynting_AdcigsiiiiiiiiiPfiS_S_S_S_S_S_S_S_S_S_)
        /*01d0*/ 	.word	0x00000020


	//----- nvinfo : EIATTR_FRAME_SIZE
	.align		4
.L_82:
        /*01d4*/ 	.byte	0x04, 0x11
        /*01d6*/ 	.short	(.L_84 - .L_83)
	.align		4
.L_83:
        /*01d8*/ 	.word	index@($__internal_2_$__cuda_sm20_sqrt_rn_f32_slowpath)
        /*01dc*/ 	.word	0x00000020


	//----- nvinfo : EIATTR_FRAME_SIZE
	.align		4
.L_84:
        /*01e0*/ 	.byte	0x04, 0x11
        /*01e2*/ 	.short	(.L_86 - .L_85)
	.align		4
.L_85:
        /*01e4*/ 	.word	index@($__internal_1_$__cuda_sm20_div_rn_f64_full)
        /*01e8*/ 	.word	0x00000020


	//----- nvinfo : EIATTR_FRAME_SIZE
	.align		4
.L_86:
        /*01ec*/ 	.byte	0x04, 0x11
        /*01ee*/ 	.short	(.L_88 - .L_87)
	.align		4
.L_87:
        /*01f0*/ 	.word	index@(_Z15Poynting_AdcigsiiiiiiiiiPfiS_S_S_S_S_S_S_S_S_S_)
        /*01f4*/ 	.word	0x00000020


	//----- nvinfo : EIATTR_REGCOUNT
	.align		4
.L_88:
        /*01f8*/ 	.byte	0x04, 0x2f
        /*01fa*/ 	.short	(.L_90 - .L_89)
	.align		4
.L_89:
        /*01fc*/ 	.word	index@(_Z12adcigs_illumiiiiiiiiPfiS_)
        /*0200*/ 	.word	0x00000020


	//----- nvinfo : EIATTR_FRAME_SIZE
	.align		4
.L_90:
        /*0204*/ 	.byte	0x04, 0x11
        /*0206*/ 	.short	(.L_92 - .L_91)
	.align		4
.L_91:
        /*0208*/ 	.word	index@($__internal_0_$__cuda_sm3x_div_rn_noftz_f32_slowpath)
        /*020c*/ 	.word	0x00000000


	//----- nvinfo : EIATTR_FRAME_SIZE
	.align		4
.L_92:
        /*0210*/ 	.byte	0x04, 0x11
        /*0212*/ 	.short	(.L_94 - .L_93)
	.align		4
.L_93:
        /*0214*/ 	.word	index@(_Z12adcigs_illumiiiiiiiiPfiS_)
        /*0218*/ 	.word	0x00000000


	//----- nvinfo : EIATTR_MIN_STACK_SIZE
	.align		4
.L_94:
        /*021c*/ 	.byte	0x04, 0x12
        /*021e*/ 	.short	(.L_96 - .L_95)
	.align		4
.L_95:
        /*0220*/ 	.word	index@(_Z12adcigs_illumiiiiiiiiPfiS_)
        /*0224*/ 	.word	0x00000000


	//----- nvinfo : EIATTR_MIN_STACK_SIZE
	.align		4
.L_96:
        /*0228*/ 	.byte	0x04, 0x12
        /*022a*/ 	.short	(.L_98 - .L_97)
	.align		4
.L_97:
        /*022c*/ 	.word	index@(_Z15Poynting_AdcigsiiiiiiiiiPfiS_S_S_S_S_S_S_S_S_S_)
        /*0230*/ 	.word	0x00000020


	//----- nvinfo : EIATTR_MIN_STACK_SIZE
	.align		4
.L_98:
        /*0234*/ 	.byte	0x04, 0x12
        /*0236*/ 	.short	(.L_100 - .L_99)
	.align		4
.L_99:
        /*0238*/ 	.word	index@(_Z15migration_illumiiiiiiiPfS_)
        /*023c*/ 	.word	0x00000000


	//----- nvinfo : EIATTR_MIN_STACK_SIZE
	.align		4
.L_100:
        /*0240*/ 	.byte	0x04, 0x12
        /*0242*/ 	.short	(.L_102 - .L_101)
	.align		4
.L_101:
        /*0244*/ 	.word	index@(_Z16cal_illuminationiiiiiiiPfS_S_)
        /*0248*/ 	.word	0x00000000


	//----- nvinfo : EIATTR_MIN_STACK_SIZE
	.align		4
.L_102:
        /*024c*/ 	.byte	0x04, 0x12
        /*024e*/ 	.short	(.L_104 - .L_103)
	.align		4
.L_103:
        /*0250*/ 	.word	index@(_Z13cal_migrationiiiiiiiPfS_S_)
        /*0254*/ 	.word	0x00000000


	//----- nvinfo : EIATTR_MIN_STACK_SIZE
	.align		4
.L_104:
        /*0258*/ 	.byte	0x04, 0x12
        /*025a*/ 	.short	(.L_106 - .L_105)
	.align		4
.L_105:
        /*025c*/ 	.word	index@(_Z14wavefield_bndriiiiiiiiiPfS_S_S_b)
        /*0260*/ 	.word	0x00000000


	//----- nvinfo : EIATTR_MIN_STACK_SIZE
	.align		4
.L_106:
        /*0264*/ 	.byte	0x04, 0x12
        /*0266*/ 	.short	(.L_108 - .L_107)
	.align		4
.L_107:
        /*0268*/ 	.word	index@(_Z15mute_directwaveiiifffffiiiiiiPfS_S_ii)
        /*026c*/ 	.word	0x00000000


	//----- nvinfo : EIATTR_MIN_STACK_SIZE
	.align		4
.L_108:
        /*0270*/ 	.byte	0x04, 0x12
        /*0272*/ 	.short	(.L_110 - .L_109)
	.align		4
.L_109:
        /*0274*/ 	.word	index@(_Z11shot_recordiiiiiiiiiPfS_S_b)
        /*0278*/ 	.word	0x00000000


	//----- nvinfo : EIATTR_MIN_STACK_SIZE
	.align		4
.L_110:
        /*027c*/ 	.byte	0x04, 0x12
        /*027e*/ 	.short	(.L_112 - .L_111)
	.align		4
.L_111:
        /*0280*/ 	.word	index@(_Z13initial_coffefiPfS_S_S_i)
        /*0284*/ 	.word	0x00000000


	//----- nvinfo : EIATTR_MIN_STACK_SIZE
	.align		4
.L_112:
        /*0288*/ 	.byte	0x04, 0x12
        /*028a*/ 	.short	(.L_114 - .L_113)
	.align		4
.L_113:
        /*028c*/ 	.word	index@(_Z6get_d0fffiiiiPf)
        /*0290*/ 	.word	0x00000000


	//----- nvinfo : EIATTR_MIN_STACK_SIZE
	.align		4
.L_114:
        /*0294*/ 	.byte	0x04, 0x12
        /*0296*/ 	.short	(.L_116 - .L_115)
	.align		4
.L_115:
        /*0298*/ 	.word	index@(_Z13update_stressiiiiiiffffPfS_S_S_S_S_iS_S_S_S_S_S_S_S_S_S_S_S_S_S_S_S_S_S_S_S_iiiiiiib)
        /*029c*/ 	.word	0x00000028


	//----- nvinfo : EIATTR_MIN_STACK_SIZE
	.align		4
.L_116:
        /*02a0*/ 	.byte	0x04, 0x12
        /*02a2*/ 	.short	(.L_118 - .L_117)
	.align		4
.L_117:
        /*02a4*/ 	.word	index@(_Z10update_veliiiiiiiffffPfS_S_S_S_S_S_S_S_S_S_S_S_S_)
        /*02a8*/ 	.word	0x00000000


	//----- nvinfo : EIATTR_MIN_STACK_SIZE
	.align		4
.L_118:
        /*02ac*/ 	.byte	0x04, 0x12
        /*02ae*/ 	.short	(.L_120 - .L_119)
	.align		4
.L_119:
        /*02b0*/ 	.word	index@(_Z10add_sourcefiiiiiiiiifffiiiiiPfS_i)
        /*02b4*/ 	.word	0x00000000
.L_120:


//--------------------- .nv.compat                --------------------------
	.section	.nv.compat,"",@"SHT_CUDA_COMPAT_INFO"
	.align	4
        /*0000*/ 	.byte	0x02, 0x09, 0x00, 0x00, 0x02, 0x02, 0x01, 0x00, 0x02, 0x05, 0x05, 0x00, 0x03, 0x07, 0x01, 0x01
        /*0010*/ 	.byte	0x02, 0x03, 0x00, 0x00, 0x02, 0x06, 0x01, 0x00, 0x04, 0x0b, 0x08, 0x00, 0x01, 0x00, 0x00, 0x00
        /*0020*/ 	.byte	0x00, 0x00, 0x00, 0x00


//--------------------- .nv.info._Z12adcigs_illumiiiiiiiiPfiS_ --------------------------
	.section	.nv.info._Z12adcigs_illumiiiiiiiiPfiS_,"",@"SHT_CUDA_INFO"
	.sectionflags	@""
	.align	4


	//----- nvinfo : EIATTR_CUDA_API_VERSION
	.align		4
        /*0000*/ 	.byte	0x04, 0x37
        /*0002*/ 	.short	(.L_122 - .L_121)
.L_121:
        /*0004*/ 	.word	0x00000082


	//----- nvinfo : EIATTR_KPARAM_INFO
	.align		4
.L_122:
        /*0008*/ 	.byte	0x04, 0x17
        /*000a*/ 	.short	(.L_124 - .L_123)
.L_123:
        /*000c*/ 	.word	0x00000000
        /*0010*/ 	.short	0x000a
        /*0012*/ 	.short	0x0030
        /*0014*/ 	.byte	0x00, 0xf5, 0x21, 0x00


	//----- nvinfo : EIATTR_KPARAM_INFO
	.align		4
.L_124:
        /*0018*/ 	.byte	0x04, 0x17
        /*001a*/ 	.short	(.L_126 - .L_125)
.L_125:
        /*001c*/ 	.word	0x00000000
        /*0020*/ 	.short	0x0009
        /*0022*/ 	.short	0x0028
        /*0024*/ 	.byte	0x00, 0xf0, 0x11, 0x00


	//----- nvinfo : EIATTR_KPARAM_INFO
	.align		4
.L_126:
        /*0028*/ 	.byte	0x04, 0x17
        /*002a*/ 	.short	(.L_128 - .L_127)
.L_127:
        /*002c*/ 	.word	0x00000000
        /*0030*/ 	.short	0x0008
        /*0032*/ 	.short	0x0020
        /*0034*/ 	.byte	0x00, 0xf5, 0x21, 0x00


	//----- nvinfo : EIATTR_KPARAM_INFO
	.align		4
.L_128:
        /*0038*/ 	.byte	0x04, 0x17
        /*003a*/ 	.short	(.L_130 - .L_129)
.L_129:
        /*003c*/ 	.word	0x00000000
        /*0040*/ 	.short	0x0007
        /*0042*/ 	.short	0x001c
        /*0044*/ 	.byte	0x00, 0xf0, 0x11, 0x00


	//----- nvinfo : EIATTR_KPARAM_INFO
	.align		4
.L_130:
        /*0048*/ 	.byte	0x04, 0x17
        /*004a*/ 	.short	(.L_132 - .L_131)
.L_131:
        /*004c*/ 	.word	0x00000000
        /*0050*/ 	.short	0x0006
        /*0052*/ 	.short	0x0018
        /*0054*/ 	.byte	0x00, 0xf0, 0x11, 0x00


	//----- nvinfo : EIATTR_KPARAM_INFO
	.align		4
.L_132:
        /*0058*/ 	.byte	0x04, 0x17
        /*005a*/ 	.short	(.L_134 - .L_133)
.L_133:
        /*005c*/ 	.word	0x00000000
        /*0060*/ 	.short	0x0005
        /*0062*/ 	.short	0x0014
        /*0064*/ 	.byte	0x00, 0xf0, 0x11, 0x00


	//----- nvinfo : EIATTR_KPARAM_INFO
	.align		4
.L_134:
        /*0068*/ 	.byte	0x04, 0x17
        /*006a*/ 	.short	(.L_136 - .L_135)
.L_135:
        /*006c*/ 	.word	0x00000000
        /*0070*/ 	.short	0x0004
        /*0072*/ 	.short	0x0010
        /*0074*/ 	.byte	0x00, 0xf0, 0x11, 0x00


	//----- nvinfo : EIATTR_KPARAM_INFO
	.align		4
.L_136:
        /*0078*/ 	.byte	0x04, 0x17
        /*007a*/ 	.short	(.L_138 - .L_137)
.L_137:
        /*007c*/ 	.word	0x00000000
        /*0080*/ 	.short	0x0003
        /*0082*/ 	.short	0x000c
        /*0084*/ 	.byte	0x00, 0xf0, 0x11, 0x00


	//----- nvinfo : EIATTR_KPARAM_INFO
	.align		4
.L_138:
        /*0088*/ 	.byte	0x04, 0x17
        /*008a*/ 	.short	(.L_140 - .L_139)
.L_139:
        /*008c*/ 	.word	0x00000000
        /*0090*/ 	.short	0x0002
        /*0092*/ 	.short	0x0008
        /*0094*/ 	.byte	0x00, 0xf0, 0x11, 0x00


	//----- nvinfo : EIATTR_KPARAM_INFO
	.align		4
.L_140:
        /*0098*/ 	.byte	0x04, 0x17
        /*009a*/ 	.short	(.L_142 - .L_141)
.L_141:
        /*009c*/ 	.word	0x00000000
        /*00a0*/ 	.short	0x0001
        /*00a2*/ 	.short	0x0004
        /*00a4*/ 	.byte	0x00, 0xf0, 0x11, 0x00


	//----- nvinfo : EIATTR_KPARAM_INFO
	.align		4
.L_142:
        /*00a8*/ 	.byte	0x04, 0x17
        /*00aa*/ 	.short	(.L_144 - .L_143)
.L_143:
        /*00ac*/ 	.word	0x00000000
        /*00b0*/ 	.short	0x0000
        /*00b2*/ 	.short	0x0000
        /*00b4*/ 	.byte	0x00, 0xf0, 0x11, 0x00


	//----- nvinfo : EIATTR_SPARSE_MMA_MASK
	.align		4
.L_144:
        /*00b8*/ 	.byte	0x03, 0x50
        /*00ba*/ 	.short	0x0000


	//----- nvinfo : EIATTR_MAXREG_COUNT
	.align		4
        /*00bc*/ 	.byte	0x03, 0x1b
        /*00be*/ 	.short	0x00ff


	//----- nvinfo : EIATTR_MERCURY_ISA_VERSION
	.align		4
        /*00c0*/ 	.byte	0x03, 0x5f
        /*00c2*/ 	.short	0x0101


	//----- nvinfo : EIATTR_VRC_CTA_INIT_COUNT
	.align		4
        /*00c4*/ 	.byte	0x02, 0x4a
	.zero		1
	.zero		1


	//----- nvinfo : EIATTR_EXIT_INSTR_OFFSETS
	.align		4
        /*00c8*/ 	.byte	0x04, 0x1c
        /*00ca*/ 	.short	(.L_146 - .L_145)


	//   ....[0]....
.L_145:
        /*00cc*/ 	.word	0x000001f0


	//   ....[1]....
        /*00d0*/ 	.word	0x00000220


	//   ....[2]....
        /*00d4*/ 	.word	0x000010e0


	//----- nvinfo : EIATTR_CRS_STACK_SIZE
	.align		4
.L_146:
        /*00d8*/ 	.byte	0x04, 0x1e
        /*00da*/ 	.short	(.L_148 - .L_147)
.L_147:
        /*00dc*/ 	.word	0x00000000


	//----- nvinfo : EIATTR_CBANK_PARAM_SIZE
	.align		4
.L_148:
        /*00e0*/ 	.byte	0x03, 0x19
        /*00e2*/ 	.short	0x0038


	//----- nvinfo : EIATTR_PARAM_CBANK
	.align		4
        /*00e4*/ 	.byte	0x04, 0x0a
        /*00e6*/ 	.short	(.L_150 - .L_149)
	.align		4
.L_149:
        /*00e8*/ 	.word	index@(.nv.constant0._Z12adcigs_illumiiiiiiiiPfiS_)
        /*00ec*/ 	.short	0x0380
        /*00ee*/ 	.short	0x0038


	//----- nvinfo : EIATTR_SW_WAR
	.align		4
.L_150:
        /*00f0*/ 	.byte	0x04, 0x36
        /*00f2*/ 	.short	(.L_152 - .L_151)
.L_151:
        /*00f4*/ 	.word	0x00000008
.L_152:


//--------------------- .nv.info._Z15Poynting_AdcigsiiiiiiiiiPfiS_S_S_S_S_S_S_S_S_S_ --------------------------
	.section	.nv.info._Z15Poynting_AdcigsiiiiiiiiiPfiS_S_S_S_S_S_S_S_S_S_,"",@"SHT_CUDA_INFO"
	.sectionflags	@""
	.align	4


	//----- nvinfo : EIATTR_CUDA_API_VERSION
	.align		4
        /*0000*/ 	.byte	0x04, 0x37
        /*0002*/ 	.short	(.L_154 - .L_153)
.L_153:
        /*0004*/ 	.word	0x00000082


	//----- nvinfo : EIATTR_KPARAM_INFO
	.align		4
.L_154:
        /*0008*/ 	.byte	0x04, 0x17
        /*000a*/ 	.short	(.L_156 - .L_155)
.L_155:
        /*000c*/ 	.word	0x00000000
        /*0010*/ 	.short	0x0014
        /*0012*/ 	.short	0x0080
        /*0014*/ 	.byte	0x00, 0xf5, 0x21, 0x00


	//----- nvinfo : EIATTR_KPARAM_INFO
	.align		4
.L_156:
        /*0018*/ 	.byte	0x04, 0x17
        /*001a*/ 	.short	(.L_158 - .L_157)
.L_157:
        /*001c*/ 	.word	0x00000000
        /*0020*/ 	.short	0x0013
        /*0022*/ 	.short	0x0078
        /*0024*/ 	.byte	0x00, 0xf5, 0x21, 0x00


	//----- nvinfo : EIATTR_KPARAM_INFO
	.align		4
.L_158:
        /*0028*/ 	.byte	0x04, 0x17
        /*002a*/ 	.short	(.L_160 - .L_159)
.L_159:
        /*002c*/ 	.word	0x00000000
        /*0030*/ 	.short	0x0012
        /*0032*/ 	.short	0x0070
        /*0034*/ 	.byte	0x00, 0xf5, 0x21, 0x00


	//----- nvinfo : EIATTR_KPARAM_INFO
	.align		4
.L_160:
        /*0038*/ 	.byte	0x04, 0x17
        /*003a*/ 	.short	(.L_162 - .L_161)
.L_161:
        /*003c*/ 	.word	0x00000000
        /*0040*/ 	.short	0x0011
        /*0042*/ 	.short	0x0068
        /*0044*/ 	.byte	0x00, 0xf5, 0x21, 0x00


	//----- nvinfo : EIATTR_KPARAM_INFO
	.align		4
.L_162:
        /*0048*/ 	.byte	0x04, 0x17
        /*004a*/ 	.short	(.L_164 - .L_163)
.L_163:
        /*004c*/ 	.word	0x00000000
        /*0050*/ 	.short	0x0010
        /*0052*/ 	.short	0x0060
        /*0054*/ 	.byte	0x00, 0xf5, 0x21, 0x00


	//----- nvinfo : EIATTR_KPARAM_INFO
	.align		4
.L_164:
        /*0058*/ 	.byte	0x04, 0x17
        /*005a*/ 	.short	(.L_166 - .L_165)
.L_165:
        /*005c*/ 	.word	0x00000000
        /*0060*/ 	.short	0x000f
        /*0062*/ 	.short	0x0058
        /*0064*/ 	.byte	0x00, 0xf5, 0x21, 0x00


	//----- nvinfo : EIATTR_KPARAM_INFO
	.align		4
.L_166:
        /*0068*/ 	.byte	0x04, 0x17
        /*006a*/ 	.short	(.L_168 - .L_167)
.L_167:
        /*006c*/ 	.word	0x00000000
        /*0070*/ 	.short	0x000e
        /*0072*/ 	.short	0x0050
        /*0074*/ 	.byte	0x00, 0xf5, 0x21, 0x00


	//----- nvinfo : EIATTR_KPARAM_INFO
	.align		4
.L_168:
        /*0078*/ 	.byte	0x04, 0x17
        /*007a*/ 	.short	(.L_170 - .L_169)
.L_169:
        /*007c*/ 	.word	0x00000000
        /*0080*/ 	.short	0x000d
        /*0082*/ 	.short	0x0048
        /*0084*/ 	.byte	0x00, 0xf5, 0x21, 0x00


	//----- nvinfo : EIATTR_KPARAM_INFO
	.align		4
.L_170:
        /*0088*/ 	.byte	0x04, 0x17
        /*008a*/ 	.short	(.L_172 - .L_171)
.L_171:
        /*008c*/ 	.word	0x00000000
        /*0090*/ 	.short	0x000c
        /*0092*/ 	.short	0x0040
        /*0094*/ 	.byte	0x00, 0xf5, 0x21, 0x00


	//----- nvinfo : EIATTR_KPARAM_INFO
	.align		4
.L_172:
        /*0098*/ 	.byte	0x04, 0x17
        /*009a*/ 	.short	(.L_174 - .L_173)
.L_173:
        /*009c*/ 	.word	0x00000000
        /*00a0*/ 	.short	0x000b
        /*00a2*/ 	.short	0x0038
        /*00a4*/ 	.byte	0x00, 0xf5, 0x21, 0x00


	//----- nvinfo : EIATTR_KPARAM_INFO
	.align		4
.L_174:
        /*00a8*/ 	.byte	0x04, 0x17
        /*00aa*/ 	.short	(.L_176 - .L_175)
.L_175:
        /*00ac*/ 	.word	0x00000000
        /*00b0*/ 	.short	0x000a
        /*00b2*/ 	.short	0x0030
        /*00b4*/ 	.byte	0x00, 0xf0, 0x11, 0x00


	//----- nvinfo : EIATTR_KPARAM_INFO
	.align		4
.L_176:
        /*00b8*/ 	.byte	0x04, 0x17
        /*00ba*/ 	.short	(.L_178 - .L_177)
.L_177:
        /*00bc*/ 	.word	0x00000000
        /*00c0*/ 	.short	0x0009
        /*00c2*/ 	.short	0x0028
        /*00c4*/ 	.byte	0x00, 0xf5, 0x21, 0x00


	//----- nvinfo : EIATTR_KPARAM_INFO
	.align		4
.L_178:
        /*00c8*/ 	.byte	0x04, 0x17
        /*00ca*/ 	.short	(.L_180 - .L_179)
.L_179:
        /*00cc*/ 	.word	0x00000000
        /*00d0*/ 	.short	0x0008
        /*00d2*/ 	.short	0x0020
        /*00d4*/ 	.byte	0x00, 0xf0, 0x11, 0x00


	//----- nvinfo : EIATTR_KPARAM_INFO
	.align		4
.L_180:
        /*00d8*/ 	.byte	0x04, 0x17
        /*00da*/ 	.short	(.L_182 - .L_181)
.L_181:
        /*00dc*/ 	.word	0x00000000
        /*00e0*/ 	.short	0x0007
        /*00e2*/ 	.short	0x001c
        /*00e4*/ 	.byte	0x00, 0xf0, 0x11, 0x00


	//----- nvinfo : EIATTR_KPARAM_INFO
	.align		4
.L_182:
        /*00e8*/ 	.byte	0x04, 0x17
        /*00ea*/ 	.short	(.L_184 - .L_183)
.L_183:
        /*00ec*/ 	.word	0x00000000
        /*00f0*/ 	.short	0x0006
        /*00f2*/ 	.short	0x0018
        /*00f4*/ 	.byte	0x00, 0xf0, 0x11, 0x00


	//----- nvinfo : EIATTR_KPARAM_INFO
	.align		4
.L_184:
        /*00f8*/ 	.byte	0x04, 0x17
        /*00fa*/ 	.short	(.L_186 - .L_185)
.L_185:
        /*00fc*/ 	.word	0x00000000
        /*0100*/ 	.short	0x0005
        /*0102*/ 	.short	0x0014
        /*0104*/ 	.byte	0x00, 0xf0, 0x11, 0x00


	//----- nvinfo : EIATTR_KPARAM_INFO
	.align		4
.L_186:
        /*0108*/ 	.byte	0x04, 0x17
        /*010a*/ 	.short	(.L_188 - .L_187)
.L_187:
        /*010c*/ 	.word	0x00000000
        /*0110*/ 	.short	0x0004
        /*0112*/ 	.short	0x0010
        /*0114*/ 	.byte	0x00, 0xf0, 0x11, 0x00


	//----- nvinfo : EIATTR_KPARAM_INFO
	.align		4
.L_188:
        /*0118*/ 	.byte	0x04, 0x17
        /*011a*/ 	.short	(.L_190 - .L_189)
.L_189:
        /*011c*/ 	.word	0x00000000
        /*0120*/ 	.short	0x0003
        /*0122*/ 	.short	0x000c
        /*0124*/ 	.byte	0x00, 0xf0, 0x11, 0x00


	//----- nvinfo : EIATTR_KPARAM_INFO
	.align		4
.L_190:
        /*0128*/ 	.byte	0x04, 0x17
        /*012a*/ 	.short	(.L_192 - .L_191)
.L_191:
        /*012c*/ 	.word	0x00000000
        /*0130*/ 	.short	0x0002
        /*0132*/ 	.short	0x0008
        /*0134*/ 	.byte	0x00, 0xf0, 0x11, 0x00


	//----- nvinfo : EIATTR_KPARAM_INFO
	.align		4
.L_192:
        /*0138*/ 	.byte	0x04, 0x17
        /*013a*/ 	.short	(.L_194 - .L_193)
.L_193:
        /*013c*/ 	.word	0x00000000
        /*0140*/ 	.short	0x0001
        /*0142*/ 	.short	0x0004
        /*0144*/ 	.byte	0x00, 0xf0, 0x11, 0x00


	//----- nvinfo : EIATTR_KPARAM_INFO
	.align		4
.L_194:
        /*0148*/ 	.byte	0x04, 0x17
        /*014a*/ 	.short	(.L_196 - .L_195)
.L_195:
        /*014c*/ 	.word	0x00000000
        /*0150*/ 	.short	0x0000
        /*0152*/ 	.short	0x0000
        /*0154*/ 	.byte	0x00, 0xf0, 0x11, 0x00


	//----- nvinfo : EIATTR_SPARSE_MMA_MASK
	.align		4
.L_196:
        /*0158*/ 	.byte	0x03, 0x50
        /*015a*/ 	.short	0x0000


	//----- nvinfo : EIATTR_MAXREG_COUNT
	.align		4
        /*015c*/ 	.byte	0x03, 0x1b
        /*015e*/ 	.short	0x00ff


	//----- nvinfo : EIATTR_MERCURY_ISA_VERSION
	.align		4
        /*0160*/ 	.byte	0x03, 0x5f
        /*0162*/ 	.short	0x0101


	//----- nvinfo : EIATTR_VRC_CTA_INIT_COUNT
	.align		4
        /*0164*/ 	.byte	0x02, 0x4a
	.zero		1
	.zero		1


	//----- nvinfo : EIATTR_EXIT_INSTR_OFFSETS
	.align		4
        /*0168*/ 	.byte	0x04, 0x1c
        /*016a*/ 	.short	(.L_198 - .L_197)


	//   ....[0]....
.L_197:
        /*016c*/ 	.word	0x000001f0


	//   ....[1]....
        /*0170*/ 	.word	0x00001fa0


	//----- nvinfo : EIATTR_CRS_STACK_SIZE
	.align		4
.L_198:
        /*0174*/ 	.byte	0x04, 0x1e
        /*0176*/ 	.short	(.L_200 - .L_199)
.L_199:
        /*0178*/ 	.word	0x00000000


	//----- nvinfo : EIATTR_CBANK_PARAM_SIZE
	.align		4
.L_200:
        /*017c*/ 	.byte	0x03, 0x19
        /*017e*/ 	.short	0x0088


	//----- nvinfo : EIATTR_PARAM_CBANK
	.align		4
        /*0180*/ 	.byte	0x04, 0x0a
        /*0182*/ 	.short	(.L_202 - .L_201)
	.align		4
.L_201:
        /*0184*/ 	.word	index@(.nv.constant0._Z15Poynting_AdcigsiiiiiiiiiPfiS_S_S_S_S_S_S_S_S_S_)
        /*0188*/ 	.short	0x0380
        /*018a*/ 	.short	0x0088


	//----- nvinfo : EIATTR_SW_WAR
	.align		4
.L_202:
        /*018c*/ 	.byte	0x04, 0x36
        /*018e*/ 	.short	(.L_204 - .L_203)
.L_203:
        /*0190*/ 	.word	0x00000008
.L_204:


//--------------------- .nv.info._Z15migration_illumiiiiiiiPfS_ --------------------------
	.section	.nv.info._Z15migration_illumiiiiiiiPfS_,"",@"SHT_CUDA_INFO"
	.sectionflags	@""
	.align	4


	//----- nvinfo : EIATTR_CUDA_API_VERSION
	.align		4
        /*0000*/ 	.byte	0x04, 0x37
        /*0002*/ 	.short	(.L_206 - .L_205)
.L_205:
        /*0004*/ 	.word	0x00000082


	//----- nvinfo : EIATTR_KPARAM_INFO
	.align		4
.L_206:
        /*0008*/ 	.byte	0x04, 0x17
        /*000a*/ 	.short	(.L_208 - .L_207)
.L_207:
        /*000c*/ 	.word	0x00000000
        /*0010*/ 	.short	0x0008
        /*0012*/ 	.short	0x0028
        /*0014*/ 	.byte	0x00, 0xf5, 0x21, 0x00


	//----- nvinfo : EIATTR_KPARAM_INFO
	.align		4
.L_208:
        /*0018*/ 	.byte	0x04, 0x17
        /*001a*/ 	.short	(.L_210 - .L_209)
.L_209:
        /*001c*/ 	.word	0x00000000
        /*0020*/ 	.short	0x0007
        /*0022*/ 	.short	0x0020
        /*0024*/ 	.byte	0x00, 0xf5, 0x21, 0x00


	//----- nvinfo : EIATTR_KPARAM_INFO
	.align		4
.L_210:
        /*0028*/ 	.byte	0x04, 0x17
        /*002a*/ 	.short	(.L_212 - .L_211)
.L_211:
        /*002c*/ 	.word	0x00000000
        /*0030*/ 	.short	0x0006
        /*0032*/ 	.short	0x0018
        /*0034*/ 	.byte	0x00, 0xf0, 0x11, 0x00


	//----- nvinfo : EIATTR_KPARAM_INFO
	.align		4
.L_212:
        /*0038*/ 	.byte	0x04, 0x17
        /*003a*/ 	.short	(.L_214 - .L_213)
.L_213:
        /*003c*/ 	.word	0x00000000
        /*0040*/ 	.short	0x0005
        /*0042*/ 	.short	0x0014
        /*0044*/ 	.byte	0x00, 0xf0, 0x11, 0x00


	//----- nvinfo : EIATTR_KPARAM_INFO
	.align		4
.L_214:
        /*0048*/ 	.byte	0x04, 0x17
        /*004a*/ 	.short	(.L_216 - .L_215)
.L_215:
        /*004c*/ 	.word	0x00000000
        /*0050*/ 	.short	0x0004
        /*0052*/ 	.short	0x0010
        /*0054*/ 	.byte	0x00, 0xf0, 0x11, 0x00


	//----- nvinfo : EIATTR_KPARAM_INFO
	.align		4
.L_216:
        /*0058*/ 	.byte	0x04, 0x17
        /*005a*/ 	.short	(.L_218 - .L_217)
.L_217:
        /*005c*/ 	.word	0x00000000
        /*0060*/ 	.short	0x0003
        /*0062*/ 	.short	0x000c
        /*0064*/ 	.byte	0x00, 0xf0, 0x11, 0x00


	//----- nvinfo : EIATTR_KPARAM_INFO
	.align		4
.L_218:
        /*0068*/ 	.byte	0x04, 0x17
        /*006a*/ 	.short	(.L_220 - .L_219)
.L_219:
        /*006c*/ 	.word	0x00000000
        /*0070*/ 	.short	0x0002
        /*0072*/ 	.short	0x0008
        /*0074*/ 	.byte	0x00, 0xf0, 0x11, 0x00


	//----- nvinfo : EIATTR_KPARAM_INFO
	.align		4
.L_220:
        /*0078*/ 	.byte	0x04, 0x17
        /*007a*/ 	.short	(.L_222 - .L_221)
.L_221:
        /*007c*/ 	.word	0x00000000
        /*0080*/ 	.short	0x0001
        /*0082*/ 	.short	0x0004
        /*0084*/ 	.byte	0x00, 0xf0, 0x11, 0x00


	//----- nvinfo : EIATTR_KPARAM_INFO
	.align		4
.L_222:
        /*0088*/ 	.byte	0x04, 0x17
        /*008a*/ 	.short	(.L_224 - .L_223)
.L_223:
        /*008c*/ 	.word	0x00000000
        /*0090*/ 	.short	0x0000
        /*0092*/ 	.short	0x0000
        /*0094*/ 	.byte	0x00, 0xf0, 0x11, 0x00


	//----- nvinfo : EIATTR_SPARSE_MMA_MASK
	.align		4
.L_224:
        /*0098*/ 	.byte	0x03, 0x50
        /*009a*/ 	.short	0x0000


	//----- nvinfo : EIATTR_MAXREG_COUNT
	.align		4
        /*009c*/ 	.byte	0x03, 0x1b
        /*009e*/ 	.short	0x00ff


	//----- nvinfo : EIATTR_MERCURY_ISA_VERSION
	.align		4
        /*00a0*/ 	.byte	0x03, 0x5f
        /*00a2*/ 	.short	0x0101


	//----- nvinfo : EIATTR_VRC_CTA_INIT_COUNT
	.align		4
        /*00a4*/ 	.byte	0x02, 0x4a
	.zero		1
	.zero		1


	//----- nvinfo : EIATTR_EXIT_INSTR_OFFSETS
	.align		4
        /*00a8*/ 	.byte	0x04, 0x1c
        /*00aa*/ 	.short	(.L_226 - .L_225)


	//   ....[0]....
.L_225:
        /*00ac*/ 	.word	0x00000060


	//   ....[1]....
        /*00b0*/ 	.word	0x000008a0


	//   ....[2]....
        /*00b4*/ 	.word	0x00000b00


	//----- nvinfo : EIATTR_CRS_STACK_SIZE
	.align		4
.L_226:
        /*00b8*/ 	.byte	0x04, 0x1e
        /*00ba*/ 	.short	(.L_228 - .L_227)
.L_227:
        /*00bc*/ 	.word	0x00000000


	//----- nvinfo : EIATTR_CBANK_PARAM_SIZE
	.align		4
.L_228:
        /*00c0*/ 	.byte	0x03, 0x19
        /*00c2*/ 	.short	0x0030


	//----- nvinfo : EIATTR_PARAM_CBANK
	.align		4
        /*00c4*/ 	.byte	0x04, 0x0a
        /*00c6*/ 	.short	(.L_230 - .L_229)
	.align		4
.L_229:
        /*00c8*/ 	.word	index@(.nv.constant0._Z15migration_illumiiiiiiiPfS_)
        /*00cc*/ 	.short	0x0380
        /*00ce*/ 	.short	0x0030


	//----- nvinfo : EIATTR_SW_WAR
	.align		4
.L_230:
        /*00d0*/ 	.byte	0x04, 0x36
        /*00d2*/ 	.short	(.L_232 - .L_231)
.L_231:
        /*00d4*/ 	.word	0x00000008
.L_232:


//--------------------- .nv.info._Z16cal_illuminationiiiiiiiPfS_S_ --------------------------
	.section	.nv.info._Z16cal_illuminationiiiiiiiPfS_S_,"",@"SHT_CUDA_INFO"
	.sectionflags	@""
	.align	4


	//----- nvinfo : EIATTR_CUDA_API_VERSION
	.align		4
        /*0000*/ 	.byte	0x04, 0x37
        /*0002*/ 	.short	(.L_234 - .L_233)
.L_233:
        /*0004*/ 	.word	0x00000082


	//----- nvinfo : EIATTR_KPARAM_INFO
	.align		4
.L_234:
        /*0008*/ 	.byte	0x04, 0x17
        /*000a*/ 	.short	(.L_236 - .L_235)
.L_235:
        /*000c*/ 	.word	0x00000000
        /*0010*/ 	.short	0x0009
        /*0012*/ 	.short	0x0030
        /*0014*/ 	.byte	0x00, 0xf5, 0x21, 0x00


	//----- nvinfo : EIATTR_KPARAM_INFO
	.align		4
.L_236:
        /*0018*/ 	.byte	0x04, 0x17
        /*001a*/ 	.short	(.L_238 - .L_237)
.L_237:
        /*001c*/ 	.word	0x00000000
        /*0020*/ 	.short	0x0008
        /*0022*/ 	.short	0x0028
        /*0024*/ 	.byte	0x00, 0xf5, 0x21, 0x00


	//----- nvinfo : EIATTR_KPARAM_INFO
	.align		4
.L_238:
        /*0028*/ 	.byte	0x04, 0x17
        /*002a*/ 	.short	(.L_240 - .L_239)
.L_239:
        /*002c*/ 	.word	0x00000000
        /*0030*/ 	.short	0x0007
        /*0032*/ 	.short	0x0020
        /*0034*/ 	.byte	0x00, 0xf5, 0x21, 0x00


	//----- nvinfo : EIATTR_KPARAM_INFO
	.align		4
.L_240:
        /*0038*/ 	.byte	0x04, 0x17
        /*003a*/ 	.short	(.L_242 - .L_241)
.L_241:
        /*003c*/ 	.word	0x00000000
        /*0040*/ 	.short	0x0006
        /*0042*/ 	.short	0x0018
        /*0044*/ 	.byte	0x00, 0xf0, 0x11, 0x00


	//----- nvinfo : EIATTR_KPARAM_INFO
	.align		4
.L_242:
        /*0048*/ 	.byte	0x04, 0x17
        /*004a*/ 	.short	(.L_244 - .L_243)
.L_243:
        /*004c*/ 	.word	0x00000000
        /*0050*/ 	.short	0x0005
        /*0052*/ 	.short	0x0014
        /*0054*/ 	.byte	0x00, 0xf0, 0x11, 0x00


	//----- nvinfo : EIATTR_KPARAM_INFO
	.align		4
.L_244:
        /*0058*/ 	.byte	0x04, 0x17
        /*005a*/ 	.short	(.L_246 - .L_245)
.L_245:
        /*005c*/ 	.word	0x00000000
        /*0060*/ 	.short	0x0004
        /*0062*/ 	.short	0x0010
        /*0064*/ 	.byte	0x00, 0xf0, 0x11, 0x00


	//----- nvinfo : EIATTR_KPARAM_INFO
	.align		4
.L_246:
        /*0068*/ 	.byte	0x04, 0x17
        /*006a*/ 	.short	(.L_248 - .L_247)
.L_247:
        /*006c*/ 	.word	0x00000000
        /*0070*/ 	.short	0x0003
        /*0072*/ 	.short	0x000c
        /*0074*/ 	.byte	0x00, 0xf0, 0x11, 0x00


	//----- nvinfo : EIATTR_KPARAM_INFO
	.align		4
.L_248:
        /*0078*/ 	.byte	0x04, 0x17
        /*007a*/ 	.short	(.L_250 - .L_249)
.L_249:
        /*007c*/ 	.word	0x00000000
        /*0080*/ 	.short	0x0002
        /*0082*/ 	.short	0x0008
        /*0084*/ 	.byte	0x00, 0xf0, 0x11, 0x00


	//----- nvinfo : EIATTR_KPARAM_INFO
	.align		4
.L_250:
        /*0088*/ 	.byte	0x04, 0x17
        /*008a*/ 	.short	(.L_252 - .L_251)
.L_251:
        /*008c*/ 	.word	0x00000000
        /*0090*/ 	.short	0x0001
        /*0092*/ 	.short	0x0004
        /*0094*/ 	.byte	0x00, 0xf0, 0x11, 0x00


	//----- nvinfo : EIATTR_KPARAM_INFO
	.align		4
.L_252:
        /*0098*/ 	.byte	0x04, 0x17
        /*009a*/ 	.short	(.L_254 - .L_253)
.L_253:
        /*009c*/ 	.word	0x00000000
        /*00a0*/ 	.short	0x0000
        /*00a2*/ 	.short	0x0000
        /*00a4*/ 	.byte	0x00, 0xf0, 0x11, 0x00


	//----- nvinfo : EIATTR_SPARSE_MMA_MASK
	.align		4
.L_254:
        /*00a8*/ 	.byte	0x03, 0x50
        /*00aa*/ 	.short	0x0000


	//----- nvinfo : EIATTR_MAXREG_COUNT
	.align		4
        /*00ac*/ 	.byte	0x03, 0x1b
        /*00ae*/ 	.short	0x00ff


	//----- nvinfo : EIATTR_MERCURY_ISA_VERSION
	.align		4
        /*00b0*/ 	.byte	0x03, 0x5f
        /*00b2*/ 	.short	0x0101


	//----- nvinfo : EIATTR_VRC_CTA_INIT_COUNT
	.align		4
        /*00b4*/ 	.byte	0x02, 0x4a
	.zero		1
	.zero		1


	//----- nvinfo : EIATTR_EXIT_INSTR_OFFSETS
	.align		4
        /*00b8*/ 	.byte	0x04, 0x1c
        /*00ba*/ 	.short	(.L_256 - .L_255)


	//   ....[0]....
.L_255:
        /*00bc*/ 	.word	0x00000060


	//   ....[1]....
        /*00c0*/ 	.word	0x00000c80


	//   ....[2]....
        /*00c4*/ 	.word	0x000012f0


	//   ....[3]....
        /*00c8*/ 	.word	0x00001690


	//   ....[4]....
        /*00cc*/ 	.word	0x000016e0


	//   ....[5]....
        /*00d0*/ 	.word	0x00001820


	//----- nvinfo : EIATTR_CRS_STACK_SIZE
	.align		4
.L_256:
        /*00d4*/ 	.byte	0x04, 0x1e
        /*00d6*/ 	.short	(.L_258 - .L_257)
.L_257:
        /*00d8*/ 	.word	0x00000000


	//----- nvinfo : EIATTR_CBANK_PARAM_SIZE
	.align		4
.L_258:
        /*00dc*/ 	.byte	0x03, 0x19
        /*00de*/ 	.short	0x0038


	//----- nvinfo : EIATTR_PARAM_CBANK
	.align		4
        /*00e0*/ 	.byte	0x04, 0x0a
        /*00e2*/ 	.short	(.L_260 - .L_259)
	.align		4
.L_259:
        /*00e4*/ 	.word	index@(.nv.constant0._Z16cal_illuminationiiiiiiiPfS_S_)
        /*00e8*/ 	.short	0x0380
        /*00ea*/ 	.short	0x0038


	//----- nvinfo : EIATTR_SW_WAR
	.align		4
.L_260:
        /*00ec*/ 	.byte	0x04, 0x36
        /*00ee*/ 	.short	(.L_262 - .L_261)
.L_261:
        /*00f0*/ 	.word	0x00000008
.L_262:


//--------------------- .nv.info._Z13cal_migrationiiiiiiiPfS_S_ --------------------------
	.section	.nv.info._Z13cal_migrationiiiiiiiPfS_S_,"",@"SHT_CUDA_INFO"
	.sectionflags	@""
	.align	4


	//----- nvinfo : EIATTR_CUDA_API_VERSION
	.align		4
        /*0000*/ 	.byte	0x04, 0x37
        /*0002*/ 	.short	(.L_264 - .L_263)
.L_263:
        /*0004*/ 	.word	0x00000082


	//----- nvinfo : EIATTR_KPARAM_INFO
	.align		4
.L_264:
        /*0008*/ 	.byte	0x04, 0x17
        /*000a*/ 	.short	(.L_266 - .L_265)
.L_265:
        /*000c*/ 	.word	0x00000000
        /*0010*/ 	.short	0x0009
        /*0012*/ 	.short	0x0030
        /*0014*/ 	.byte	0x00, 0xf5, 0x21, 0x00


	//----- nvinfo : EIATTR_KPARAM_INFO
	.align		4
.L_266:
        /*0018*/ 	.byte	0x04, 0x17
        /*001a*/ 	.short	(.L_268 - .L_267)
.L_267:
        /*001c*/ 	.word	0x00000000
        /*0020*/ 	.short	0x0008
        /*0022*/ 	.short	0x0028
        /*0024*/ 	.byte	0x00, 0xf5, 0x21, 0x00


	//----- nvinfo : EIATTR_KPARAM_INFO
	.align		4
.L_268:
        /*0028*/ 	.byte	0x04, 0x17
        /*002a*/ 	.short	(.L_270 - .L_269)
.L_269:
        /*002c*/ 	.word	0x00000000
        /*0030*/ 	.short	0x0007
        /*0032*/ 	.short	0x0020
        /*0034*/ 	.byte	0x00, 0xf5, 0x21, 0x00


	//----- nvinfo : EIATTR_KPARAM_INFO
	.align		4
.L_270:
        /*0038*/ 	.byte	0x04, 0x17
        /*003a*/ 	.short	(.L_272 - .L_271)
.L_271:
        /*003c*/ 	.word	0x00000000
        /*0040*/ 	.short	0x0006
        /*0042*/ 	.short	0x0018
        /*0044*/ 	.byte	0x00, 0xf0, 0x11, 0x00


	//----- nvinfo : EIATTR_KPARAM_INFO
	.align		4
.L_272:
        /*0048*/ 	.byte	0x04, 0x17
        /*004a*/ 	.short	(.L_274 - .L_273)
.L_273:
        /*004c*/ 	.word	0x00000000
        /*0050*/ 	.short	0x0005
        /*0052*/ 	.short	0x0014
        /*0054*/ 	.byte	0x00, 0xf0, 0x11, 0x00


	//----- nvinfo : EIATTR_KPARAM_INFO
	.align		4
.L_274:
        /*0058*/ 	.byte	0x04, 0x17
        /*005a*/ 	.short	(.L_276 - .L_275)
.L_275:
        /*005c*/ 	.word	0x00000000
        /*0060*/ 	.short	0x0004
        /*0062*/ 	.short	0x0010
        /*0064*/ 	.byte	0x00, 0xf0, 0x11, 0x00


	//----- nvinfo : EIATTR_KPARAM_INFO
	.align		4
.L_276:
        /*0068*/ 	.byte	0x04, 0x17
        /*006a*/ 	.short	(.L_278 - .L_277)
.L_277:
        /*006c*/ 	.word	0x00000000
        /*0070*/ 	.short	0x0003
        /*0072*/ 	.short	0x000c
        /*0074*/ 	.byte	0x00, 0xf0, 0x11, 0x00


	//----- nvinfo : EIATTR_KPARAM_INFO
	.align		4
.L_278:
        /*0078*/ 	.byte	0x04, 0x17
        /*007a*/ 	.short	(.L_280 - .L_279)
.L_279:
        /*007c*/ 	.word	0x00000000
        /*0080*/ 	.short	0x0002
        /*0082*/ 	.short	0x0008
        /*0084*/ 	.byte	0x00, 0xf0, 0x11, 0x00


	//----- nvinfo : EIATTR_KPARAM_INFO
	.align		4
.L_280:
        /*0088*/ 	.byte	0x04, 0x17
        /*008a*/ 	.short	(.L_282 - .L_281)
.L_281:
        /*008c*/ 	.word	0x00000000
        /*0090*/ 	.short	0x0001
        /*0092*/ 	.short	0x0004
        /*0094*/ 	.byte	0x00, 0xf0, 0x11, 0x00


	//----- nvinfo : EIATTR_KPARAM_INFO
	.align		4
.L_282:
        /*0098*/ 	.byte	0x04, 0x17
        /*009a*/ 	.short	(.L_284 - .L_283)
.L_283:
        /*009c*/ 	.word	0x00000000
        /*00a0*/ 	.short	0x0000
        /*00a2*/ 	.short	0x0000
        /*00a4*/ 	.byte	0x00, 0xf0, 0x11, 0x00


	//----- nvinfo : EIATTR_SPARSE_MMA_MASK
	.align		4
.L_284:
        /*00a8*/ 	.byte	0x03, 0x50
        /*00aa*/ 	.short	0x0000


	//----- nvinfo : EIATTR_MAXREG_COUNT
	.align		4
        /*00ac*/ 	.byte	0x03, 0x1b
        /*00ae*/ 	.short	0x00ff


	//----- nvinfo : EIATTR_MERCURY_ISA_VERSION
	.align		4
        /*00b0*/ 	.byte	0x03, 0x5f
        /*00b2*/ 	.short	0x0101


	//----- nvinfo : EIATTR_VRC_CTA_INIT_COUNT
	.align		4
        /*00b4*/ 	.byte	0x02, 0x4a
	.zero		1
	.zero		1


	//----- nvinfo : EIATTR_EXIT_INSTR_OFFSETS
	.align		4
        /*00b8*/ 	.byte	0x04, 0x1c
        /*00ba*/ 	.short	(.L_286 - .L_285)


	//   ....[0]....
.L_285:
        /*00bc*/ 	.word	0x00000050


	//   ....[1]....
        /*00c0*/ 	.word	0x00000b80


	//   ....[2]....
        /*00c4*/ 	.word	0x00001110


	//   ....[3]....
        /*00c8*/ 	.word	0x00001410


	//   ....[4]....
        /*00cc*/ 	.word	0x00001460


	//   ....[5]....
        /*00d0*/ 	.word	0x00001580


	//----- nvinfo : EIATTR_CBANK_PARAM_SIZE
	.align		4
.L_286:
        /*00d4*/ 	.byte	0x03, 0x19
        /*00d6*/ 	.short	0x0038


	//----- nvinfo : EIATTR_PARAM_CBANK
	.align		4
        /*00d8*/ 	.byte	0x04, 0x0a
        /*00da*/ 	.short	(.L_288 - .L_287)
	.align		4
.L_287:
        /*00dc*/ 	.word	index@(.nv.constant0._Z13cal_migrationiiiiiiiPfS_S_)
        /*00e0*/ 	.short	0x0380
        /*00e2*/ 	.short	0x0038


	//----- nvinfo : EIATTR_SW_WAR
	.align		4
.L_288:
        /*00e4*/ 	.byte	0x04, 0x36
        /*00e6*/ 	.short	(.L_290 - .L_289)
.L_289:
        /*00e8*/ 	.word	0x00000008
.L_290:


//--------------------- .nv.info._Z14wavefield_bndriiiiiiiiiPfS_S_S_b --------------------------
	.section	.nv.info._Z14wavefield_bndriiiiiiiiiPfS_S_S_b,"",@"SHT_CUDA_INFO"
	.sectionflags	@""
	.align	4


	//----- nvinfo : EIATTR_CUDA_API_VERSION
	.align		4
        /*0000*/ 	.byte	0x04, 0x37
        /*0002*/ 	.short	(.L_292 - .L_291)
.L_291:
        /*0004*/ 	.word	0x00000082


	//----- nvinfo : EIATTR_KPARAM_INFO
	.align		4
.L_292:
        /*0008*/ 	.byte	0x04, 0x17
        /*000a*/ 	.short	(.L_294 - .L_293)
.L_293:
        /*000c*/ 	.word	0x00000000
        /*0010*/ 	.short	0x000d
        /*0012*/ 	.short	0x0048
        /*0014*/ 	.byte	0x00, 0xf0, 0x05, 0x00


	//----- nvinfo : EIATTR_KPARAM_INFO
	.align		4
.L_294:
        /*0018*/ 	.byte	0x04, 0x17
        /*001a*/ 	.short	(.L_296 - .L_295)
.L_295:
        /*001c*/ 	.word	0x00000000
        /*0020*/ 	.short	0x000c
        /*0022*/ 	.short	0x0040
        /*0024*/ 	.byte	0x00, 0xf5, 0x21, 0x00


	//----- nvinfo : EIATTR_KPARAM_INFO
	.align		4
.L_296:
        /*0028*/ 	.byte	0x04, 0x17
        /*002a*/ 	.short	(.L_298 - .L_297)
.L_297:
        /*002c*/ 	.word	0x00000000
        /*0030*/ 	.short	0x000b
        /*0032*/ 	.short	0x0038
        /*0034*/ 	.byte	0x00, 0xf5, 0x21, 0x00


	//----- nvinfo : EIATTR_KPARAM_INFO
	.align		4
.L_298:
        /*0038*/ 	.byte	0x04, 0x17
        /*003a*/ 	.short	(.L_300 - .L_299)
.L_299:
        /*003c*/ 	.word	0x00000000
        /*0040*/ 	.short	0x000a
        /*0042*/ 	.short	0x0030
        /*0044*/ 	.byte	0x00, 0xf5, 0x21, 0x00


	//----- nvinfo : EIATTR_KPARAM_INFO
	.align		4
.L_300:
        /*0048*/ 	.byte	0x04, 0x17
        /*004a*/ 	.short	(.L_302 - .L_301)
.L_301:
        /*004c*/ 	.word	0x00000000
        /*0050*/ 	.short	0x0009
        /*0052*/ 	.short	0x0028
        /*0054*/ 	.byte	0x00, 0xf5, 0x21, 0x00


	//----- nvinfo : EIATTR_KPARAM_INFO
	.align		4
.L_302:
        /*0058*/ 	.byte	0x04, 0x17
        /*005a*/ 	.short	(.L_304 - .L_303)
.L_303:
        /*005c*/ 	.word	0x00000000
        /*0060*/ 	.short	0x0008
        /*0062*/ 	.short	0x0020
        /*0064*/ 	.byte	0x00, 0xf0, 0x11, 0x00


	//----- nvinfo : EIATTR_KPARAM_INFO
	.align		4
.L_304:
        /*0068*/ 	.byte	0x04, 0x17
        /*006a*/ 	.short	(.L_306 - .L_305)
.L_305:
        /*006c*/ 	.word	0x00000000
        /*0070*/ 	.short	0x0007
        /*0072*/ 	.short	0x001c
        /*0074*/ 	.byte	0x00, 0xf0, 0x11, 0x00


	//----- nvinfo : EIATTR_KPARAM_INFO
	.align		4
.L_306:
        /*0078*/ 	.byte	0x04, 0x17
        /*007a*/ 	.short	(.L_308 - .L_307)
.L_307:
        /*007c*/ 	.word	0x00000000
        /*0080*/ 	.short	0x0006
        /*0082*/ 	.short	0x0018
        /*0084*/ 	.byte	0x00, 0xf0, 0x11, 0x00


	//----- nvinfo : EIATTR_KPARAM_INFO
	.align		4
.L_308:
        /*0088*/ 	.byte	0x04, 0x17
        /*008a*/ 	.short	(.L_310 - .L_309)
.L_309:
        /*008c*/ 	.word	0x00000000
        /*0090*/ 	.short	0x0005
        /*0092*/ 	.short	0x0014
        /*0094*/ 	.byte	0x00, 0xf0, 0x11, 0x00


	//----- nvinfo : EIATTR_KPARAM_INFO
	.align		4
.L_310:
        /*0098*/ 	.byte	0x04, 0x17
        /*009a*/ 	.short	(.L_312 - .L_311)
.L_311:
        /*009c*/ 	.word	0x00000000
        /*00a0*/ 	.short	0x0004
        /*00a2*/ 	.short	0x0010
        /*00a4*/ 	.byte	0x00, 0xf0, 0x11, 0x00


	//----- nvinfo : EIATTR_KPARAM_INFO
	.align		4
.L_312:
        /*00a8*/ 	.byte	0x04, 0x17
        /*00aa*/ 	.short	(.L_314 - .L_313)
.L_313:
        /*00ac*/ 	.word	0x00000000
        /*00b0*/ 	.short	0x0003
        /*00b2*/ 	.short	0x000c
        /*00b4*/ 	.byte	0x00, 0xf0, 0x11, 0x00


	//----- nvinfo : EIATTR_KPARAM_INFO
	.align		4
.L_314:
        /*00b8*/ 	.byte	0x04, 0x17
        /*00ba*/ 	.short	(.L_316 - .L_315)
.L_315:
        /*00bc*/ 	.word	0x00000000
        /*00c0*/ 	.short	0x0002
        /*00c2*/ 	.short	0x0008
        /*00c4*/ 	.byte	0x00, 0xf0, 0x11, 0x00


	//----- nvinfo : EIATTR_KPARAM_INFO
	.align		4
.L_316:
        /*00c8*/ 	.byte	0x04, 0x17
        /*00ca*/ 	.short	(.L_318 - .L_317)
.L_317:
        /*00cc*/ 	.word	0x00000000
        /*00d0*/ 	.short	0x0001
        /*00d2*/ 	.short	0x0004
        /*00d4*/ 	.byte	0x00, 0xf0, 0x11, 0x00


	//----- nvinfo : EIATTR_KPARAM_INFO
	.align		4
.L_318:
        /*00d8*/ 	.byte	0x04, 0x17
        /*00da*/ 	.short	(.L_320 - .L_319)
.L_319:
        /*00dc*/ 	.word	0x00000000
        /*00e0*/ 	.short	0x0000
        /*00e2*/ 	.short	0x0000
        /*00e4*/ 	.byte	0x00, 0xf0, 0x11, 0x00


	//----- nvinfo : EIATTR_SPARSE_MMA_MASK
	.align		4
.L_320:
        /*00e8*/ 	.byte	0x03, 0x50
        /*00ea*/ 	.short	0x0000


	//----- nvinfo : EIATTR_MAXREG_COUNT
	.align		4
        /*00ec*/ 	.byte	0x03, 0x1b
        /*00ee*/ 	.short	0x00ff


	//----- nvinfo : EIATTR_MERCURY_ISA_VERSION
	.align		4
        /*00f0*/ 	.byte	0x03, 0x5f
        /*00f2*/ 	.short	0x0101


	//----- nvinfo : EIATTR_VRC_CTA_INIT_COUNT
	.align		4
        /*00f4*/ 	.byte	0x02, 0x4a
	.zero		1
	.zero		1


	//----- nvinfo : EIATTR_EXIT_INSTR_OFFSETS
	.align		4
        /*00f8*/ 	.byte	0x04, 0x1c
        /*00fa*/ 	.short	(.L_322 - .L_321)


	//   ....[0]....
.L_321:
        /*00fc*/ 	.word	0x000000c0


	//   ....[1]....
        /*0100*/ 	.word	0x00000450


	//   ....[2]....
        /*0104*/ 	.word	0x00000770


	//   ....[3]....
        /*0108*/ 	.word	0x00000ab0


	//   ....[4]....
        /*010c*/ 	.word	0x00000dd0


	//   ....[5]....
        /*0110*/ 	.word	0x00001110


	//   ....[6]....
        /*0114*/ 	.word	0x00001430


	//   ....[7]....
        /*0118*/ 	.word	0x00001760


	//   ....[8]....
        /*011c*/ 	.word	0x00001a90


	//   ....[9]....
        /*0120*/ 	.word	0x00001dd0


	//   ....[10]....
        /*0124*/ 	.word	0x00002100


	//   ....[11]....
        /*0128*/ 	.word	0x00002440


	//   ....[12]....
        /*012c*/ 	.word	0x00002750


	//----- nvinfo : EIATTR_CRS_STACK_SIZE
	.align		4
.L_322:
        /*0130*/ 	.byte	0x04, 0x1e
        /*0132*/ 	.short	(.L_324 - .L_323)
.L_323:
        /*0134*/ 	.word	0x00000000


	//----- nvinfo : EIATTR_CBANK_PARAM_SIZE
	.align		4
.L_324:
        /*0138*/ 	.byte	0x03, 0x19
        /*013a*/ 	.short	0x0049


	//----- nvinfo : EIATTR_PARAM_CBANK
	.align		4
        /*013c*/ 	.byte	0x04, 0x0a
        /*013e*/ 	.short	(.L_326 - .L_325)
	.align		4
.L_325:
        /*0140*/ 	.word	index@(.nv.constant0._Z14wavefield_bndriiiiiiiiiPfS_S_S_b)
        /*0144*/ 	.short	0x0380
        /*0146*/ 	.short	0x0049


	//----- nvinfo : EIATTR_SW_WAR
	.align		4
.L_326:
        /*0148*/ 	.byte	0x04, 0x36
        /*014a*/ 	.short	(.L_328 - .L_327)
.L_327:
        /*014c*/ 	.word	0x00000008
.L_328:


//--------------------- .nv.info._Z15mute_directwaveiiifffffiiiiiiPfS_S_ii --------------------------
	.section	.nv.info._Z15mute_directwaveiiifffffiiiiiiPfS_S_ii,"",@"SHT_CUDA_INFO"
	.sectionflags	@""
	.align	4


	//----- nvinfo : EIATTR_CUDA_API_VERSION
	.align		4
        /*0000*/ 	.byte	0x04, 0x37
        /*0002*/ 	.short	(.L_330 - .L_329)
.L_329:
        /*0004*/ 	.word	0x00000082


	//----- nvinfo : EIATTR_KPARAM_INFO
	.align		4
.L_330:
        /*0008*/ 	.byte	0x04, 0x17
        /*000a*/ 	.short	(.L_332 - .L_331)
.L_331:
        /*000c*/ 	.word	0x00000000
        /*0010*/ 	.short	0x0012
        /*0012*/ 	.short	0x0054
        /*0014*/ 	.byte	0x00, 0xf0, 0x11, 0x00


	//----- nvinfo : EIATTR_KPARAM_INFO
	.align		4
.L_332:
        /*0018*/ 	.byte	0x04, 0x17
        /*001a*/ 	.short	(.L_334 - .L_333)
.L_333:
        /*001c*/ 	.word	0x00000000
        /*0020*/ 	.short	0x0011
        /*0022*/ 	.short	0x0050
        /*0024*/ 	.byte	0x00, 0xf0, 0x11, 0x00


	//----- nvinfo : EIATTR_KPARAM_INFO
	.align		4
.L_334:
        /*0028*/ 	.byte	0x04, 0x17
        /*002a*/ 	.short	(.L_336 - .L_335)
.L_335:
        /*002c*/ 	.word	0x00000000
        /*0030*/ 	.short	0x0010
        /*0032*/ 	.short	0x0048
        /*0034*/ 	.byte	0x00, 0xf5, 0x21, 0x00


	//----- nvinfo : EIATTR_KPARAM_INFO
	.align		4
.L_336:
        /*0038*/ 	.byte	0x04, 0x17
        /*003a*/ 	.short	(.L_338 - .L_337)
.L_337:
        /*003c*/ 	.word	0x00000000
        /*0040*/ 	.short	0x000f
        /*0042*/ 	.short	0x0040
        /*0044*/ 	.byte	0x00, 0xf5, 0x21, 0x00


	//----- nvinfo : EIATTR_KPARAM_INFO
	.align		4
.L_338:
        /*0048*/ 	.byte	0x04, 0x17
        /*004a*/ 	.short	(.L_340 - .L_339)
.L_339:
        /*004c*/ 	.word	0x00000000
        /*0050*/ 	.short	0x000e
        /*0052*/ 	.short	0x0038
        /*0054*/ 	.byte	0x00, 0xf5, 0x21, 0x00


	//----- nvinfo : EIATTR_KPARAM_INFO
	.align		4
.L_340:
        /*0058*/ 	.byte	0x04, 0x17
        /*005a*/ 	.short	(.L_342 - .L_341)
.L_341:
        /*005c*/ 	.word	0x00000000
        /*0060*/ 	.short	0x000d
        /*0062*/ 	.short	0x0034
        /*0064*/ 	.byte	0x00, 0xf0, 0x11, 0x00


	//----- nvinfo : EIATTR_KPARAM_INFO
	.align		4
.L_342:
        /*0068*/ 	.byte	0x04, 0x17
        /*006a*/ 	.short	(.L_344 - .L_343)
.L_343:
        /*006c*/ 	.word	0x00000000
        /*0070*/ 	.short	0x000c
        /*0072*/ 	.short	0x0030
        /*0074*/ 	.byte	0x00, 0xf0, 0x11, 0x00


	//----- nvinfo : EIATTR_KPARAM_INFO
	.align		4
.L_344:
        /*0078*/ 	.byte	0x04, 0x17
        /*007a*/ 	.short	(.L_346 - .L_345)
.L_345:
        /*007c*/ 	.word	0x00000000
        /*0080*/ 	.short	0x000b
        /*0082*/ 	.short	0x002c
        /*0084*/ 	.byte	0x00, 0xf0, 0x11, 0x00


	//----- nvinfo : EIATTR_KPARAM_INFO
	.align		4
.L_346:
        /*0088*/ 	.byte	0x04, 0x17
        /*008a*/ 	.short	(.L_348 - .L_347)
.L_347:
        /*008c*/ 	.word	0x00000000
        /*0090*/ 	.short	0x000a
        /*0092*/ 	.short	0x0028
        /*0094*/ 	.byte	0x00, 0xf0, 0x11, 0x00


	//----- nvinfo : EIATTR_KPARAM_INFO
	.align		4
.L_348:
        /*0098*/ 	.byte	0x04, 0x17
        /*009a*/ 	.short	(.L_350 - .L_349)
.L_349:
        /*009c*/ 	.word	0x00000000
        /*00a0*/ 	.short	0x0009
        /*00a2*/ 	.short	0x0024
        /*00a4*/ 	.byte	0x00, 0xf0, 0x11, 0x00


	//----- nvinfo : EIATTR_KPARAM_INFO
	.align		4
.L_350:
        /*00a8*/ 	.byte	0x04, 0x17
        /*00aa*/ 	.short	(.L_352 - .L_351)
.L_351:
        /*00ac*/ 	.word	0x00000000
        /*00b0*/ 	.short	0x0008
        /*00b2*/ 	.short	0x0020
        /*00b4*/ 	.byte	0x00, 0xf0, 0x11, 0x00


	//----- nvinfo : EIATTR_KPARAM_INFO
	.align		4
.L_352:
        /*00b8*/ 	.byte	0x04, 0x17
        /*00ba*/ 	.short	(.L_354 - .L_353)
.L_353:
        /*00bc*/ 	.word	0x00000000
        /*00c0*/ 	.short	0x0007
        /*00c2*/ 	.short	0x001c
        /*00c4*/ 	.byte	0x00, 0xf0, 0x11, 0x00


	//----- nvinfo : EIATTR_KPARAM_INFO
	.align		4
.L_354:
        /*00c8*/ 	.byte	0x04, 0x17
        /*00ca*/ 	.short	(.L_356 - .L_355)
.L_355:
        /*00cc*/ 	.word	0x00000000
        /*00d0*/ 	.short	0x0006
        /*00d2*/ 	.short	0x0018
        /*00d4*/ 	.byte	0x00, 0xf0, 0x11, 0x00


	//----- nvinfo : EIATTR_KPARAM_INFO
	.align		4
.L_356:
        /*00d8*/ 	.byte	0x04, 0x17
        /*00da*/ 	.short	(.L_358 - .L_357)
.L_357:
        /*00dc*/ 	.word	0x00000000
        /*00e0*/ 	.short	0x0005
        /*00e2*/ 	.short	0x0014
        /*00e4*/ 	.byte	0x00, 0xf0, 0x11, 0x00


	//----- nvinfo : EIATTR_KPARAM_INFO
	.align		4
.L_358:
        /*00e8*/ 	.byte	0x04, 0x17
        /*00ea*/ 	.short	(.L_360 - .L_359)
.L_359:
        /*00ec*/ 	.word	0x00000000
        /*00f0*/ 	.short	0x0004
        /*00f2*/ 	.short	0x0010
        /*00f4*/ 	.byte	0x00, 0xf0, 0x11, 0x00


	//----- nvinfo : EIATTR_KPARAM_INFO
	.align		4
.L_360:
        /*00f8*/ 	.byte	0x04, 0x17
        /*00fa*/ 	.short	(.L_362 - .L_361)
.L_361:
        /*00fc*/ 	.word	0x00000000
        /*0100*/ 	.short	0x0003
        /*0102*/ 	.short	0x000c
        /*0104*/ 	.byte	0x00, 0xf0, 0x11, 0x00


	//----- nvinfo : EIATTR_KPARAM_INFO
	.align		4
.L_362:
        /*0108*/ 	.byte	0x04, 0x17
        /*010a*/ 	.short	(.L_364 - .L_363)
.L_363:
        /*010c*/ 	.word	0x00000000
        /*0110*/ 	.short	0x0002
        /*0112*/ 	.short	0x0008
        /*0114*/ 	.byte	0x00, 0xf0, 0x11, 0x00


	//----- nvinfo : EIATTR_KPARAM_INFO
	.align		4
.L_364:
        /*0118*/ 	.byte	0x04, 0x17
        /*011a*/ 	.short	(.L_366 - .L_365)
.L_365:
        /*011c*/ 	.word	0x00000000
        /*0120*/ 	.short	0x0001
        /*0122*/ 	.short	0x0004
        /*0124*/ 	.byte	0x00, 0xf0, 0x11, 0x00


	//----- nvinfo : EIATTR_KPARAM_INFO
	.align		4
.L_366:
        /*0128*/ 	.byte	0x04, 0x17
        /*012a*/ 	.short	(.L_368 - .L_367)
.L_367:
        /*012c*/ 	.word	0x00000000
        /*0130*/ 	.short	0x0000
        /*0132*/ 	.short	0x0000
        /*0134*/ 	.byte	0x00, 0xf0, 0x11, 0x00


	//----- nvinfo : EIATTR_SPARSE_MMA_MASK
	.align		4
.L_368:
        /*0138*/ 	.byte	0x03, 0x50
        /*013a*/ 	.short	0x0000


	//----- nvinfo : EIATTR_MAXREG_COUNT
	.align		4
        /*013c*/ 	.byte	0x03, 0x1b
        /*013e*/ 	.short	0x00ff


	//----- nvinfo : EIATTR_MERCURY_ISA_VERSION
	.align		4
        /*0140*/ 	.byte	0x03, 0x5f
        /*0142*/ 	.short	0x0101


	//----- nvinfo : EIATTR_VRC_CTA_INIT_COUNT
	.align		4
        /*0144*/ 	.byte	0x02, 0x4a
	.zero		1
	.zero		1


	//----- nvinfo : EIATTR_EXIT_INSTR_OFFSETS
	.align		4
        /*0148*/ 	.byte	0x04, 0x1c
        /*014a*/ 	.short	(.L_370 - .L_369)


	//   ....[0]....
.L_369:
        /*014c*/ 	.word	0x00000030


	//   ....[1]....
        /*0150*/ 	.word	0x00001850


	//   ....[2]....
        /*0154*/ 	.word	0x00001870


	//   ....[3]....
        /*0158*/ 	.word	0x000021d0


	//   ....[4]....
        /*015c*/ 	.word	0x00002220


	//----- nvinfo : EIATTR_CRS_STACK_SIZE
	.align		4
.L_370:
        /*0160*/ 	.byte	0x04, 0x1e
        /*0162*/ 	.short	(.L_372 - .L_371)
.L_371:
        /*0164*/ 	.word	0x00000000


	//----- nvinfo : EIATTR_CBANK_PARAM_SIZE
	.align		4
.L_372:
        /*0168*/ 	.byte	0x03, 0x19
        /*016a*/ 	.short	0x0058


	//----- nvinfo : EIATTR_PARAM_CBANK
	.align		4
        /*016c*/ 	.byte	0x04, 0x0a
        /*016e*/ 	.short	(.L_374 - .L_373)
	.align		4
.L_373:
        /*0170*/ 	.word	index@(.nv.constant0._Z15mute_directwaveiiifffffiiiiiiPfS_S_ii)
        /*0174*/ 	.short	0x0380
        /*0176*/ 	.short	0x0058


	//----- nvinfo : EIATTR_SW_WAR
	.align		4
.L_374:
        /*0178*/ 	.byte	0x04, 0x36
        /*017a*/ 	.short	(.L_376 - .L_375)
.L_375:
        /*017c*/ 	.word	0x00000008
.L_376:


//--------------------- .nv.info._Z11shot_recordiiiiiiiiiPfS_S_b --------------------------
	.section	.nv.info._Z11shot_recordiiiiiiiiiPfS_S_b,"",@"SHT_CUDA_INFO"
	.sectionflags	@""
	.align	4


	//----- nvinfo : EIATTR_CUDA_API_VERSION
	.align		4
        /*0000*/ 	.byte	0x04, 0x37
        /*0002*/ 	.short	(.L_378 - .L_377)
.L_377:
        /*0004*/ 	.word	0x00000082


	//----- nvinfo : EIATTR_KPARAM_INFO
	.align		4
.L_378:
        /*0008*/ 	.byte	0x04, 0x17
        /*000a*/ 	.short	(.L_380 - .L_379)
.L_379:
        /*000c*/ 	.word	0x00000000
        /*0010*/ 	.short	0x000c
        /*0012*/ 	.short	0x0040
        /*0014*/ 	.byte	0x00, 0xf0, 0x05, 0x00


	//----- nvinfo : EIATTR_KPARAM_INFO
	.align		4
.L_380:
        /*0018*/ 	.byte	0x04, 0x17
        /*001a*/ 	.short	(.L_382 - .L_381)
.L_381:
        /*001c*/ 	.word	0x00000000
        /*0020*/ 	.short	0x000b
        /*0022*/ 	.short	0x0038
        /*0024*/ 	.byte	0x00, 0xf5, 0x21, 0x00


	//----- nvinfo : EIATTR_KPARAM_INFO
	.align		4
.L_382:
        /*0028*/ 	.byte	0x04, 0x17
        /*002a*/ 	.short	(.L_384 - .L_383)
.L_383:
        /*002c*/ 	.word	0x00000000
        /*0030*/ 	.short	0x000a
        /*0032*/ 	.short	0x0030
        /*0034*/ 	.byte	0x00, 0xf5, 0x21, 0x00


	//----- nvinfo : EIATTR_KPARAM_INFO
	.align		4
.L_384:
        /*0038*/ 	.byte	0x04, 0x17
        /*003a*/ 	.short	(.L_386 - .L_385)
.L_385:
        /*003c*/ 	.word	0x00000000
        /*0040*/ 	.short	0x0009
        /*0042*/ 	.short	0x0028
        /*0044*/ 	.byte	0x00, 0xf5, 0x21, 0x00


	//----- nvinfo : EIATTR_KPARAM_INFO
	.align		4
.L_386:
        /*0048*/ 	.byte	0x04, 0x17
        /*004a*/ 	.short	(.L_388 - .L_387)
.L_387:
        /*004c*/ 	.word	0x00000000
        /*0050*/ 	.short	0x0008
        /*0052*/ 	.short	0x0020
        /*0054*/ 	.byte	0x00, 0xf0, 0x11, 0x00


	//----- nvinfo : EIATTR_KPARAM_INFO
	.align		4
.L_388:
        /*0058*/ 	.byte	0x04, 0x17
        /*005a*/ 	.short	(.L_390 - .L_389)
.L_389:
        /*005c*/ 	.word	0x00000000
        /*0060*/ 	.short	0x0007
        /*0062*/ 	.short	0x001c
        /*0064*/ 	.byte	0x00, 0xf0, 0x11, 0x00


	//----- nvinfo : EIATTR_KPARAM_INFO
	.align		4
.L_390:
        /*0068*/ 	.byte	0x04, 0x17
        /*006a*/ 	.short	(.L_392 - .L_391)
.L_391:
        /*006c*/ 	.word	0x00000000
        /*0070*/ 	.short	0x0006
        /*0072*/ 	.short	0x0018
        /*0074*/ 	.byte	0x00, 0xf0, 0x11, 0x00


	//----- nvinfo : EIATTR_KPARAM_INFO
	.align		4
.L_392:
        /*0078*/ 	.byte	0x04, 0x17
        /*007a*/ 	.short	(.L_394 - .L_393)
.L_393:
        /*007c*/ 	.word	0x00000000
        /*0080*/ 	.short	0x0005
        /*0082*/ 	.short	0x0014
        /*0084*/ 	.byte	0x00, 0xf0, 0x11, 0x00


	//----- nvinfo : EIATTR_KPARAM_INFO
	.align		4
.L_394:
        /*0088*/ 	.byte	0x04, 0x17
        /*008a*/ 	.short	(.L_396 - .L_395)
.L_395:
        /*008c*/ 	.word	0x00000000
        /*0090*/ 	.short	0x0004
        /*0092*/ 	.short	0x0010
        /*0094*/ 	.byte	0x00, 0xf0, 0x11, 0x00


	//----- nvinfo : EIATTR_KPARAM_INFO
	.align		4
.L_396:
        /*0098*/ 	.byte	0x04, 0x17
        /*009a*/ 	.short	(.L_398 - .L_397)
.L_397:
        /*009c*/ 	.word	0x00000000
        /*00a0*/ 	.short	0x0003
        /*00a2*/ 	.short	0x000c
        /*00a4*/ 	.byte	0x00, 0xf0, 0x11, 0x00


	//----- nvinfo : EIATTR_KPARAM_INFO
	.align		4
.L_398:
        /*00a8*/ 	.byte	0x04, 0x17
        /*00aa*/ 	.short	(.L_400 - .L_399)
.L_399:
        /*00ac*/ 	.word	0x00000000
        /*00b0*/ 	.short	0x0002
        /*00b2*/ 	.short	0x0008
        /*00b4*/ 	.byte	0x00, 0xf0, 0x11, 0x00


	//----- nvinfo : EIATTR_KPARAM_INFO
	.align		4
.L_400:
        /*00b8*/ 	.byte	0x04, 0x17
        /*00ba*/ 	.short	(.L_402 - .L_401)
.L_401:
        /*00bc*/ 	.word	0x00000000
        /*00c0*/ 	.short	0x0001
        /*00c2*/ 	.short	0x0004
        /*00c4*/ 	.byte	0x00, 0xf0, 0x11, 0x00


	//----- nvinfo : EIATTR_KPARAM_INFO
	.align		4
.L_402:
        /*00c8*/ 	.byte	0x04, 0x17
        /*00ca*/ 	.short	(.L_404 - .L_403)
.L_403:
        /*00cc*/ 	.word	0x00000000
        /*00d0*/ 	.short	0x0000
        /*00d2*/ 	.short	0x0000
        /*00d4*/ 	.byte	0x00, 0xf0, 0x11, 0x00


	//----- nvinfo : EIATTR_SPARSE_MMA_MASK
	.align		4
.L_404:
        /*00d8*/ 	.byte	0x03, 0x50
        /*00da*/ 	.short	0x0000


	//----- nvinfo : EIATTR_MAXREG_COUNT
	.align		4
        /*00dc*/ 	.byte	0x03, 0x1b
        /*00de*/ 	.short	0x00ff


	//----- nvinfo : EIATTR_MERCURY_ISA_VERSION
	.align		4
        /*00e0*/ 	.byte	0x03, 0x5f
        /*00e2*/ 	.short	0x0101


	//----- nvinfo : EIATTR_VRC_CTA_INIT_COUNT
	.align		4
        /*00e4*/ 	.byte	0x02, 0x4a
	.zero		1
	.zero		1


	//----- nvinfo : EIATTR_EXIT_INSTR_OFFSETS
	.align		4
        /*00e8*/ 	.byte	0x04, 0x1c
        /*00ea*/ 	.short	(.L_406 - .L_405)


	//   ....[0]....
.L_405:
        /*00ec*/ 	.word	0x00000180


	//   ....[1]....
        /*00f0*/ 	.word	0x000003c0


	//   ....[2]....
        /*00f4*/ 	.word	0x00000510


	//----- nvinfo : EIATTR_CBANK_PARAM_SIZE
	.align		4
.L_406:
        /*00f8*/ 	.byte	0x03, 0x19
        /*00fa*/ 	.short	0x0041


	//----- nvinfo : EIATTR_PARAM_CBANK
	.align		4
        /*00fc*/ 	.byte	0x04, 0x0a
        /*00fe*/ 	.short	(.L_408 - .L_407)
	.align		4
.L_407:
        /*0100*/ 	.word	index@(.nv.constant0._Z11shot_recordiiiiiiiiiPfS_S_b)
        /*0104*/ 	.short	0x0380
        /*0106*/ 	.short	0x0041


	//----- nvinfo : EIATTR_SW_WAR
	.align		4
.L_408:
        /*0108*/ 	.byte	0x04, 0x36
        /*010a*/ 	.short	(.L_410 - .L_409)
.L_409:
        /*010c*/ 	.word	0x00000008
.L_410:


//--------------------- .nv.info._Z13initial_coffefiPfS_S_S_i --------------------------
	.section	.nv.info._Z13initial_coffefiPfS_S_S_i,"",@"SHT_CUDA_INFO"
	.sectionflags	@""
	.align	4


	//----- nvinfo : EIATTR_CUDA_API_VERSION
	.align		4
        /*0000*/ 	.byte	0x04, 0x37
        /*0002*/ 	.short	(.L_412 - .L_411)
.L_411:
        /*0004*/ 	.word	0x00000082


	//----- nvinfo : EIATTR_KPARAM_INFO
	.align		4
.L_412:
        /*0008*/ 	.byte	0x04, 0x17
        /*000a*/ 	.short	(.L_414 - .L_413)
.L_413:
        /*000c*/ 	.word	0x00000000
        /*0010*/ 	.short	0x0006
        /*0012*/ 	.short	0x0028
        /*0014*/ 	.byte	0x00, 0xf0, 0x11, 0x00


	//----- nvinfo : EIATTR_KPARAM_INFO
	.align		4
.L_414:
        /*0018*/ 	.byte	0x04, 0x17
        /*001a*/ 	.short	(.L_416 - .L_415)
.L_415:
        /*001c*/ 	.word	0x00000000
        /*0020*/ 	.short	0x0005
        /*0022*/ 	.short	0x0020
        /*0024*/ 	.byte	0x00, 0xf5, 0x21, 0x00


	//----- nvinfo : EIATTR_KPARAM_INFO
	.align		4
.L_416:
        /*0028*/ 	.byte	0x04, 0x17
        /*002a*/ 	.short	(.L_418 - .L_417)
.L_417:
        /*002c*/ 	.word	0x00000000
        /*0030*/ 	.short	0x0004
        /*0032*/ 	.short	0x0018
        /*0034*/ 	.byte	0x00, 0xf5, 0x21, 0x00


	//----- nvinfo : EIATTR_KPARAM_INFO
	.align		4
.L_418:
        /*0038*/ 	.byte	0x04, 0x17
        /*003a*/ 	.short	(.L_420 - .L_419)
.L_419:
        /*003c*/ 	.word	0x00000000
        /*0040*/ 	.short	0x0003
        /*0042*/ 	.short	0x0010
        /*0044*/ 	.byte	0x00, 0xf5, 0x21, 0x00


	//----- nvinfo : EIATTR_KPARAM_INFO
	.align		4
.L_420:
        /*0048*/ 	.byte	0x04, 0x17
        /*004a*/ 	.short	(.L_422 - .L_421)
.L_421:
        /*004c*/ 	.word	0x00000000
        /*0050*/ 	.short	0x0002
        /*0052*/ 	.short	0x0008
        /*0054*/ 	.byte	0x00, 0xf5, 0x21, 0x00


	//----- nvinfo : EIATTR_KPARAM_INFO
	.align		4
.L_422:
        /*0058*/ 	.byte	0x04, 0x17
        /*005a*/ 	.short	(.L_424 - .L_423)
.L_423:
        /*005c*/ 	.word	0x00000000
        /*0060*/ 	.short	0x0001
        /*0062*/ 	.short	0x0004
        /*0064*/ 	.byte	0x00, 0xf0, 0x11, 0x00


	//----- nvinfo : EIATTR_KPARAM_INFO
	.align		4
.L_424:
        /*0068*/ 	.byte	0x04, 0x17
        /*006a*/ 	.short	(.L_426 - .L_425)
.L_425:
        /*006c*/ 	.word	0x00000000
        /*0070*/ 	.short	0x0000
        /*0072*/ 	.short	0x0000
        /*0074*/ 	.byte	0x00, 0xf0, 0x11, 0x00


	//----- nvinfo : EIATTR_SPARSE_MMA_MASK
	.align		4
.L_426:
        /*0078*/ 	.byte	0x03, 0x50
        /*007a*/ 	.short	0x0000


	//----- nvinfo : EIATTR_MAXREG_COUNT
	.align		4
        /*007c*/ 	.byte	0x03, 0x1b
        /*007e*/ 	.short	0x00ff


	//----- nvinfo : EIATTR_MERCURY_ISA_VERSION
	.align		4
        /*0080*/ 	.byte	0x03, 0x5f
        /*0082*/ 	.short	0x0101


	//----- nvinfo : EIATTR_VRC_CTA_INIT_COUNT
	.align		4
        /*0084*/ 	.byte	0x02, 0x4a
	.zero		1
	.zero		1


	//----- nvinfo : EIATTR_EXIT_INSTR_OFFSETS
	.align		4
        /*0088*/ 	.byte	0x04, 0x1c
        /*008a*/ 	.short	(.L_428 - .L_427)


	//   ....[0]....
.L_427:
        /*008c*/ 	.word	0x00000090


	//   ....[1]....
        /*0090*/ 	.word	0x00000c50


	//   ....[2]....
        /*0094*/ 	.word	0x00000d60


	//   ....[3]....
        /*0098*/ 	.word	0x00001900


	//----- nvinfo : EIATTR_CRS_STACK_SIZE
	.align		4
.L_428:
        /*009c*/ 	.byte	0x04, 0x1e
        /*009e*/ 	.short	(.L_430 - .L_429)
.L_429:
        /*00a0*/ 	.word	0x00000000


	//----- nvinfo : EIATTR_CBANK_PARAM_SIZE
	.align		4
.L_430:
        /*00a4*/ 	.byte	0x03, 0x19
        /*00a6*/ 	.short	0x002c


	//----- nvinfo : EIATTR_PARAM_CBANK
	.align		4
        /*00a8*/ 	.byte	0x04, 0x0a
        /*00aa*/ 	.short	(.L_432 - .L_431)
	.align		4
.L_431:
        /*00ac*/ 	.word	index@(.nv.constant0._Z13initial_coffefiPfS_S_S_i)
        /*00b0*/ 	.short	0x0380
        /*00b2*/ 	.short	0x002c


	//----- nvinfo : EIATTR_SW_WAR
	.align		4
.L_432:
        /*00b4*/ 	.byte	0x04, 0x36
        /*00b6*/ 	.short	(.L_434 - .L_433)
.L_433:
        /*00b8*/ 	.word	0x00000008
.L_434:


//--------------------- .nv.info._Z6get_d0fffiiiiPf --------------------------
	.section	.nv.info._Z6get_d0fffiiiiPf,"",@"SHT_CUDA_INFO"
	.sectionflags	@""
	.align	4


	//----- nvinfo : EIATTR_CUDA_API_VERSION
	.align		4
        /*0000*/ 	.byte	0x04, 0x37
        /*0002*/ 	.short	(.L_436 - .L_435)
.L_435:
        /*0004*/ 	.word	0x00000082


	//----- nvinfo : EIATTR_KPARAM_INFO
	.align		4
.L_436:
        /*0008*/ 	.byte	0x04, 0x17
        /*000a*/ 	.short	(.L_438 - .L_437)
.L_437:
        /*000c*/ 	.word	0x00000000
        /*0010*/ 	.short	0x0007
        /*0012*/ 	.short	0x0020
        /*0014*/ 	.byte	0x00, 0xf5, 0x21, 0x00


	//----- nvinfo : EIATTR_KPARAM_INFO
	.align		4
.L_438:
        /*0018*/ 	.byte	0x04, 0x17
        /*001a*/ 	.short	(.L_440 - .L_439)
.L_439:
        /*001c*/ 	.word	0x00000000
        /*0020*/ 	.short	0x0006
        /*0022*/ 	.short	0x0018
        /*0024*/ 	.byte	0x00, 0xf0, 0x11, 0x00


	//----- nvinfo : EIATTR_KPARAM_INFO
	.align		4
.L_440:
        /*0028*/ 	.byte	0x04, 0x17
        /*002a*/ 	.short	(.L_442 - .L_441)
.L_441:
        /*002c*/ 	.word	0x00000000
        /*0030*/ 	.short	0x0005
        /*0032*/ 	.short	0x0014
        /*0034*/ 	.byte	0x00, 0xf0, 0x11, 0x00


	//----- nvinfo : EIATTR_KPARAM_INFO
	.align		4
.L_442:
        /*0038*/ 	.byte	0x04, 0x17
        /*003a*/ 	.short	(.L_444 - .L_443)
.L_443:
        /*003c*/ 	.word	0x00000000
        /*0040*/ 	.short	0x0004
        /*0042*/ 	.short	0x0010
        /*0044*/ 	.byte	0x00, 0xf0, 0x11, 0x00


	//----- nvinfo : EIATTR_KPARAM_INFO
	.align		4
.L_444:
        /*0048*/ 	.byte	0x04, 0x17
        /*004a*/ 	.short	(.L_446 - .L_445)
.L_445:
        /*004c*/ 	.word	0x00000000
        /*0050*/ 	.short	0x0003
        /*0052*/ 	.short	0x000c
        /*0054*/ 	.byte	0x00, 0xf0, 0x11, 0x00


	//----- nvinfo : EIATTR_KPARAM_INFO
	.align		4
.L_446:
        /*0058*/ 	.byte	0x04, 0x17
        /*005a*/ 	.short	(.L_448 - .L_447)
.L_447:
        /*005c*/ 	.word	0x00000000
        /*0060*/ 	.short	0x0002
        /*0062*/ 	.short	0x0008
        /*0064*/ 	.byte	0x00, 0xf0, 0x11, 0x00


	//----- nvinfo : EIATTR_KPARAM_INFO
	.align		4
.L_448:
        /*0068*/ 	.byte	0x04, 0x17
        /*006a*/ 	.short	(.L_450 - .L_449)
.L_449:
        /*006c*/ 	.word	0x00000000
        /*0070*/ 	.short	0x0001
        /*0072*/ 	.short	0x0004
        /*0074*/ 	.byte	0x00, 0xf0, 0x11, 0x00


	//----- nvinfo : EIATTR_KPARAM_INFO
	.align		4
.L_450:
        /*0078*/ 	.byte	0x04, 0x17
        /*007a*/ 	.short	(.L_452 - .L_451)
.L_451:
        /*007c*/ 	.word	0x00000000
        /*0080*/ 	.short	0x0000
        /*0082*/ 	.short	0x0000
        /*0084*/ 	.byte	0x00, 0xf0, 0x11, 0x00


	//----- nvinfo : EIATTR_SPARSE_MMA_MASK
	.align		4
.L_452:
        /*0088*/ 	.byte	0x03, 0x50
        /*008a*/ 	.short	0x0000


	//----- nvinfo : EIATTR_MAXREG_COUNT
	.align		4
        /*008c*/ 	.byte	0x03, 0x1b
        /*008e*/ 	.short	0x00ff


	//----- nvinfo : EIATTR_MERCURY_ISA_VERSION
	.align		4
        /*0090*/ 	.byte	0x03, 0x5f
        /*0092*/ 	.short	0x0101


	//----- nvinfo : EIATTR_VRC_CTA_INIT_COUNT
	.align		4
        /*0094*/ 	.byte	0x02, 0x4a
	.zero		1
	.zero		1


	//----- nvinfo : EIATTR_EXIT_INSTR_OFFSETS
	.align		4
        /*0098*/ 	.byte	0x04, 0x1c
        /*009a*/ 	.short	(.L_454 - .L_453)


	//   ....[0]....
.L_453:
        /*009c*/ 	.word	0x000007a0


	//----- nvinfo : EIATTR_CRS_STACK_SIZE
	.align		4
.L_454:
        /*00a0*/ 	.byte	0x04, 0x1e
        /*00a2*/ 	.short	(.L_456 - .L_455)
.L_455:
        /*00a4*/ 	.word	0x00000000


	//----- nvinfo : EIATTR_CBANK_PARAM_SIZE
	.align		4
.L_456:
        /*00a8*/ 	.byte	0x03, 0x19
        /*00aa*/ 	.short	0x0028


	//----- nvinfo : EIATTR_PARAM_CBANK
	.align		4
        /*00ac*/ 	.byte	0x04, 0x0a
        /*00ae*/ 	.short	(.L_458 - .L_457)
	.align		4
.L_457:
        /*00b0*/ 	.word	index@(.nv.constant0._Z6get_d0fffiiiiPf)
        /*00b4*/ 	.short	0x0380
        /*00b6*/ 	.short	0x0028


	//----- nvinfo : EIATTR_SW_WAR
	.align		4
.L_458:
        /*00b8*/ 	.byte	0x04, 0x36
        /*00ba*/ 	.short	(.L_460 - .L_459)
.L_459:
        /*00bc*/ 	.word	0x00000008
.L_460:


//--------------------- .nv.info._Z13update_stressiiiiiiffffPfS_S_S_S_S_iS_S_S_S_S_S_S_S_S_S_S_S_S_S_S_S_S_S_S_S_iiiiiiib --------------------------
	.section	.nv.info._Z13update_stressiiiiiiffffPfS_S_S_S_S_iS_S_S_S_S_S_S_S_S_S_S_S_S_S_S_S_S_S_S_S_iiiiiiib,"",@"SHT_CUDA_INFO"
	.sectionflags	@""
	.align	4


	//----- nvinfo : EIATTR_CUDA_API_VERSION
	.align		4
        /*0000*/ 	.byte	0x04, 0x37
        /*0002*/ 	.short	(.L_462 - .L_461)
.L_461:
        /*0004*/ 	.word	0x00000082


	//----- nvinfo : EIATTR_KPARAM_INFO
	.align		4
.L_462:
        /*0008*/ 	.byte	0x04, 0x17
        /*000a*/ 	.short	(.L_464 - .L_463)
.L_463:
        /*000c*/ 	.word	0x00000000
        /*0010*/ 	.short	0x002c
        /*0012*/ 	.short	0x011c
        /*0014*/ 	.byte	0x00, 0xf0, 0x05, 0x00


	//----- nvinfo : EIATTR_KPARAM_INFO
	.align		4
.L_464:
        /*0018*/ 	.byte	0x04, 0x17
        /*001a*/ 	.short	(.L_466 - .L_465)
.L_465:
        /*001c*/ 	.word	0x00000000
        /*0020*/ 	.short	0x002b
        /*0022*/ 	.short	0x0118
        /*0024*/ 	.byte	0x00, 0xf0, 0x11, 0x00


	//----- nvinfo : EIATTR_KPARAM_INFO
	.align		4
.L_466:
        /*0028*/ 	.byte	0x04, 0x17
        /*002a*/ 	.short	(.L_468 - .L_467)
.L_467:
        /*002c*/ 	.word	0x00000000
        /*0030*/ 	.short	0x002a
        /*0032*/ 	.short	0x0114
        /*0034*/ 	.byte	0x00, 0xf0, 0x11, 0x00


	//----- nvinfo : EIATTR_KPARAM_INFO
	.align		4
.L_468:
        /*0038*/ 	.byte	0x04, 0x17
        /*003a*/ 	.short	(.L_470 - .L_469)
.L_469:
        /*003c*/ 	.word	0x00000000
        /*0040*/ 	.short	0x0029
        /*0042*/ 	.short	0x0110
        /*0044*/ 	.byte	0x00, 0xf0, 0x11, 0x00


	//----- nvinfo : EIATTR_KPARAM_INFO
	.align		4
.L_470:
        /*0048*/ 	.byte	0x04, 0x17
        /*004a*/ 	.short	(.L_472 - .L_471)
.L_471:
        /*004c*/ 	.word	0x00000000
        /*0050*/ 	.short	0x0028
        /*0052*/ 	.short	0x010c
        /*0054*/ 	.byte	0x00, 0xf0, 0x11, 0x00


	//----- nvinfo : EIATTR_KPARAM_INFO
	.align		4
.L_472:
        /*0058*/ 	.byte	0x04, 0x17
        /*005a*/ 	.short	(.L_474 - .L_473)
.L_473:
        /*005c*/ 	.word	0x00000000
        /*0060*/ 	.short	0x0027
        /*0062*/ 	.short	0x0108
        /*0064*/ 	.byte	0x00, 0xf0, 0x11, 0x00


	//----- nvinfo : EIATTR_KPARAM_INFO
	.align		4
.L_474:
        /*0068*/ 	.byte	0x04, 0x17
        /*006a*/ 	.short	(.L_476 - .L_475)
.L_475:
        /*006c*/ 	.word	0x00000000
        /*0070*/ 	.short	0x0026
        /*0072*/ 	.short	0x0104
        /*0074*/ 	.byte	0x00, 0xf0, 0x11, 0x00


	//----- nvinfo : EIATTR_KPARAM_INFO
	.align		4
.L_476:
        /*0078*/ 	.byte	0x04, 0x17
        /*007a*/ 	.short	(.L_478 - .L_477)
.L_477:
        /*007c*/ 	.word	0x00000000
        /*0080*/ 	.short	0x0025
        /*0082*/ 	.short	0x0100
        /*0084*/ 	.byte	0x00, 0xf0, 0x11, 0x00


	//----- nvinfo : EIATTR_KPARAM_INFO
	.align		4
.L_478:
        /*0088*/ 	.byte	0x04, 0x17
        /*008a*/ 	.short	(.L_480 - .L_479)
.L_479:
        /*008c*/ 	.word	0x00000000
        /*0090*/ 	.short	0x0024
        /*0092*/ 	.short	0x00f8
        /*0094*/ 	.byte	0x00, 0xf5, 0x21, 0x00


	//----- nvinfo : EIATTR_KPARAM_INFO
	.align		4
.L_480:
        /*0098*/ 	.byte	0x04, 0x17
        /*009a*/ 	.short	(.L_482 - .L_481)
.L_481:
        /*009c*/ 	.word	0x00000000
        /*00a0*/ 	.short	0x0023
        /*00a2*/ 	.short	0x00f0
        /*00a4*/ 	.byte	0x00, 0xf5, 0x21, 0x00


	//----- nvinfo : EIATTR_KPARAM_INFO
	.align		4
.L_482:
        /*00a8*/ 	.byte	0x04, 0x17
        /*00aa*/ 	.short	(.L_484 - .L_483)
.L_483:
        /*00ac*/ 	.word	0x00000000
        /*00b0*/ 	.short	0x0022
        /*00b2*/ 	.short	0x00e8
        /*00b4*/ 	.byte	0x00, 0xf5, 0x21, 0x00


	//----- nvinfo : EIATTR_KPARAM_INFO
	.align		4
.L_484:
        /*00b8*/ 	.byte	0x04, 0x17
        /*00ba*/ 	.short	(.L_486 - .L_485)
.L_485:
        /*00bc*/ 	.word	0x00000000
        /*00c0*/ 	.short	0x0021
        /*00c2*/ 	.short	0x00e0
        /*00c4*/ 	.byte	0x00, 0xf5, 0x21, 0x00


	//----- nvinfo : EIATTR_KPARAM_INFO
	.align		4
.L_486:
        /*00c8*/ 	.byte	0x04, 0x17
        /*00ca*/ 	.short	(.L_488 - .L_487)
.L_487:
        /*00cc*/ 	.word	0x00000000
        /*00d0*/ 	.short	0x0020
        /*00d2*/ 	.short	0x00d8
        /*00d4*/ 	.byte	0x00, 0xf5, 0x21, 0x00


	//----- nvinfo : EIATTR_KPARAM_INFO
	.align		4
.L_488:
        /*00d8*/ 	.byte	0x04, 0x17
        /*00da*/ 	.short	(.L_490 - .L_489)
.L_489:
        /*00dc*/ 	.word	0x00000000
        /*00e0*/ 	.short	0x001f
        /*00e2*/ 	.short	0x00d0
        /*00e4*/ 	.byte	0x00, 0xf5, 0x21, 0x00


	//----- nvinfo : EIATTR_KPARAM_INFO
	.align		4
.L_490:
        /*00e8*/ 	.byte	0x04, 0x17
        /*00ea*/ 	.short	(.L_492 - .L_491)
.L_491:
        /*00ec*/ 	.word	0x00000000
        /*00f0*/ 	.short	0x001e
        /*00f2*/ 	.short	0x00c8
        /*00f4*/ 	.byte	0x00, 0xf5, 0x21, 0x00


	//----- nvinfo : EIATTR_KPARAM_INFO
	.align		4
.L_492:
        /*00f8*/ 	.byte	0x04, 0x17
        /*00fa*/ 	.short	(.L_494 - .L_493)
.L_493:
        /*00fc*/ 	.word	0x00000000
        /*0100*/ 	.short	0x001d
        /*0102*/ 	.short	0x00c0
        /*0104*/ 	.byte	0x00, 0xf5, 0x21, 0x00


	//----- nvinfo : EIATTR_KPARAM_INFO
	.align		4
.L_494:
        /*0108*/ 	.byte	0x04, 0x17
        /*010a*/ 	.short	(.L_496 - .L_495)
.L_495:
        /*010c*/ 	.word	0x00000000
        /*0110*/ 	.short	0x001c
        /*0112*/ 	.short	0x00b8
        /*0114*/ 	.byte	0x00, 0xf5, 0x21, 0x00


	//----- nvinfo : EIATTR_KPARAM_INFO
	.align		4
.L_496:
        /*0118*/ 	.byte	0x04, 0x17
        /*011a*/ 	.short	(.L_498 - .L_497)
.L_497:
        /*011c*/ 	.word	0x00000000
        /*0120*/ 	.short	0x001b
        /*0122*/ 	.short	0x00b0
        /*0124*/ 	.byte	0x00, 0xf5, 0x21, 0x00


	//----- nvinfo : EIATTR_KPARAM_INFO
	.align		4
.L_498:
        /*0128*/ 	.byte	0x04, 0x17
        /*012a*/ 	.short	(.L_500 - .L_499)
.L_499:
        /*012c*/ 	.word	0x00000000
        /*0130*/ 	.short	0x001a
        /*0132*/ 	.short	0x00a8
        /*0134*/ 	.byte	0x00, 0xf5, 0x21, 0x00


	//----- nvinfo : EIATTR_KPARAM_INFO
	.align		4
.L_500:
        /*0138*/ 	.byte	0x04, 0x17
        /*013a*/ 	.short	(.L_502 - .L_501)
.L_501:
        /*013c*/ 	.word	0x00000000
        /*0140*/ 	.short	0x0019
        /*0142*/ 	.short	0x00a0
        /*0144*/ 	.byte	0x00, 0xf5, 0x21, 0x00


	//----- nvinfo : EIATTR_KPARAM_INFO
	.align		4
.L_502:
        /*0148*/ 	.byte	0x04, 0x17
        /*014a*/ 	.short	(.L_504 - .L_503)
.L_503:
        /*014c*/ 	.word	0x00000000
        /*0150*/ 	.short	0x0018
        /*0152*/ 	.short	0x0098
        /*0154*/ 	.byte	0x00, 0xf5, 0x21, 0x00


	//----- nvinfo : EIATTR_KPARAM_INFO
	.align		4
.L_504:
        /*0158*/ 	.byte	0x04, 0x17
        /*015a*/ 	.short	(.L_506 - .L_505)
.L_505:
        /*015c*/ 	.word	0x00000000
        /*0160*/ 	.short	0x0017
        /*0162*/ 	.short	0x0090
        /*0164*/ 	.byte	0x00, 0xf5, 0x21, 0x00


	//----- nvinfo : EIATTR_KPARAM_INFO
	.align		4
.L_506:
        /*0168*/ 	.byte	0x04, 0x17
        /*016a*/ 	.short	(.L_508 - .L_507)
.L_507:
        /*016c*/ 	.word	0x00000000
        /*0170*/ 	.short	0x0016
        /*0172*/ 	.short	0x0088
        /*0174*/ 	.byte	0x00, 0xf5, 0x21, 0x00


	//----- nvinfo : EIATTR_KPARAM_INFO
	.align		4
.L_508:
        /*0178*/ 	.byte	0x04, 0x17
        /*017a*/ 	.short	(.L_510 - .L_509)
.L_509:
        /*017c*/ 	.word	0x00000000
        /*0180*/ 	.short	0x0015
        /*0182*/ 	.short	0x0080
        /*0184*/ 	.byte	0x00, 0xf5, 0x21, 0x00


	//----- nvinfo : EIATTR_KPARAM_INFO
	.align		4
.L_510:
        /*0188*/ 	.byte	0x04, 0x17
        /*018a*/ 	.short	(.L_512 - .L_511)
.L_511:
        /*018c*/ 	.word	0x00000000
        /*0190*/ 	.short	0x0014
        /*0192*/ 	.short	0x0078
        /*0194*/ 	.byte	0x00, 0xf5, 0x21, 0x00


	//----- nvinfo : EIATTR_KPARAM_INFO
	.align		4
.L_512:
        /*0198*/ 	.byte	0x04, 0x17
        /*019a*/ 	.short	(.L_514 - .L_513)
.L_513:
        /*019c*/ 	.word	0x00000000
        /*01a0*/ 	.short	0x0013
        /*01a2*/ 	.short	0x0070
        /*01a4*/ 	.byte	0x00, 0xf5, 0x21, 0x00


	//----- nvinfo : EIATTR_KPARAM_INFO
	.align		4
.L_514:
        /*01a8*/ 	.byte	0x04, 0x17
        /*01aa*/ 	.short	(.L_516 - .L_515)
.L_515:
        /*01ac*/ 	.word	0x00000000
        /*01b0*/ 	.short	0x0012
        /*01b2*/ 	.short	0x0068
        /*01b4*/ 	.byte	0x00, 0xf5, 0x21, 0x00


	//----- nvinfo : EIATTR_KPARAM_INFO
	.align		4
.L_516:
        /*01b8*/ 	.byte	0x04, 0x17
        /*01ba*/ 	.short	(.L_518 - .L_517)
.L_517:
        /*01bc*/ 	.word	0x00000000
        /*01c0*/ 	.short	0x0011
        /*01c2*/ 	.short	0x0060
        /*01c4*/ 	.byte	0x00, 0xf5, 0x21, 0x00


	//----- nvinfo : EIATTR_KPARAM_INFO
	.align		4
.L_518:
        /*01c8*/ 	.byte	0x04, 0x17
        /*01ca*/ 	.short	(.L_520 - .L_519)
.L_519:
        /*01cc*/ 	.word	0x00000000
        /*01d0*/ 	.short	0x0010
        /*01d2*/ 	.short	0x0058
        /*01d4*/ 	.byte	0x00, 0xf0, 0x11, 0x00


	//----- nvinfo : EIATTR_KPARAM_INFO
	.align		4
.L_520:
        /*01d8*/ 	.byte	0x04, 0x17
        /*01da*/ 	.short	(.L_522 - .L_521)
.L_521:
        /*01dc*/ 	.word	0x00000000
        /*01e0*/ 	.short	0x000f
        /*01e2*/ 	.short	0x0050
        /*01e4*/ 	.byte	0x00, 0xf5, 0x21, 0x00


	//----- nvinfo : EIATTR_KPARAM_INFO
	.align		4
.L_522:
        /*01e8*/ 	.byte	0x04, 0x17
        /*01ea*/ 	.short	(.L_524 - .L_523)
.L_523:
        /*01ec*/ 	.word	0x00000000
        /*01f0*/ 	.short	0x000e
        /*01f2*/ 	.short	0x0048
        /*01f4*/ 	.byte	0x00, 0xf5, 0x21, 0x00


	//----- nvinfo : EIATTR_KPARAM_INFO
	.align		4
.L_524:
        /*01f8*/ 	.byte	0x04, 0x17
        /*01fa*/ 	.short	(.L_526 - .L_525)
.L_525:
        /*01fc*/ 	.word	0x00000000
        /*0200*/ 	.short	0x000d
        /*0202*/ 	.short	0x0040
        /*0204*/ 	.byte	0x00, 0xf5, 0x21, 0x00


	//----- nvinfo : EIATTR_KPARAM_INFO
	.align		4
.L_526:
        /*0208*/ 	.byte	0x04, 0x17
        /*020a*/ 	.short	(.L_528 - .L_527)
.L_527:
        /*020c*/ 	.word	0x00000000
        /*0210*/ 	.short	0x000c
        /*0212*/ 	.short	0x0038
        /*0214*/ 	.byte	0x00, 0xf5, 0x21, 0x00


	//----- nvinfo : EIATTR_KPARAM_INFO
	.align		4
.L_528:
        /*0218*/ 	.byte	0x04, 0x17
        /*021a*/ 	.short	(.L_530 - .L_529)
.L_529:
        /*021c*/ 	.word	0x00000000
        /*0220*/ 	.short	0x000b
        /*0222*/ 	.short	0x0030
        /*0224*/ 	.byte	0x00, 0xf5, 0x21, 0x00


	//----- nvinfo : EIATTR_KPARAM_INFO
	.align		4
.L_530:
        /*0228*/ 	.byte	0x04, 0x17
        /*022a*/ 	.short	(.L_532 - .L_531)
.L_531:
        /*022c*/ 	.word	0x00000000
        /*0230*/ 	.short	0x000a
        /*0232*/ 	.short	0x0028
        /*0234*/ 	.byte	0x00, 0xf5, 0x21, 0x00


	//----- nvinfo : EIATTR_KPARAM_INFO
	.align		4
.L_532:
        /*0238*/ 	.byte	0x04, 0x17
        /*023a*/ 	.short	(.L_534 - .L_533)
.L_533:
        /*023c*/ 	.word	0x00000000
        /*0240*/ 	.short	0x0009
        /*0242*/ 	.short	0x0024
        /*0244*/ 	.byte	0x00, 0xf0, 0x11, 0x00


	//----- nvinfo : EIATTR_KPARAM_INFO
	.align		4
.L_534:
        /*0248*/ 	.byte	0x04, 0x17
        /*024a*/ 	.short	(.L_536 - .L_535)
.L_535:
        /*024c*/ 	.word	0x00000000
        /*0250*/ 	.short	0x0008
        /*0252*/ 	.short	0x0020
        /*0254*/ 	.byte	0x00, 0xf0, 0x11, 0x00


	//----- nvinfo : EIATTR_KPARAM_INFO
	.align		4
.L_536:
        /*0258*/ 	.byte	0x04, 0x17
        /*025a*/ 	.short	(.L_538 - .L_537)
.L_537:
        /*025c*/ 	.word	0x00000000
        /*0260*/ 	.short	0x0007
        /*0262*/ 	.short	0x001c
        /*0264*/ 	.byte	0x00, 0xf0, 0x11, 0x00


	//----- nvinfo : EIATTR_KPARAM_INFO
	.align		4
.L_538:
        /*0268*/ 	.byte	0x04, 0x17
        /*026a*/ 	.short	(.L_540 - .L_539)
.L_539:
        /*026c*/ 	.word	0x00000000
        /*0270*/ 	.short	0x0006
        /*0272*/ 	.short	0x0018
        /*0274*/ 	.byte	0x00, 0xf0, 0x11, 0x00


	//----- nvinfo : EIATTR_KPARAM_INFO
	.align		4
.L_540:
        /*0278*/ 	.byte	0x04, 0x17
        /*027a*/ 	.short	(.L_542 - .L_541)
.L_541:
        /*027c*/ 	.word	0x00000000
        /*0280*/ 	.short	0x0005
        /*0282*/ 	.short	0x0014
        /*0284*/ 	.byte	0x00, 0xf0, 0x11, 0x00


	//----- nvinfo : EIATTR_KPARAM_INFO
	.align		4
.L_542:
        /*0288*/ 	.byte	0x04, 0x17
        /*028a*/ 	.short	(.L_544 - .L_543)
.L_543:
        /*028c*/ 	.word	0x00000000
        /*0290*/ 	.short	0x0004
        /*0292*/ 	.short	0x0010
        /*0294*/ 	.byte	0x00, 0xf0, 0x11, 0x00


	//----- nvinfo : EIATTR_KPARAM_INFO
	.align		4
.L_544:
        /*0298*/ 	.byte	0x04, 0x17
        /*029a*/ 	.short	(.L_546 - .L_545)
.L_545:
        /*029c*/ 	.word	0x00000000
        /*02a0*/ 	.short	0x0003
        /*02a2*/ 	.short	0x000c
        /*02a4*/ 	.byte	0x00, 0xf0, 0x11, 0x00


	//----- nvinfo : EIATTR_KPARAM_INFO
	.align		4
.L_546:
        /*02a8*/ 	.byte	0x04, 0x17
        /*02aa*/ 	.short	(.L_548 - .L_547)
.L_547:
        /*02ac*/ 	.word	0x00000000
        /*02b0*/ 	.short	0x0002
        /*02b2*/ 	.short	0x0008
        /*02b4*/ 	.byte	0x00, 0xf0, 0x11, 0x00


	//----- nvinfo : EIATTR_KPARAM_INFO
	.align		4
.L_548:
        /*02b8*/ 	.byte	0x04, 0x17
        /*02ba*/ 	.short	(.L_550 - .L_549)
.L_549:
        /*02bc*/ 	.word	0x00000000
        /*02c0*/ 	.short	0x0001
        /*02c2*/ 	.short	0x0004
        /*02c4*/ 	.byte	0x00, 0xf0, 0x11, 0x00


	//----- nvinfo : EIATTR_KPARAM_INFO
	.align		4
.L_550:
        /*02c8*/ 	.byte	0x04, 0x17
        /*02ca*/ 	.short	(.L_552 - .L_551)
.L_551:
        /*02cc*/ 	.word	0x00000000
        /*02d0*/ 	.short	0x0000
        /*02d2*/ 	.short	0x0000
        /*02d4*/ 	.byte	0x00, 0xf0, 0x11, 0x00


	//----- nvinfo : EIATTR_SPARSE_MMA_MASK
	.align		4
.L_552:
        /*02d8*/ 	.byte	0x03, 0x50
        /*02da*/ 	.short	0x0000


	//----- nvinfo : EIATTR_MAXREG_COUNT
	.align		4
        /*02dc*/ 	.byte	0x03, 0x1b
        /*02de*/ 	.short	0x00ff


	//----- nvinfo : EIATTR_MERCURY_ISA_VERSION
	.align		4
        /*02e0*/ 	.byte	0x03, 0x5f
        /*02e2*/ 	.short	0x0101


	//----- nvinfo : EIATTR_VRC_CTA_INIT_COUNT
	.align		4
        /*02e4*/ 	.byte	0x02, 0x4a
	.zero		1
	.zero		1


	//----- nvinfo : EIATTR_EXIT_INSTR_OFFSETS
	.align		4
        /*02e8*/ 	.byte	0x04, 0x1c
        /*02ea*/ 	.short	(.L_554 - .L_553)


	//   ....[0]....
.L_553:
        /*02ec*/ 	.word	0x000003a0


	//   ....[1]....
        /*02f0*/ 	.word	0x00001ef0


	//   ....[2]....
        /*02f4*/ 	.word	0x00002f10


	//----- nvinfo : EIATTR_CRS_STACK_SIZE
	.align		4
.L_554:
        /*02f8*/ 	.byte	0x04, 0x1e
        /*02fa*/ 	.short	(.L_556 - .L_555)
.L_555:
        /*02fc*/ 	.word	0x00000000


	//----- nvinfo : EIATTR_CBANK_PARAM_SIZE
	.align		4
.L_556:
        /*0300*/ 	.byte	0x03, 0x19
        /*0302*/ 	.short	0x011d


	//----- nvinfo : EIATTR_PARAM_CBANK
	.align		4
        /*0304*/ 	.byte	0x04, 0x0a
        /*0306*/ 	.short	(.L_558 - .L_557)
	.align		4
.L_557:
        /*0308*/ 	.word	index@(.nv.constant0._Z13update_stressiiiiiiffffPfS_S_S_S_S_iS_S_S_S_S_S_S_S_S_S_S_S_S_S_S_S_S_S_S_S_iiiiiiib)
        /*030c*/ 	.short	0x0380
        /*030e*/ 	.short	0x011d


	//----- nvinfo : EIATTR_SW_WAR
	.align		4
.L_558:
        /*0310*/ 	.byte	0x04, 0x36
        /*0312*/ 	.short	(.L_560 - .L_559)
.L_559:
        /*0314*/ 	.word	0x00000008
.L_560:


//--------------------- .nv.info._Z10update_veliiiiiiiffffPfS_S_S_S_S_S_S_S_S_S_S_S_S_ --------------------------
	.section	.nv.info._Z10update_veliiiiiiiffffPfS_S_S_S_S_S_S_S_S_S_S_S_S_,"",@"SHT_CUDA_INFO"
	.sectionflags	@""
	.align	4


	//----- nvinfo : EIATTR_CUDA_API_VERSION
	.align		4
        /*0000*/ 	.byte	0x04, 0x37
        /*0002*/ 	.short	(.L_562 - .L_561)
.L_561:
        /*0004*/ 	.word	0x00000082


	//----- nvinfo : EIATTR_KPARAM_INFO
	.align		4
.L_562:
        /*0008*/ 	.byte	0x04, 0x17
        /*000a*/ 	.short	(.L_564 - .L_563)
.L_563:
        /*000c*/ 	.word	0x00000000
        /*0010*/ 	.short	0x0018
        /*0012*/ 	.short	0x0098
        /*0014*/ 	.byte	0x00, 0xf5, 0x21, 0x00


	//----- nvinfo : EIATTR_KPARAM_INFO
	.align		4
.L_564:
        /*0018*/ 	.byte	0x04, 0x17
        /*001a*/ 	.short	(.L_566 - .L_565)
.L_565:
        /*001c*/ 	.word	0x00000000
        /*0020*/ 	.short	0x0017
        /*0022*/ 	.short	0x0090
        /*0024*/ 	.byte	0x00, 0xf5, 0x21, 0x00


	//----- nvinfo : EIATTR_KPARAM_INFO
	.align		4
.L_566:
        /*0028*/ 	.byte	0x04, 0x17
        /*002a*/ 	.short	(.L_568 - .L_567)
.L_567:
        /*002c*/ 	.word	0x00000000
        /*0030*/ 	.short	0x0016
        /*0032*/ 	.short	0x0088
        /*0034*/ 	.byte	0x00, 0xf5, 0x21, 0x00


	//----- nvinfo : EIATTR_KPARAM_INFO
	.align		4
.L_568:
        /*0038*/ 	.byte	0x04, 0x17
        /*003a*/ 	.short	(.L_570 - .L_569)
.L_569:
        /*003c*/ 	.word	0x00000000
        /*0040*/ 	.short	0x0015
        /*0042*/ 	.short	0x0080
        /*0044*/ 	.byte	0x00, 0xf5, 0x21, 0x00


	//----- nvinfo : EIATTR_KPARAM_INFO
	.align		4
.L_570:
        /*0048*/ 	.byte	0x04, 0x17
        /*004a*/ 	.short	(.L_572 - .L_571)
.L_571:
        /*004c*/ 	.word	0x00000000
        /*0050*/ 	.short	0x0014
        /*0052*/ 	.short	0x0078
        /*0054*/ 	.byte	0x00, 0xf5, 0x21, 0x00


	//----- nvinfo : EIATTR_KPARAM_INFO
	.align		4
.L_572:
        /*0058*/ 	.byte	0x04, 0x17
        /*005a*/ 	.short	(.L_574 - .L_573)
.L_573:
        /*005c*/ 	.word	0x00000000
        /*0060*/ 	.short	0x0013
        /*0062*/ 	.short	0x0070
        /*0064*/ 	.byte	0x00, 0xf5, 0x21, 0x00


	//----- nvinfo : EIATTR_KPARAM_INFO
	.align		4
.L_574:
        /*0068*/ 	.byte	0x04, 0x17
        /*006a*/ 	.short	(.L_576 - .L_575)
.L_575:
        /*006c*/ 	.word	0x00000000
        /*0070*/ 	.short	0x0012
        /*0072*/ 	.short	0x0068
        /*0074*/ 	.byte	0x00, 0xf5, 0x21, 0x00


	//----- nvinfo : EIATTR_KPARAM_INFO
	.align		4
.L_576:
        /*0078*/ 	.byte	0x04, 0x17
        /*007a*/ 	.short	(.L_578 - .L_577)
.L_577:
        /*007c*/ 	.word	0x00000000
        /*0080*/ 	.short	0x0011
        /*0082*/ 	.short	0x0060
        /*0084*/ 	.byte	0x00, 0xf5, 0x21, 0x00


	//----- nvinfo : EIATTR_KPARAM_INFO
	.align		4
.L_578:
        /*0088*/ 	.byte	0x04, 0x17
        /*008a*/ 	.short	(.L_580 - .L_579)
.L_579:
        /*008c*/ 	.word	0x00000000
        /*0090*/ 	.short	0x0010
        /*0092*/ 	.short	0x0058
        /*0094*/ 	.byte	0x00, 0xf5, 0x21, 0x00


	//----- nvinfo : EIATTR_KPARAM_INFO
	.align		4
.L_580:
        /*0098*/ 	.byte	0x04, 0x17
        /*009a*/ 	.short	(.L_582 - .L_581)
.L_581:
        /*009c*/ 	.word	0x00000000
        /*00a0*/ 	.short	0x000f
        /*00a2*/ 	.short	0x0050
        /*00a4*/ 	.byte	0x00, 0xf5, 0x21, 0x00


	//----- nvinfo : EIATTR_KPARAM_INFO
	.align		4
.L_582:
        /*00a8*/ 	.byte	0x04, 0x17
        /*00aa*/ 	.short	(.L_584 - .L_583)
.L_583:
        /*00ac*/ 	.word	0x00000000
        /*00b0*/ 	.short	0x000e
        /*00b2*/ 	.short	0x0048
        /*00b4*/ 	.byte	0x00, 0xf5, 0x21, 0x00


	//----- nvinfo : EIATTR_KPARAM_INFO
	.align		4
.L_584:
        /*00b8*/ 	.byte	0x04, 0x17
        /*00ba*/ 	.short	(.L_586 - .L_585)
.L_585:
        /*00bc*/ 	.word	0x00000000
        /*00c0*/ 	.short	0x000d
        /*00c2*/ 	.short	0x0040
        /*00c4*/ 	.byte	0x00, 0xf5, 0x21, 0x00


	//----- nvinfo : EIATTR_KPARAM_INFO
	.align		4
.L_586:
        /*00c8*/ 	.byte	0x04, 0x17
        /*00ca*/ 	.short	(.L_588 - .L_587)
.L_587:
        /*00cc*/ 	.word	0x00000000
        /*00d0*/ 	.short	0x000c
        /*00d2*/ 	.short	0x0038
        /*00d4*/ 	.byte	0x00, 0xf5, 0x21, 0x00


	//----- nvinfo : EIATTR_KPARAM_INFO
	.align		4
.L_588:
        /*00d8*/ 	.byte	0x04, 0x17
        /*00da*/ 	.short	(.L_590 - .L_589)
.L_589:
        /*00dc*/ 	.word	0x00000000
        /*00e0*/ 	.short	0x000b
        /*00e2*/ 	.short	0x0030
        /*00e4*/ 	.byte	0x00, 0xf5, 0x21, 0x00


	//----- nvinfo : EIATTR_KPARAM_INFO
	.align		4
.L_590:
        /*00e8*/ 	.byte	0x04, 0x17
        /*00ea*/ 	.short	(.L_592 - .L_591)
.L_591:
        /*00ec*/ 	.word	0x00000000
        /*00f0*/ 	.short	0x000a
        /*00f2*/ 	.short	0x0028
        /*00f4*/ 	.byte	0x00, 0xf0, 0x11, 0x00


	//----- nvinfo : EIATTR_KPARAM_INFO
	.align		4
.L_592:
        /*00f8*/ 	.byte	0x04, 0x17
        /*00fa*/ 	.short	(.L_594 - .L_593)
.L_593:
        /*00fc*/ 	.word	0x00000000
        /*0100*/ 	.short	0x0009
        /*0102*/ 	.short	0x0024
        /*0104*/ 	.byte	0x00, 0xf0, 0x11, 0x00


	//----- nvinfo : EIATTR_KPARAM_INFO
	.align		4
.L_594:
        /*0108*/ 	.byte	0x04, 0x17
        /*010a*/ 	.short	(.L_596 - .L_595)
.L_595:
        /*010c*/ 	.word	0x00000000
        /*0110*/ 	.short	0x0008
        /*0112*/ 	.short	0x0020
        /*0114*/ 	.byte	0x00, 0xf0, 0x11, 0x00


	//----- nvinfo : EIATTR_KPARAM_INFO
	.align		4
.L_596:
        /*0118*/ 	.byte	0x04, 0x17
        /*011a*/ 	.short	(.L_598 - .L_597)
.L_597:
        /*011c*/ 	.word	0x00000000
        /*0120*/ 	.short	0x0007
        /*0122*/ 	.short	0x001c
        /*0124*/ 	.byte	0x00, 0xf0, 0x11, 0x00


	//----- nvinfo : EIATTR_KPARAM_INFO
	.align		4
.L_598:
        /*0128*/ 	.byte	0x04, 0x17
        /*012a*/ 	.short	(.L_600 - .L_599)
.L_599:
        /*012c*/ 	.word	0x00000000
        /*0130*/ 	.short	0x0006
        /*0132*/ 	.short	0x0018
        /*0134*/ 	.byte	0x00, 0xf0, 0x11, 0x00


	//----- nvinfo : EIATTR_KPARAM_INFO
	.align		4
.L_600:
        /*0138*/ 	.byte	0x04, 0x17
        /*013a*/ 	.short	(.L_602 - .L_601)
.L_601:
        /*013c*/ 	.word	0x00000000
        /*0140*/ 	.short	0x0005
        /*0142*/ 	.short	0x0014
        /*0144*/ 	.byte	0x00, 0xf0, 0x11, 0x00


	//----- nvinfo : EIATTR_KPARAM_INFO
	.align		4
.L_602:
        /*0148*/ 	.byte	0x04, 0x17
        /*014a*/ 	.short	(.L_604 - .L_603)
.L_603:
        /*014c*/ 	.word	0x00000000
        /*0150*/ 	.short	0x0004
        /*0152*/ 	.short	0x0010
        /*0154*/ 	.byte	0x00, 0xf0, 0x11, 0x00


	//----- nvinfo : EIATTR_KPARAM_INFO
	.align		4
.L_604:
        /*0158*/ 	.byte	0x04, 0x17
        /*015a*/ 	.short	(.L_606 - .L_605)
.L_605:
        /*015c*/ 	.word	0x00000000
        /*0160*/ 	.short	0x0003
        /*0162*/ 	.short	0x000c
        /*0164*/ 	.byte	0x00, 0xf0, 0x11, 0x00


	//----- nvinfo : EIATTR_KPARAM_INFO
	.align		4
.L_606:
        /*0168*/ 	.byte	0x04, 0x17
        /*016a*/ 	.short	(.L_608 - .L_607)
.L_607:
        /*016c*/ 	.word	0x00000000
        /*0170*/ 	.short	0x0002
        /*0172*/ 	.short	0x0008
        /*0174*/ 	.byte	0x00, 0xf0, 0x11, 0x00


	//----- nvinfo : EIATTR_KPARAM_INFO
	.align		4
.L_608:
        /*0178*/ 	.byte	0x04, 0x17
        /*017a*/ 	.short	(.L_610 - .L_609)
.L_609:
        /*017c*/ 	.word	0x00000000
        /*0180*/ 	.short	0x0001
        /*0182*/ 	.short	0x0004
        /*0184*/ 	.byte	0x00, 0xf0, 0x11, 0x00


	//----- nvinfo : EIATTR_KPARAM_INFO
	.align		4
.L_610:
        /*0188*/ 	.byte	0x04, 0x17
        /*018a*/ 	.short	(.L_612 - .L_611)
.L_611:
        /*018c*/ 	.word	0x00000000
        /*0190*/ 	.short	0x0000
        /*0192*/ 	.short	0x0000
        /*0194*/ 	.byte	0x00, 0xf0, 0x11, 0x00


	//----- nvinfo : EIATTR_SPARSE_MMA_MASK
	.align		4
.L_612:
        /*0198*/ 	.byte	0x03, 0x50
        /*019a*/ 	.short	0x0000


	//----- nvinfo : EIATTR_MAXREG_COUNT
	.align		4
        /*019c*/ 	.byte	0x03, 0x1b
        /*019e*/ 	.short	0x00ff


	//----- nvinfo : EIATTR_MERCURY_ISA_VERSION
	.align		4
        /*01a0*/ 	.byte	0x03, 0x5f
        /*01a2*/ 	.short	0x0101


	//----- nvinfo : EIATTR_VRC_CTA_INIT_COUNT
	.align		4
        /*01a4*/ 	.byte	0x02, 0x4a
	.zero		1
	.zero		1


	//----- nvinfo : EIATTR_EXIT_INSTR_OFFSETS
	.align		4
        /*01a8*/ 	.byte	0x04, 0x1c
        /*01aa*/ 	.short	(.L_614 - .L_613)


	//   ....[0]....
.L_613:
        /*01ac*/ 	.word	0x00000360


	//   ....[1]....
        /*01b0*/ 	.word	0x00000f70


	//----- nvinfo : EIATTR_CRS_STACK_SIZE
	.align		4
.L_614:
        /*01b4*/ 	.byte	0x04, 0x1e
        /*01b6*/ 	.short	(.L_616 - .L_615)
.L_615:
        /*01b8*/ 	.word	0x00000000


	//----- nvinfo : EIATTR_CBANK_PARAM_SIZE
	.align		4
.L_616:
        /*01bc*/ 	.byte	0x03, 0x19
        /*01be*/ 	.short	0x00a0


	//----- nvinfo : EIATTR_PARAM_CBANK
	.align		4
        /*01c0*/ 	.byte	0x04, 0x0a
        /*01c2*/ 	.short	(.L_618 - .L_617)
	.align		4
.L_617:
        /*01c4*/ 	.word	index@(.nv.constant0._Z10update_veliiiiiiiffffPfS_S_S_S_S_S_S_S_S_S_S_S_S_)
        /*01c8*/ 	.short	0x0380
        /*01ca*/ 	.short	0x00a0


	//----- nvinfo : EIATTR_SW_WAR
	.align		4
.L_618:
        /*01cc*/ 	.byte	0x04, 0x36
        /*01ce*/ 	.short	(.L_620 - .L_619)
.L_619:
        /*01d0*/ 	.word	0x00000008
.L_620:


//--------------------- .nv.info._Z10add_sourcefiiiiiiiiifffiiiiiPfS_i --------------------------
	.section	.nv.info._Z10add_sourcefiiiiiiiiifffiiiiiPfS_i,"",@"SHT_CUDA_INFO"
	.sectionflags	@""
	.align	4


	//----- nvinfo : EIATTR_CUDA_API_VERSION
	.align		4
        /*0000*/ 	.byte	0x04, 0x37
        /*0002*/ 	.short	(.L_622 - .L_621)
.L_621:
        /*0004*/ 	.word	0x00000082


	//----- nvinfo : EIATTR_KPARAM_INFO
	.align		4
.L_622:
        /*0008*/ 	.byte	0x04, 0x17
        /*000a*/ 	.short	(.L_624 - .L_623)
.L_623:
        /*000c*/ 	.word	0x00000000
        /*0010*/ 	.short	0x0014
        /*0012*/ 	.short	0x0058
        /*0014*/ 	.byte	0x00, 0xf0, 0x11, 0x00


	//----- nvinfo : EIATTR_KPARAM_INFO
	.align		4
.L_624:
        /*0018*/ 	.byte	0x04, 0x17
        /*001a*/ 	.short	(.L_626 - .L_625)
.L_625:
        /*001c*/ 	.word	0x00000000
        /*0020*/ 	.short	0x0013
        /*0022*/ 	.short	0x0050
        /*0024*/ 	.byte	0x00, 0xf5, 0x21, 0x00


	//----- nvinfo : EIATTR_KPARAM_INFO
	.align		4
.L_626:
        /*0028*/ 	.byte	0x04, 0x17
        /*002a*/ 	.short	(.L_628 - .L_627)
.L_627:
        /*002c*/ 	.word	0x00000000
        /*0030*/ 	.short	0x0012
        /*0032*/ 	.short	0x0048
        /*0034*/ 	.byte	0x00, 0xf5, 0x21, 0x00


	//----- nvinfo : EIATTR_KPARAM_INFO
	.align		4
.L_628:
        /*0038*/ 	.byte	0x04, 0x17
        /*003a*/ 	.short	(.L_630 - .L_629)
.L_629:
        /*003c*/ 	.word	0x00000000
        /*0040*/ 	.short	0x0011
        /*0042*/ 	.short	0x0044
        /*0044*/ 	.byte	0x00, 0xf0, 0x11, 0x00


	//----- nvinfo : EIATTR_KPARAM_INFO
	.align		4
.L_630:
        /*0048*/ 	.byte	0x04, 0x17
        /*004a*/ 	.short	(.L_632 - .L_631)
.L_631:
        /*004c*/ 	.word	0x00000000
        /*0050*/ 	.short	0x0010
        /*0052*/ 	.short	0x0040
        /*0054*/ 	.byte	0x00, 0xf0, 0x11, 0x00


	//----- nvinfo : EIATTR_KPARAM_INFO
	.align		4
.L_632:
        /*0058*/ 	.byte	0x04, 0x17
        /*005a*/ 	.short	(.L_634 - .L_633)
.L_633:
        /*005c*/ 	.word	0x00000000
        /*0060*/ 	.short	0x000f
        /*0062*/ 	.short	0x003c
        /*0064*/ 	.byte	0x00, 0xf0, 0x11, 0x00


	//----- nvinfo : EIATTR_KPARAM_INFO
	.align		4
.L_634:
        /*0068*/ 	.byte	0x04, 0x17
        /*006a*/ 	.short	(.L_636 - .L_635)
.L_635:
        /*006c*/ 	.word	0x00000000
        /*0070*/ 	.short	0x000e
        /*0072*/ 	.short	0x0038
        /*0074*/ 	.byte	0x00, 0xf0, 0x11, 0x00


	//----- nvinfo : EIATTR_KPARAM_INFO
	.align		4
.L_636:
        /*0078*/ 	.byte	0x04, 0x17
        /*007a*/ 	.short	(.L_638 - .L_637)
.L_637:
        /*007c*/ 	.word	0x00000000
        /*0080*/ 	.short	0x000d
        /*0082*/ 	.short	0x0034
        /*0084*/ 	.byte	0x00, 0xf0, 0x11, 0x00


	//----- nvinfo : EIATTR_KPARAM_INFO
	.align		4
.L_638:
        /*0088*/ 	.byte	0x04, 0x17
        /*008a*/ 	.short	(.L_640 - .L_639)
.L_639:
        /*008c*/ 	.word	0x00000000
        /*0090*/ 	.short	0x000c
        /*0092*/ 	.short	0x0030
        /*0094*/ 	.byte	0x00, 0xf0, 0x11, 0x00


	//----- nvinfo : EIATTR_KPARAM_INFO
	.align		4
.L_640:
        /*0098*/ 	.byte	0x04, 0x17
        /*009a*/ 	.short	(.L_642 - .L_641)
.L_641:
        /*009c*/ 	.word	0x00000000
        /*00a0*/ 	.short	0x000b
        /*00a2*/ 	.short	0x002c
        /*00a4*/ 	.byte	0x00, 0xf0, 0x11, 0x00


	//----- nvinfo : EIATTR_KPARAM_INFO
	.align		4
.L_642:
        /*00a8*/ 	.byte	0x04, 0x17
        /*00aa*/ 	.short	(.L_644 - .L_643)
.L_643:
        /*00ac*/ 	.word	0x00000000
        /*00b0*/ 	.short	0x000a
        /*00b2*/ 	.short	0x0028
        /*00b4*/ 	.byte	0x00, 0xf0, 0x11, 0x00


	//----- nvinfo : EIATTR_KPARAM_INFO
	.align		4
.L_644:
        /*00b8*/ 	.byte	0x04, 0x17
        /*00ba*/ 	.short	(.L_646 - .L_645)
.L_645:
        /*00bc*/ 	.word	0x00000000
        /*00c0*/ 	.short	0x0009
        /*00c2*/ 	.short	0x0024
        /*00c4*/ 	.byte	0x00, 0xf0, 0x11, 0x00


	//----- nvinfo : EIATTR_KPARAM_INFO
	.align		4
.L_646:
        /*00c8*/ 	.byte	0x04, 0x17
        /*00ca*/ 	.short	(.L_648 - .L_647)
.L_647:
        /*00cc*/ 	.word	0x00000000
        /*00d0*/ 	.short	0x0008
        /*00d2*/ 	.short	0x0020
        /*00d4*/ 	.byte	0x00, 0xf0, 0x11, 0x00


	//----- nvinfo : EIATTR_KPARAM_INFO
	.align		4
.L_648:
        /*00d8*/ 	.byte	0x04, 0x17
        /*00da*/ 	.short	(.L_650 - .L_649)
.L_649:
        /*00dc*/ 	.word	0x00000000
        /*00e0*/ 	.short	0x0007
        /*00e2*/ 	.short	0x001c
        /*00e4*/ 	.byte	0x00, 0xf0, 0x11, 0x00


	//----- nvinfo : EIATTR_KPARAM_INFO
	.align		4
.L_650:
        /*00e8*/ 	.byte	0x04, 0x17
        /*00ea*/ 	.short	(.L_652 - .L_651)
.L_651:
        /*00ec*/ 	.word	0x00000000
        /*00f0*/ 	.short	0x0006
        /*00f2*/ 	.short	0x0018
        /*00f4*/ 	.byte	0x00, 0xf0, 0x11, 0x00


	//----- nvinfo : EIATTR_KPARAM_INFO
	.align		4
.L_652:
        /*00f8*/ 	.byte	0x04, 0x17
        /*00fa*/ 	.short	(.L_654 - .L_653)
.L_653:
        /*00fc*/ 	.word	0x00000000
        /*0100*/ 	.short	0x0005
        /*0102*/ 	.short	0x0014
        /*0104*/ 	.byte	0x00, 0xf0, 0x11, 0x00


	//----- nvinfo : EIATTR_KPARAM_INFO
	.align		4
.L_654:
        /*0108*/ 	.byte	0x04, 0x17
        /*010a*/ 	.short	(.L_656 - .L_655)
.L_655:
        /*010c*/ 	.word	0x00000000
        /*0110*/ 	.short	0x0004
        /*0112*/ 	.short	0x0010
        /*0114*/ 	.byte	0x00, 0xf0, 0x11, 0x00


	//----- nvinfo : EIATTR_KPARAM_INFO
	.align		4
.L_656:
        /*0118*/ 	.byte	0x04, 0x17
        /*011a*/ 	.short	(.L_658 - .L_657)
.L_657:
        /*011c*/ 	.word	0x00000000
        /*0120*/ 	.short	0x0003
        /*0122*/ 	.short	0x000c
        /*0124*/ 	.byte	0x00, 0xf0, 0x11, 0x00


	//----- nvinfo : EIATTR_KPARAM_INFO
	.align		4
.L_658:
        /*0128*/ 	.byte	0x04, 0x17
        /*012a*/ 	.short	(.L_660 - .L_659)
.L_659:
        /*012c*/ 	.word	0x00000000
        /*0130*/ 	.short	0x0002
        /*0132*/ 	.short	0x0008
        /*0134*/ 	.byte	0x00, 0xf0, 0x11, 0x00


	//----- nvinfo : EIATTR_KPARAM_INFO
	.align		4
.L_660:
        /*0138*/ 	.byte	0x04, 0x17
        /*013a*/ 	.short	(.L_662 - .L_661)
.L_661:
        /*013c*/ 	.word	0x00000000
        /*0140*/ 	.short	0x0001
        /*0142*/ 	.short	0x0004
        /*0144*/ 	.byte	0x00, 0xf0, 0x11, 0x00


	//----- nvinfo : EIATTR_KPARAM_INFO
	.align		4
.L_662:
        /*0148*/ 	.byte	0x04, 0x17
        /*014a*/ 	.short	(.L_664 - .L_663)
.L_663:
        /*014c*/ 	.word	0x00000000
        /*0150*/ 	.short	0x0000
        /*0152*/ 	.short	0x0000
        /*0154*/ 	.byte	0x00, 0xf0, 0x11, 0x00


	//----- nvinfo : EIATTR_SPARSE_MMA_MASK
	.align		4
.L_664:
        /*0158*/ 	.byte	0x03, 0x50
        /*015a*/ 	.short	0x0000


	//----- nvinfo : EIATTR_MAXREG_COUNT
	.align		4
        /*015c*/ 	.byte	0x03, 0x1b
        /*015e*/ 	.short	0x00ff


	//----- nvinfo : EIATTR_MERCURY_ISA_VERSION
	.align		4
        /*0160*/ 	.byte	0x03, 0x5f
        /*0162*/ 	.short	0x0101


	//----- nvinfo : EIATTR_VRC_CTA_INIT_COUNT
	.align		4
        /*0164*/ 	.byte	0x02, 0x4a
	.zero		1
	.zero		1


	//----- nvinfo : EIATTR_EXIT_INSTR_OFFSETS
	.align		4
        /*0168*/ 	.byte	0x04, 0x1c
        /*016a*/ 	.short	(.L_666 - .L_665)


	//   ....[0]....
.L_665:
        /*016c*/ 	.word	0x00001270


	//   ....[1]....
        /*0170*/ 	.word	0x00001450


	//----- nvinfo : EIATTR_CRS_STACK_SIZE
	.align		4
.L_666:
        /*0174*/ 	.byte	0x04, 0x1e
        /*0176*/ 	.short	(.L_668 - .L_667)
.L_667:
        /*0178*/ 	.word	0x00000000


	//----- nvinfo : EIATTR_CBANK_PARAM_SIZE
	.align		4
.L_668:
        /*017c*/ 	.byte	0x03, 0x19
        /*017e*/ 	.short	0x005c


	//----- nvinfo : EIATTR_PARAM_CBANK
	.align		4
        /*0180*/ 	.byte	0x04, 0x0a
        /*0182*/ 	.short	(.L_670 - .L_669)
	.align		4
.L_669:
        /*0184*/ 	.word	index@(.nv.constant0._Z10add_sourcefiiiiiiiiifffiiiiiPfS_i)
        /*0188*/ 	.short	0x0380
        /*018a*/ 	.short	0x005c


	//----- nvinfo : EIATTR_SW_WAR
	.align		4
.L_670:
        /*018c*/ 	.byte	0x04, 0x36
        /*018e*/ 	.short	(.L_672 - .L_671)
.L_671:
        /*0190*/ 	.word	0x00000008
.L_672:


//--------------------- .nv.callgraph             --------------------------
	.section	.nv.callgraph,"",@"SHT_CUDA_CALLGRAPH"
	.align	4
	.sectionentsize	8
	.align		4
        /*0000*/ 	.word	0x00000000
	.align		4
        /*0004*/ 	.word	0xffffffff
	.align		4
        /*0008*/ 	.word	0x00000000
	.align		4
        /*000c*/ 	.word	0xfffffffe
	.align		4
        /*0010*/ 	.word	0x00000000
	.align		4
        /*0014*/ 	.word	0xfffffffd
	.align		4
        /*0018*/ 	.word	0x00000000
	.align		4
        /*001c*/ 	.word	0xfffffffc


//--------------------- .nv.constant4             --------------------------
	.section	.nv.constant4,"a",@progbits
	.align	8
	.align		8
.nv.constant4:
        /*0000*/ 	.dword	d0
	.align		8
        /*0008*/ 	.dword	__cudart_i2opi_f
	.align		8
        /*0010*/ 	.dword	__cudart_i2opi_d
	.align		8
        /*0018*/ 	.dword	__cudart_sin_cos_coeffs


//--------------------- .nv.constant3             --------------------------
	.section	.nv.constant3,"a",@progbits
	.align	4
.nv.constant3:
	.type		c,@object
	.size		c,(.L_1 - c)
c:
        /*0000*/ 	.byte	0xff, 0x1f, 0x99, 0x3f, 0x55, 0x55, 0xa3, 0xbd, 0xcd, 0xcc, 0x1c, 0x3c, 0x6f, 0xdb, 0x36, 0xba
.L_1:


//--------------------- .text._Z12adcigs_illumiiiiiiiiPfiS_ --------------------------
	.section	.text._Z12adcigs_illumiiiiiiiiPfiS_,"ax",@progbits
	.align	128
        .global         _Z12adcigs_illumiiiiiiiiPfiS_
        .type           _Z12adcigs_illumiiiiiiiiPfiS_,@function
        .size           _Z12adcigs_illumiiiiiiiiPfiS_,(.L_x_332 - _Z12adcigs_illumiiiiiiiiPfiS_)
        .other          _Z12adcigs_illumiiiiiiiiPfiS_,@"STO_CUDA_ENTRY STV_DEFAULT"
_Z12adcigs_illumiiiiiiiiPfiS_:
.text._Z12adcigs_illumiiiiiiiiPfiS_:
[----:B------:R-:W-:Y:S08]  /*0000*/  LDC R1, c[0x0][0x37c] ;  /* 0x0000df00ff017b82 */ /* 0x000ff00000000800 */
[----:B------:R-:W0:Y:S08]  /*0010*/  LDC R12, c[0x0][0x3a8] ;  /* 0x0000ea00ff0c7b82 */ /* 0x000e300000000800 */
[----:B------:R-:W1:Y:S08]  /*0020*/  LDC R7, c[0x0][0x390] ;  /* 0x0000e400ff077b82 */ /* 0x000e700000000800 */
[----:B------:R-:W2:Y:S01]  /*0030*/  S2UR UR4, SR_CTAID.X ;  /* 0x00000000000479c3 */ /* 0x000ea20000002500 */
[----:B0-----:R-:W-:-:S07]  /*0040*/  IABS R0, R12 ;  /* 0x0000000c00007213 */ /* 0x001fce0000000000 */
[----:B------:R-:W0:Y:S01]  /*0050*/  S2UR UR5, SR_CTAID.Y ;  /* 0x00000000000579c3 */ /* 0x000e220000002600 */
[----:B------:R-:W3:Y:S01]  /*0060*/  I2F.RP R4, R0 ;  /* 0x0000000000047306 */ /* 0x000ee20000209400 */
[----:B-1----:R-:W-:-:S07]  /*0070*/  IABS R6, R7 ;  /* 0x0000000700067213 */ /* 0x002fce0000000000 */
[----:B---3--:R-:W1:Y:S02]  /*0080*/  MUFU.RCP R4, R4 ;  /* 0x0000000400047308 */ /* 0x008e640000001000 */
[----:B-1----:R-:W-:-:S06]  /*0090*/  VIADD R2, R4, 0xffffffe ;  /* 0x0ffffffe04027836 */ /* 0x002fcc0000000000 */
[----:B------:R1:W3:Y:S02]  /*00a0*/  F2I.FTZ.U32.TRUNC.NTZ R3, R2 ;  /* 0x0000000200037305 */ /* 0x0002e4000021f000 */
[----:B-1----:R-:W-:Y:S02]  /*00b0*/  HFMA2 R2, -RZ, RZ, 0, 0 ;  /* 0x00000000ff027431 */ /* 0x002fe400000001ff */
[----:B---3--:R-:W-:-:S04]  /*00c0*/  IMAD.MOV R5, RZ, RZ, -R3 ;  /* 0x000000ffff057224 */ /* 0x008fc800078e0a03 */
[----:B------:R-:W-:-:S04]  /*00d0*/  IMAD R5, R5, R0, RZ ;  /* 0x0000000005057224 */ /* 0x000fc800078e02ff */
[----:B------:R-:W-:Y:S01]  /*00e0*/  IMAD.HI.U32 R3, R3, R5, R2 ;  /* 0x0000000503037227 */ /* 0x000fe200078e0002 */
[-C--:B------:R-:W-:Y:S02]  /*00f0*/  LOP3.LUT R2, R7, R12.reuse, RZ, 0x3c, !PT ;  /* 0x0000000c07027212 */ /* 0x080fe400078e3cff */
[----:B------:R-:W-:Y:S01]  /*0100*/  LOP3.LUT R7, RZ, R12, RZ, 0x33, !PT ;  /* 0x0000000cff077212 */ /* 0x000fe200078e33ff */
[----:B------:R-:W-:Y:S01]  /*0110*/  IMAD.MOV.U32 R5, RZ, RZ, R6 ;  /* 0x000000ffff057224 */ /* 0x000fe200078e0006 */
[----:B------:R-:W-:-:S03]  /*0120*/  ISETP.GE.AND P2, PT, R2, RZ, PT ;  /* 0x000000ff0200720c */ /* 0x000fc60003f46270 */
[----:B------:R-:W-:-:S04]  /*0130*/  IMAD.HI.U32 R4, R3, R5, RZ ;  /* 0x0000000503047227 */ /* 0x000fc800078e00ff */
[----:B------:R-:W-:-:S04]  /*0140*/  IMAD.MOV R6, RZ, RZ, -R4 ;  /* 0x000000ffff067224 */ /* 0x000fc800078e0a04 */
[----:B------:R-:W-:-:S05]  /*0150*/  IMAD R5, R0, R6, R5 ;  /* 0x0000000600057224 */ /* 0x000fca00078e0205 */
[----:B------:R-:W-:-:S13]  /*0160*/  ISETP.GT.U32.AND P1, PT, R0, R5, PT ;  /* 0x000000050000720c */ /* 0x000fda0003f24070 */
[----:B------:R-:W-:Y:S01]  /*0170*/  @!P1 IADD3 R5, PT, PT, R5, -R0, RZ ;  /* 0x8000000005059210 */ /* 0x000fe20007ffe0ff */
[----:B------:R-:W-:-:S03]  /*0180*/  @!P1 VIADD R4, R4, 0x1 ;  /* 0x0000000104049836 */ /* 0x000fc60000000000 */
[----:B------:R-:W-:-:S13]  /*0190*/  ISETP.GE.U32.AND P0, PT, R5, R0, PT ;  /* 0x000000000500720c */ /* 0x000fda0003f06070 */
[----:B------:R-:W-:Y:S01]  /*01a0*/  @P0 VIADD R4, R4, 0x1 ;  /* 0x0000000104040836 */ /* 0x000fe20000000000 */
[----:B------:R-:W-:-:S04]  /*01b0*/  ISETP.NE.AND P0, PT, R12, RZ, PT ;  /* 0x000000ff0c00720c */ /* 0x000fc80003f05270 */
[----:B------:R-:W-:-:S04]  /*01c0*/  @!P2 IADD3 R4, PT, PT, -R4, RZ, RZ ;  /* 0x000000ff0404a210 */ /* 0x000fc80007ffe1ff */
[----:B------:R-:W-:-:S04]  /*01d0*/  SEL R4, R7, R4, !P0 ;  /* 0x0000000407047207 */ /* 0x000fc80004000000 */
[----:B------:R-:W-:-:S13]  /*01e0*/  ISETP.GE.AND P1, PT, R4, 0x1, PT ;  /* 0x000000010400780c */ /* 0x000fda0003f26270 */
[----:B0-2---:R-:W-:Y:S05]  /*01f0*/  @!P1 EXIT ;  /* 0x000000000000994d */ /* 0x005fea0003800000 */
[----:B------:R-:W0:Y:S02]  /*0200*/  LDC R10, c[0x0][0x39c] ;  /* 0x0000e700ff0a7b82 */ /* 0x000e240000000800 */
[----:B0-----:R-:W-:-:S13]  /*0210*/  ISETP.GE.AND P1, PT, R10, 0x1, PT ;  /* 0x000000010a00780c */ /* 0x001fda0003f26270 */
[----:B------:R-:W-:Y:S05]  /*0220*/  @!P1 EXIT ;  /* 0x000000000000994d */ /* 0x000fea0003800000 */
[----:B------:R-:W0:Y:S01]  /*0230*/  LDC R11, c[0x0][0x38c] ;  /* 0x0000e300ff0b7b82 */ /* 0x000e220000000800 */
[----:B------:R-:W1:Y:S01]  /*0240*/  S2R R6, SR_TID.Y ;  /* 0x0000000000067919 */ /* 0x000e620000002200 */
[----:B------:R-:W2:Y:S01]  /*0250*/  LDCU UR8, c[0x0][0x394] ;  /* 0x00007280ff0877ac */ /* 0x000ea20008000800 */
[----:B------:R-:W-:Y:S01]  /*0260*/  LOP3.LUT R8, R10, 0x3, RZ, 0xc0, !PT ;  /* 0x000000030a087812 */ /* 0x000fe200078ec0ff */
[----:B------:R-:W3:Y:S01]  /*0270*/  S2R R9, SR_TID.X ;  /* 0x0000000000097919 */ /* 0x000ee20000002100 */
[----:B------:R-:W4:Y:S01]  /*0280*/  LDCU.64 UR6, c[0x0][0x358] ;  /* 0x00006b00ff0677ac */ /* 0x000f220008000a00 */
[----:B0-----:R-:W-:-:S05]  /*0290*/  IABS R5, R11 ;  /* 0x0000000b00057213 */ /* 0x001fca0000000000 */
[----:B------:R-:W-:-:S04]  /*02a0*/  IMAD.HI.U32 R3, R3, R5, RZ ;  /* 0x0000000503037227 */ /* 0x000fc800078e00ff */
[----:B------:R-:W-:-:S04]  /*02b0*/  IMAD.MOV R2, RZ, RZ, -R3 ;  /* 0x000000ffff027224 */ /* 0x000fc800078e0a03 */
[C---:B------:R-:W-:Y:S02]  /*02c0*/  IMAD R5, R0.reuse, R2, R5 ;  /* 0x0000000200057224 */ /* 0x040fe400078e0205 */
[----:B------:R-:W3:Y:S03]  /*02d0*/  LDC R2, c[0x0][0x360] ;  /* 0x0000d800ff027b82 */ /* 0x000ee60000000800 */
[----:B------:R-:W-:-:S13]  /*02e0*/  ISETP.GT.U32.AND P2, PT, R0, R5, PT ;  /* 0x000000050000720c */ /* 0x000fda0003f44070 */
[----:B------:R-:W-:Y:S01]  /*02f0*/  @!P2 IMAD.IADD R5, R5, 0x1, -R0 ;  /* 0x000000010505a824 */ /* 0x000fe200078e0a00 */
[----:B------:R-:W-:-:S04]  /*0300*/  @!P2 IADD3 R3, PT, PT, R3, 0x1, RZ ;  /* 0x000000010303a810 */ /* 0x000fc80007ffe0ff */
[----:B------:R-:W-:Y:S02]  /*0310*/  ISETP.GE.U32.AND P1, PT, R5, R0, PT ;  /* 0x000000000500720c */ /* 0x000fe40003f26070 */
[----:B------:R-:W1:Y:S01]  /*0320*/  LDC R5, c[0x0][0x364] ;  /* 0x0000d900ff057b82 */ /* 0x000e620000000800 */
[----:B------:R-:W-:Y:S01]  /*0330*/  LOP3.LUT R0, R11, R12, RZ, 0x3c, !PT ;  /* 0x0000000c0b007212 */ /* 0x000fe200078e3cff */
[----:B--2---:R-:W-:-:S03]  /*0340*/  IMAD R12, R12, UR8, RZ ;  /* 0x000000080c0c7c24 */ /* 0x004fc6000f8e02ff */
[----:B------:R-:W-:-:S06]  /*0350*/  ISETP.GE.AND P3, PT, R0, RZ, PT ;  /* 0x000000ff0000720c */ /* 0x000fcc0003f66270 */
[----:B------:R-:W-:-:S07]  /*0360*/  @P1 VIADD R3, R3, 0x1 ;  /* 0x0000000103031836 */ /* 0x000fce0000000000 */
[----:B------:R-:W-:Y:S02]  /*0370*/  @!P3 IMAD.MOV R3, RZ, RZ, -R3 ;  /* 0x000000ffff03b224 */ /* 0x000fe400078e0a03 */
[----:B-1----:R-:W-:-:S03]  /*0380*/  IMAD R5, R5, UR5, R6 ;  /* 0x0000000505057c24 */ /* 0x002fc6000f8e0206 */
[----:B------:R-:W-:Y:S01]  /*0390*/  SEL R6, R7, R3, !P0 ;  /* 0x0000000307067207 */ /* 0x000fe20004000000 */
[----:B---3--:R-:W-:Y:S01]  /*03a0*/  IMAD R7, R2, UR4, R9 ;  /* 0x0000000402077c24 */ /* 0x008fe2000f8e0209 */
[C---:B------:R-:W-:Y:S01]  /*03b0*/  LOP3.LUT R9, R10.reuse, 0x7ffffffc, RZ, 0xc0, !PT ;  /* 0x7ffffffc0a097812 */ /* 0x040fe200078ec0ff */
[----:B------:R-:W-:Y:S01]  /*03c0*/  IMAD R10, R10, UR8, RZ ;  /* 0x000000080a0a7c24 */ /* 0x000fe2000f8e02ff */
[----:B------:R-:W-:Y:S01]  /*03d0*/  ISETP.GE.AND P0, PT, R5, R6, PT ;  /* 0x000000060500720c */ /* 0x000fe20003f06270 */
[----:B------:R-:W-:Y:S01]  /*03e0*/  UMOV UR4, URZ ;  /* 0x000000ff00047c82 */ /* 0x000fe20008000000 */
[----:B------:R-:W-:Y:S02]  /*03f0*/  IADD3 R11, PT, PT, -R9, RZ, RZ ;  /* 0x000000ff090b7210 */ /* 0x000fe40007ffe1ff */
[----:B------:R-:W-:-:S04]  /*0400*/  ISETP.GE.OR P0, PT, R7, UR8, P0 ;  /* 0x0000000807007c0c */ /* 0x000fc80008706670 */
[----:B----4-:R-:W-:-:S13]  /*0410*/  ISETP.EQ.OR P3, PT, R8, 0x2, P0 ;  /* 0x000000020800780c */ /* 0x010fda0000762670 */
.L_x_28:
[----:B0-2---:R-:W0:Y:S01]  /*0420*/  LDC R0, c[0x0][0x38c] ;  /* 0x0000e300ff007b82 */ /* 0x005e220000000800 */
[----:B-1----:R-:W1:Y:S01]  /*0430*/  LDCU UR5, c[0x0][0x39c] ;  /* 0x00007380ff0577ac */ /* 0x002e620008000800 */
[----:B------:R-:W-:Y:S02]  /*0440*/  IMAD R20, R6, UR4, R5 ;  /* 0x0000000406147c24 */ /* 0x000fe4000f8e0205 */
[----:B------:R-:W-:-:S04]  /*0450*/  IMAD.MOV.U32 R16, RZ, RZ, RZ ;  /* 0x000000ffff107224 */ /* 0x000fc800078e00ff */
[----:B------:R-:W2:Y:S01]  /*0460*/  LDC.64 R14, c[0x0][0x3b0] ;  /* 0x0000ec00ff0e7b82 */ /* 0x000ea20000000a00 */
[----:B-1----:R-:W-:Y:S02]  /*0470*/  UISETP.GE.U32.AND UP0, UPT, UR5, 0x4, UPT ;  /* 0x000000040500788c */ /* 0x002fe4000bf06070 */
[----:B------:R-:W-:Y:S02]  /*0480*/  IMAD R13, R20, UR5, RZ ;  /* 0x00000005140d7c24 */ /* 0x000fe4000f8e02ff */
[----:B0-----:R-:W-:Y:S01]  /*0490*/  IMAD R0, R0, UR4, R5 ;  /* 0x0000000400007c24 */ /* 0x001fe2000f8e0205 */
[----:B------:R-:W-:-:S03]  /*04a0*/  UIADD3 UR4, UPT, UPT, UR4, 0x1, URZ ;  /* 0x0000000104047890 */ /* 0x000fc6000fffe0ff */
[----:B------:R-:W-:-:S03]  /*04b0*/  IMAD R3, R12, R0, R7 ;  /* 0x000000000c037224 */ /* 0x000fc600078e0207 */
[----:B------:R-:W-:Y:S01]  /*04c0*/  ISETP.NE.AND P4, PT, R4, UR4, PT ;  /* 0x0000000404007c0c */ /* 0x000fe2000bf85270 */
[----:B--2---:R-:W-:Y:S01]  /*04d0*/  IMAD.WIDE R14, R3, 0x4, R14 ;  /* 0x00000004030e7825 */ /* 0x004fe200078e020e */
[----:B------:R-:W-:Y:S11]  /*04e0*/  BRA.U !UP0, `(.L_x_0) ;  /* 0x0000000508ac7547 */ /* 0x000ff6000b800000 */
[----:B------:R-:W0:Y:S01]  /*04f0*/  LDC R2, c[0x0][0x394] ;  /* 0x0000e500ff027b82 */ /* 0x000e220000000800 */
[C---:B------:R-:W-:Y:S01]  /*0500*/  IADD3 R0, PT, PT, R13.reuse, 0x3, RZ ;  /* 0x000000030d007810 */ /* 0x040fe20007ffe0ff */
[C---:B------:R-:W-:Y:S02]  /*0510*/  VIADD R18, R13.reuse, 0x2 ;  /* 0x000000020d127836 */ /* 0x040fe40000000000 */
[----:B------:R-:W-:Y:S02]  /*0520*/  IMAD R20, R10, R20, R7 ;  /* 0x000000140a147224 */ /* 0x000fe400078e0207 */
[----:B------:R-:W-:Y:S02]  /*0530*/  IMAD.MOV.U32 R21, RZ, RZ, R11 ;  /* 0x000000ffff157224 */ /* 0x000fe400078e000b */
[-C--:B0-----:R-:W-:Y:S02]  /*0540*/  IMAD R22, R13, R2.reuse, R2 ;  /* 0x000000020d167224 */ /* 0x081fe400078e0202 */
[----:B------:R-:W-:-:S02]  /*0550*/  IMAD R18, R18, R2, R7 ;  /* 0x0000000212127224 */ /* 0x000fc400078e0207 */
[----:B------:R-:W-:Y:S02]  /*0560*/  IMAD R19, R0, R2, R7 ;  /* 0x0000000200137224 */ /* 0x000fe400078e0207 */
[----:B------:R-:W-:-:S07]  /*0570*/  IMAD.IADD R22, R7, 0x1, R22 ;  /* 0x0000000107167824 */ /* 0x000fce00078e0216 */
.L_x_15:
[----:B------:R-:W-:Y:S04]  /*0580*/  BSSY.RECONVERGENT B2, `(.L_x_1) ;  /* 0x0000058000027945 */ /* 0x000fe80003800200 */
[----:B0-2---:R-:W-:Y:S05]  /*0590*/  @P0 BRA `(.L_x_2) ;  /* 0x0000000400580947 */ /* 0x005fea0003800000 */
[----:B------:R-:W2:Y:S01]  /*05a0*/  LDG.E R0, desc[UR6][R14.64] ;  /* 0x000000060e007981 */ /* 0x000ea2000c1e1900 */
[----:B------:R-:W-:Y:S01]  /*05b0*/  BSSY.RECONVERGENT B3, `(.L_x_3) ;  /* 0x0000015000037945 */ /* 0x000fe20003800200 */
[----:B--2---:R-:W-:-:S13]  /*05c0*/  FSETP.NEU.AND P1, PT, R0, RZ, PT ;  /* 0x000000ff0000720b */ /* 0x004fda0003f2d000 */
[----:B------:R-:W-:Y:S05]  /*05d0*/  @!P1 BRA `(.L_x_4) ;  /* 0x0000000000489947 */ /* 0x000fea0003800000 */
[----:B------:R-:W0:Y:S02]  /*05e0*/  LDC.64 R16, c[0x0][0x3a0] ;  /* 0x0000e800ff107b82 */ /* 0x000e240000000a00 */
[----:B0-----:R-:W-:-:S05]  /*05f0*/  IMAD.WIDE R16, R20, 0x4, R16 ;  /* 0x0000000414107825 */ /* 0x001fca00078e0210 */
[----:B------:R-:W2:Y:S01]  /*0600*/  LDG.E R3, desc[UR6][R16.64] ;  /* 0x0000000610037981 */ /* 0x000ea2000c1e1900 */
[----:B------:R-:W0:Y:S01]  /*0610*/  MUFU.RCP R23, R0 ;  /* 0x0000000000177308 */ /* 0x000e220000001000 */
[----:B------:R-:W-:Y:S01]  /*0620*/  BSSY.RECONVERGENT B4, `(.L_x_5) ;  /* 0x000000b000047945 */ /* 0x000fe20003800200 */
[----:B0-----:R-:W-:-:S04]  /*0630*/  FFMA R2, -R0, R23, 1 ;  /* 0x3f80000000027423 */ /* 0x001fc80000000117 */
[----:B------:R-:W-:Y:S02]  /*0640*/  FFMA R2, R23, R2, R23 ;  /* 0x0000000217027223 */ /* 0x000fe40000000017 */
[----:B--2---:R-:W0:Y:S02]  /*0650*/  FCHK P1, R3, R0 ;  /* 0x0000000003007302 */ /* 0x004e240000020000 */
[----:B------:R-:W-:-:S04]  /*0660*/  FFMA R23, R3, R2, RZ ;  /* 0x0000000203177223 */ /* 0x000fc800000000ff */
[----:B------:R-:W-:-:S04]  /*0670*/  FFMA R24, -R0, R23, R3 ;  /* 0x0000001700187223 */ /* 0x000fc80000000103 */
[----:B------:R-:W-:Y:S01]  /*0680*/  FFMA R23, R2, R24, R23 ;  /* 0x0000001802177223 */ /* 0x000fe20000000017 */
[----:B0-----:R-:W-:Y:S06]  /*0690*/  @!P1 BRA `(.L_x_6) ;  /* 0x00000000000c9947 */ /* 0x001fec0003800000 */
[----:B------:R-:W-:-:S07]  /*06a0*/  MOV R2, 0x6c0 ;  /* 0x000006c000027802 */ /* 0x000fce0000000f00 */
[----:B------:R-:W-:Y:S05]  /*06b0*/  CALL.REL.NOINC `($__internal_0_$__cuda_sm3x_div_rn_noftz_f32_slowpath) ;  /* 0x00000008008c7944 */ /* 0x000fea0003c00000 */
[----:B------:R-:W-:-:S07]  /*06c0*/  MOV R23, R0 ;  /* 0x0000000000177202 */ /* 0x000fce0000000f00 */
.L_x_6:
[----:B------:R-:W-:Y:S05]  /*06d0*/  BSYNC.RECONVERGENT B4 ;  /* 0x0000000000047941 */ /* 0x000fea0003800200 */
.L_x_5:
[----:B------:R0:W-:Y:S04]  /*06e0*/  STG.E desc[UR6][R16.64], R23 ;  /* 0x0000001710007986 */ /* 0x0001e8000c101906 */
[----:B------:R0:W5:Y:S02]  /*06f0*/  LDG.E R0, desc[UR6][R14.64] ;  /* 0x000000060e007981 */ /* 0x000164000c1e1900 */
.L_x_4:
[----:B------:R-:W-:Y:S05]  /*0700*/  BSYNC.RECONVERGENT B3 ;  /* 0x0000000000037941 */ /* 0x000fea0003800200 */
.L_x_3:
[----:B-----5:R-:W-:Y:S01]  /*0710*/  FSETP.NEU.AND P1, PT, R0, RZ, PT ;  /* 0x000000ff0000720b */ /* 0x020fe20003f2d000 */
[----:B------:R-:W-:-:S12]  /*0720*/  BSSY.RECONVERGENT B3, `(.L_x_7) ;  /* 0x000002a000037945 */ /* 0x000fd80003800200 */
[----:B------:R-:W-:Y:S05]  /*0730*/  @!P1 BRA `(.L_x_8) ;  /* 0x0000000000a09947 */ /* 0x000fea0003800000 */
[----:B0-----:R-:W0:Y:S02]  /*0740*/  LDC.64 R16, c[0x0][0x3a0] ;  /* 0x0000e800ff107b82 */ /* 0x001e240000000a00 */
        /* <DEDUP_REMOVED lines=11> */
[----:B------:R-:W-:Y:S01]  /*0800*/  IMAD.MOV.U32 R3, RZ, RZ, R23 ;  /* 0x000000ffff037224 */ /* 0x000fe200078e0017 */
[----:B------:R-:W-:-:S07]  /*0810*/  MOV R2, 0x830 ;  /* 0x0000083000027802 */ /* 0x000fce0000000f00 */
[----:B------:R-:W-:Y:S05]  /*0820*/  CALL.REL.NOINC `($__internal_0_$__cuda_sm3x_div_rn_noftz_f32_slowpath) ;  /* 0x0000000800307944 */ /* 0x000fea0003c00000 */
[----:B------:R-:W-:-:S07]  /*0830*/  MOV R3, R0 ;  /* 0x0000000000037202 */ /* 0x000fce0000000f00 */
.L_x_10:
[----:B------:R-:W-:Y:S05]  /*0840*/  BSYNC.RECONVERGENT B4 ;  /* 0x0000000000047941 */ /* 0x000fea0003800200 */
.L_x_9:
[----:B------:R1:W-:Y:S04]  /*0850*/  STG.E desc[UR6][R16.64], R3 ;  /* 0x0000000310007986 */ /* 0x0003e8000c101906 */
[----:B------:R-:W2:Y:S02]  /*0860*/  LDG.E R0, desc[UR6][R14.64] ;  /* 0x000000060e007981 */ /* 0x000ea4000c1e1900 */
[----:B--2---:R-:W-:-:S13]  /*0870*/  FSETP.NEU.AND P1, PT, R0, RZ, PT ;  /* 0x000000ff0000720b */ /* 0x004fda0003f2d000 */
[----:B-1----:R-:W-:Y:S05]  /*0880*/  @!P1 BRA `(.L_x_8) ;  /* 0x00000000004c9947 */ /* 0x002fea0003800000 */
        /* <DEDUP_REMOVED lines=16> */
.L_x_12:
[----:B------:R-:W-:Y:S05]  /*0990*/  BSYNC.RECONVERGENT B4 ;  /* 0x0000000000047941 */ /* 0x000fea0003800200 */
.L_x_11:
[----:B------:R1:W-:Y:S04]  /*09a0*/  STG.E desc[UR6][R16.64], R3 ;  /* 0x0000000310007986 */ /* 0x0003e8000c101906 */
[----:B------:R1:W5:Y:S02]  /*09b0*/  LDG.E R0, desc[UR6][R14.64] ;  /* 0x000000060e007981 */ /* 0x000364000c1e1900 */
.L_x_8:
[----:B------:R-:W-:Y:S05]  /*09c0*/  BSYNC.RECONVERGENT B3 ;  /* 0x0000000000037941 */ /* 0x000fea0003800200 */
.L_x_7:
[----:B-----5:R-:W-:-:S13]  /*09d0*/  FSETP.NEU.AND P1, PT, R0, RZ, PT ;  /* 0x000000ff0000720b */ /* 0x020fda0003f2d000 */
[----:B------:R-:W-:Y:S05]  /*09e0*/  @!P1 BRA `(.L_x_2) ;  /* 0x0000000000449947 */ /* 0x000fea0003800000 */
[----:B01----:R-:W0:Y:S02]  /*09f0*/  LDC.64 R16, c[0x0][0x3a0] ;  /* 0x0000e800ff107b82 */ /* 0x003e240000000a00 */
[----:B0-----:R-:W-:-:S05]  /*0a00*/  IMAD.WIDE R16, R19, 0x4, R16 ;  /* 0x0000000413107825 */ /* 0x001fca00078e0210 */
[----:B------:R-:W2:Y:S01]  /*0a10*/  LDG.E R3, desc[UR6][R16.64] ;  /* 0x0000000610037981 */ /* 0x000ea2000c1e1900 */
[----:B------:R-:W0:Y:S01]  /*0a20*/  MUFU.RCP R23, R0 ;  /* 0x0000000000177308 */ /* 0x000e220000001000 */
[----:B------:R-:W-:Y:S01]  /*0a30*/  BSSY.RECONVERGENT B3, `(.L_x_13) ;  /* 0x000000b000037945 */ /* 0x000fe20003800200 */
[----:B0-----:R-:W-:-:S04]  /*0a40*/  FFMA R2, R23, -R0, 1 ;  /* 0x3f80000017027423 */ /* 0x001fc80000000800 */
[----:B------:R-:W-:Y:S02]  /*0a50*/  FFMA R2, R23, R2, R23 ;  /* 0x0000000217027223 */ /* 0x000fe40000000017 */
[----:B--2---:R-:W0:Y:S02]  /*0a60*/  FCHK P1, R3, R0 ;  /* 0x0000000003007302 */ /* 0x004e240000020000 */
[----:B------:R-:W-:-:S04]  /*0a70*/  FFMA R23, R3, R2, RZ ;  /* 0x0000000203177223 */ /* 0x000fc800000000ff */
[----:B------:R-:W-:-:S04]  /*0a80*/  FFMA R24, R23, -R0, R3 ;  /* 0x8000000017187223 */ /* 0x000fc80000000003 */
[----:B------:R-:W-:Y:S01]  /*0a90*/  FFMA R23, R2, R24, R23 ;  /* 0x0000001802177223 */ /* 0x000fe20000000017 */
[----:B0-----:R-:W-:Y:S06]  /*0aa0*/  @!P1 BRA `(.L_x_14) ;  /* 0x00000000000c9947 */ /* 0x001fec0003800000 */
[----:B------:R-:W-:-:S07]  /*0ab0*/  MOV R2, 0xad0 ;  /* 0x00000ad000027802 */ /* 0x000fce0000000f00 */
[----:B------:R-:W-:Y:S05]  /*0ac0*/  CALL.REL.NOINC `($__internal_0_$__cuda_sm3x_div_rn_noftz_f32_slowpath) ;  /* 0x0000000400887944 */ /* 0x000fea0003c00000 */
[----:B------:R-:W-:-:S07]  /*0ad0*/  IMAD.MOV.U32 R23, RZ, RZ, R0 ;  /* 0x000000ffff177224 */ /* 0x000fce00078e0000 */
.L_x_14:
[----:B------:R-:W-:Y:S05]  /*0ae0*/  BSYNC.RECONVERGENT B3 ;  /* 0x0000000000037941 */ /* 0x000fea0003800200 */
.L_x_13:
[----:B------:R2:W-:Y:S02]  /*0af0*/  STG.E desc[UR6][R16.64], R23 ;  /* 0x0000001710007986 */ /* 0x0005e4000c101906 */
.L_x_2:
[----:B------:R-:W-:Y:S05]  /*0b00*/  BSYNC.RECONVERGENT B2 ;  /* 0x0000000000027941 */ /* 0x000fea0003800200 */
.L_x_1:
[----:B-1----:R-:W1:Y:S01]  /*0b10*/  LDC R3, c[0x0][0x394] ;  /* 0x0000e500ff037b82 */ /* 0x002e620000000800 */
[----:B------:R-:W-:-:S04]  /*0b20*/  IADD3 R21, PT, PT, R21, 0x4, RZ ;  /* 0x0000000415157810 */ /* 0x000fc80007ffe0ff */
[----:B------:R-:W-:Y:S01]  /*0b30*/  ISETP.NE.AND P1, PT, R21, RZ, PT ;  /* 0x000000ff1500720c */ /* 0x000fe20003f25270 */
[C---:B-1----:R-:W-:Y:S01]  /*0b40*/  IMAD R22, R3.reuse, 0x4, R22 ;  /* 0x0000000403167824 */ /* 0x042fe200078e0216 */
[C---:B------:R-:W-:Y:S01]  /*0b50*/  LEA R18, R3.reuse, R18, 0x2 ;  /* 0x0000001203127211 */ /* 0x040fe200078e10ff */
[C---:B------:R-:W-:Y:S01]  /*0b60*/  IMAD R19, R3.reuse, 0x4, R19 ;  /* 0x0000000403137824 */ /* 0x040fe200078e0213 */
[----:B------:R-:W-:-:S09]  /*0b70*/  LEA R20, R3, R20, 0x2 ;  /* 0x0000001403147211 */ /* 0x000fd200078e10ff */
[----:B------:R-:W-:Y:S05]  /*0b80*/  @P1 BRA `(.L_x_15) ;  /* 0xfffffff8007c1947 */ /* 0x000fea000383ffff */
[----:B0-2---:R-:W-:-:S07]  /*0b90*/  IMAD.MOV.U32 R16, RZ, RZ, R9 ;  /* 0x000000ffff107224 */ /* 0x005fce00078e0009 */
.L_x_0:
[----:B------:R-:W-:-:S13]  /*0ba0*/  ISETP.NE.AND P1, PT, R8, RZ, PT ;  /* 0x000000ff0800720c */ /* 0x000fda0003f25270 */
[----:B------:R-:W-:Y:S05]  /*0bb0*/  @!P1 BRA `(.L_x_16) ;  /* 0x0000000400449947 */ /* 0x000fea0003800000 */
[----:B------:R-:W-:Y:S04]  /*0bc0*/  BSSY.RECONVERGENT B2, `(.L_x_17) ;  /* 0x0000019000027945 */ /* 0x000fe80003800200 */
[----:B------:R-:W-:Y:S05]  /*0bd0*/  @P0 BRA `(.L_x_18) ;  /* 0x00000000005c0947 */ /* 0x000fea0003800000 */
[----:B------:R-:W2:Y:S02]  /*0be0*/  LDG.E R20, desc[UR6][R14.64] ;  /* 0x000000060e147981 */ /* 0x000ea4000c1e1900 */
[----:B--2---:R-:W-:-:S13]  /*0bf0*/  FSETP.NEU.AND P1, PT, R20, RZ, PT ;  /* 0x000000ff1400720b */ /* 0x004fda0003f2d000 */
[----:B------:R-:W-:Y:S05]  /*0c00*/  @!P1 BRA `(.L_x_18) ;  /* 0x0000000000509947 */ /* 0x000fea0003800000 */
[----:B------:R-:W0:Y:S01]  /*0c10*/  LDC.64 R18, c[0x0][0x3a0] ;  /* 0x0000e800ff127b82 */ /* 0x000e220000000a00 */
[----:B------:R-:W1:Y:S01]  /*0c20*/  LDCU UR5, c[0x0][0x394] ;  /* 0x00007280ff0577ac */ /* 0x000e620008000800 */
[----:B------:R-:W-:-:S05]  /*0c30*/  IADD3 R0, PT, PT, R13, R16, RZ ;  /* 0x000000100d007210 */ /* 0x000fca0007ffe0ff */
[----:B-1----:R-:W-:-:S04]  /*0c40*/  IMAD R3, R0, UR5, R7 ;  /* 0x0000000500037c24 */ /* 0x002fc8000f8e0207 */
        /* <DEDUP_REMOVED lines=14> */
.L_x_20:
[----:B------:R-:W-:Y:S05]  /*0d30*/  BSYNC.RECONVERGENT B3 ;  /* 0x0000000000037941 */ /* 0x000fea0003800200 */
.L_x_19:
[----:B------:R0:W-:Y:S02]  /*0d40*/  STG.E desc[UR6][R18.64], R0 ;  /* 0x0000000012007986 */ /* 0x0001e4000c101906 */
.L_x_18:
[----:B------:R-:W-:Y:S05]  /*0d50*/  BSYNC.RECONVERGENT B2 ;  /* 0x0000000000027941 */ /* 0x000fea0003800200 */
.L_x_17:
[----:B------:R-:W-:-:S13]  /*0d60*/  ISETP.NE.AND P1, PT, R8, 0x1, PT ;  /* 0x000000010800780c */ /* 0x000fda0003f25270 */
[----:B------:R-:W-:Y:S05]  /*0d70*/  @!P1 BRA `(.L_x_16) ;  /* 0x0000000000d49947 */ /* 0x000fea0003800000 */
[----:B------:R-:W-:Y:S04]  /*0d80*/  BSSY.RECONVERGENT B2, `(.L_x_21) ;  /* 0x000001a000027945 */ /* 0x000fe80003800200 */
[----:B------:R-:W-:Y:S05]  /*0d90*/  @P0 BRA `(.L_x_22) ;  /* 0x0000000000600947 */ /* 0x000fea0003800000 */
[----:B0-----:R-:W2:Y:S02]  /*0da0*/  LDG.E R0, desc[UR6][R14.64] ;  /* 0x000000060e007981 */ /* 0x001ea4000c1e1900 */
[----:B--2---:R-:W-:-:S13]  /*0db0*/  FSETP.NEU.AND P1, PT, R0, RZ, PT ;  /* 0x000000ff0000720b */ /* 0x004fda0003f2d000 */
[----:B------:R-:W-:Y:S05]  /*0dc0*/  @!P1 BRA `(.L_x_22) ;  /* 0x0000000000549947 */ /* 0x000fea0003800000 */
[----:B------:R-:W0:Y:S01]  /*0dd0*/  LDC R3, c[0x0][0x394] ;  /* 0x0000e500ff037b82 */ /* 0x000e220000000800 */
[----:B------:R-:W-:-:S07]  /*0de0*/  IADD3 R2, PT, PT, R13, R16, RZ ;  /* 0x000000100d027210 */ /* 0x000fce0007ffe0ff */
[----:B------:R-:W1:Y:S01]  /*0df0*/  LDC.64 R18, c[0x0][0x3a0] ;  /* 0x0000e800ff127b82 */ /* 0x000e620000000a00 */
[----:B0-----:R-:W-:-:S04]  /*0e00*/  IMAD R2, R2, R3, R3 ;  /* 0x0000000302027224 */ /* 0x001fc800078e0203 */
[----:B------:R-:W-:-:S04]  /*0e10*/  IMAD.IADD R3, R7, 0x1, R2 ;  /* 0x0000000107037824 */ /* 0x000fc800078e0202 */
[----:B-1----:R-:W-:-:S05]  /*0e20*/  IMAD.WIDE R18, R3, 0x4, R18 ;  /* 0x0000000403127825 */ /* 0x002fca00078e0212 */
        /* <DEDUP_REMOVED lines=13> */
.L_x_24:
[----:B------:R-:W-:Y:S05]  /*0f00*/  BSYNC.RECONVERGENT B3 ;  /* 0x0000000000037941 */ /* 0x000fea0003800200 */
.L_x_23:
[----:B------:R1:W-:Y:S02]  /*0f10*/  STG.E desc[UR6][R18.64], R17 ;  /* 0x0000001112007986 */ /* 0x0003e4000c101906 */
.L_x_22:
[----:B------:R-:W-:Y:S05]  /*0f20*/  BSYNC.RECONVERGENT B2 ;  /* 0x0000000000027941 */ /* 0x000fea0003800200 */
.L_x_21:
[----:B------:R-:W-:Y:S04]  /*0f30*/  BSSY.RECONVERGENT B2, `(.L_x_16) ;  /* 0x0000019000027945 */ /* 0x000fe80003800200 */
[----:B------:R-:W-:Y:S05]  /*0f40*/  @P3 BRA `(.L_x_25) ;  /* 0x00000000005c3947 */ /* 0x000fea0003800000 */
[----:B01----:R-:W2:Y:S01]  /*0f50*/  LDG.E R18, desc[UR6][R14.64] ;  /* 0x000000060e127981 */ /* 0x003ea2000c1e1900 */
[----:B------:R-:W-:Y:S02]  /*0f60*/  IADD3 R0, PT, PT, R16, 0x2, R13 ;  /* 0x0000000210007810 */ /* 0x000fe40007ffe00d */
[----:B--2---:R-:W-:-:S13]  /*0f70*/  FSETP.NEU.AND P1, PT, R18, RZ, PT ;  /* 0x000000ff1200720b */ /* 0x004fda0003f2d000 */
[----:B------:R-:W-:Y:S05]  /*0f80*/  @!P1 BRA `(.L_x_25) ;  /* 0x00000000004c9947 */ /* 0x000fea0003800000 */
[----:B------:R-:W0:Y:S01]  /*0f90*/  LDC.64 R14, c[0x0][0x3a0] ;  /* 0x0000e800ff0e7b82 */ /* 0x000e220000000a00 */
[----:B------:R-:W1:Y:S02]  /*0fa0*/  LDCU UR5, c[0x0][0x394] ;  /* 0x00007280ff0577ac */ /* 0x000e640008000800 */
        /* <DEDUP_REMOVED lines=15> */
.L_x_27:
[----:B------:R-:W-:Y:S05]  /*10a0*/  BSYNC.RECONVERGENT B3 ;  /* 0x0000000000037941 */ /* 0x000fea0003800200 */
.L_x_26:
[----:B------:R2:W-:Y:S02]  /*10b0*/  STG.E desc[UR6][R14.64], R0 ;  /* 0x000000000e007986 */ /* 0x0005e4000c101906 */
.L_x_25:
[----:B------:R-:W-:Y:S05]  /*10c0*/  BSYNC.RECONVERGENT B2 ;  /* 0x0000000000027941 */ /* 0x000fea0003800200 */
.L_x_16:
[----:B------:R-:W-:Y:S05]  /*10d0*/  @P4 BRA `(.L_x_28) ;  /* 0xfffffff000d04947 */ /* 0x000fea000383ffff */
[----:B------:R-:W-:Y:S05]  /*10e0*/  EXIT ;  /* 0x000000000000794d */ /* 0x000fea0003800000 */
        .weak           $__internal_0_$__cuda_sm3x_div_rn_noftz_f32_slowpath
        .type           $__internal_0_$__cuda_sm3x_div_rn_noftz_f32_slowpath,@function
        .size           $__internal_0_$__cuda_sm3x_div_rn_noftz_f32_slowpath,(.L_x_332 - $__internal_0_$__cuda_sm3x_div_rn_noftz_f32_slowpath)
$__internal_0_$__cuda_sm3x_div_rn_noftz_f32_slowpath:
[----:B------:R-:W-:Y:S01]  /*10f0*/  SHF.R.U32.HI R23, RZ, 0x17, R0 ;  /* 0x00000017ff177819 */ /* 0x000fe20000011600 */
[----:B------:R-:W-:Y:S01]  /*1100*/  BSSY.RECONVERGENT B0, `(.L_x_29) ;  /* 0x0000065000007945 */ /* 0x000fe20003800200 */
[----:B------:R-:W-:Y:S02]  /*1110*/  SHF.R.U32.HI R24, RZ, 0x17, R3 ;  /* 0x00000017ff187819 */ /* 0x000fe40000011603 */
[----:B------:R-:W-:Y:S02]  /*1120*/  LOP3.LUT R23, R23, 0xff, RZ, 0xc0, !PT ;  /* 0x000000ff17177812 */ /* 0x000fe400078ec0ff */
[----:B------:R-:W-:Y:S02]  /*1130*/  LOP3.LUT R24, R24, 0xff, RZ, 0xc0, !PT ;  /* 0x000000ff18187812 */ /* 0x000fe400078ec0ff */
[----:B------:R-:W-:-:S04]  /*1140*/  IADD3 R25, PT, PT, R23, -0x1, RZ ;  /* 0xffffffff17197810 */ /* 0x000fc80007ffe0ff */
[----:B------:R-:W-:Y:S01]  /*1150*/  ISETP.GT.U32.AND P1, PT, R25, 0xfd, PT ;  /* 0x000000fd1900780c */ /* 0x000fe20003f24070 */
[----:B------:R-:W-:-:S05]  /*1160*/  VIADD R25, R24, 0xffffffff ;  /* 0xffffffff18197836 */ /* 0x000fca0000000000 */
[----:B------:R-:W-:-:S13]  /*1170*/  ISETP.GT.U32.OR P1, PT, R25, 0xfd, P1 ;  /* 0x000000fd1900780c */ /* 0x000fda0000f24470 */
[----:B------:R-:W-:Y:S01]  /*1180*/  @!P1 MOV R25, RZ ;  /* 0x000000ff00199202 */ /* 0x000fe20000000f00 */
[----:B------:R-:W-:Y:S06]  /*1190*/  @!P1 BRA `(.L_x_30) ;  /* 0x0000000000649947 */ /* 0x000fec0003800000 */
[----:B------:R-:W-:Y:S02]  /*11a0*/  FSETP.GTU.FTZ.AND P1, PT, |R3|, +INF , PT ;  /* 0x7f8000000300780b */ /* 0x000fe40003f3c200 */
[----:B------:R-:W-:-:S04]  /*11b0*/  FSETP.GTU.FTZ.AND P2, PT, |R0|, +INF , PT ;  /* 0x7f8000000000780b */ /* 0x000fc80003f5c200 */
[----:B------:R-:W-:-:S13]  /*11c0*/  PLOP3.LUT P1, PT, P1, P2, PT, 0xf8, 0x8f ;  /* 0x00000000008f781c */ /* 0x000fda0000f25f70 */
[----:B------:R-:W-:Y:S05]  /*11d0*/  @P1 BRA `(.L_x_31) ;  /* 0x0000000400581947 */ /* 0x000fea0003800000 */
[----:B------:R-:W-:-:S13]  /*11e0*/  LOP3.LUT P1, RZ, R0, 0x7fffffff, R3, 0xc8, !PT ;  /* 0x7fffffff00ff7812 */ /* 0x000fda000782c803 */
[----:B------:R-:W-:Y:S05]  /*11f0*/  @!P1 BRA `(.L_x_32) ;  /* 0x0000000400489947 */ /* 0x000fea0003800000 */
[C---:B------:R-:W-:Y:S02]  /*1200*/  FSETP.NEU.FTZ.AND P5, PT, |R3|.reuse, +INF , PT ;  /* 0x7f8000000300780b */ /* 0x040fe40003fbd200 */
[----:B------:R-:W-:Y:S02]  /*1210*/  FSETP.NEU.FTZ.AND P2, PT, |R0|, +INF , PT ;  /* 0x7f8000000000780b */ /* 0x000fe40003f5d200 */
[----:B------:R-:W-:-:S11]  /*1220*/  FSETP.NEU.FTZ.AND P1, PT, |R3|, +INF , PT ;  /* 0x7f8000000300780b */ /* 0x000fd60003f3d200 */
[----:B------:R-:W-:Y:S05]  /*1230*/  @!P2 BRA !P5, `(.L_x_32) ;  /* 0x000000040038a947 */ /* 0x000fea0006800000 */
[----:B------:R-:W-:-:S04]  /*1240*/  LOP3.LUT P5, RZ, R3, 0x7fffffff, RZ, 0xc0, !PT ;  /* 0x7fffffff03ff7812 */ /* 0x000fc800078ac0ff */
[----:B------:R-:W-:-:S13]  /*1250*/  PLOP3.LUT P2, PT, P2, P5, PT, 0x2f, 0xf2 ;  /* 0x0000000000f2781c */ /* 0x000fda000174a577 */
[----:B------:R-:W-:Y:S05]  /*1260*/  @P2 BRA `(.L_x_33) ;  /* 0x0000000400242947 */ /* 0x000fea0003800000 */
[----:B------:R-:W-:-:S04]  /*1270*/  LOP3.LUT P2, RZ, R0, 0x7fffffff, RZ, 0xc0, !PT ;  /* 0x7fffffff00ff7812 */ /* 0x000fc8000784c0ff */
[----:B------:R-:W-:-:S13]  /*1280*/  PLOP3.LUT P1, PT, P1, P2, PT, 0x2f, 0xf2 ;  /* 0x0000000000f2781c */ /* 0x000fda0000f24577 */
[----:B------:R-:W-:Y:S05]  /*1290*/  @P1 BRA `(.L_x_34) ;  /* 0x00000004000c1947 */ /* 0x000fea0003800000 */
[----:B------:R-:W-:-:S05]  /*12a0*/  VIADD R25, R24, 0xffffffff ;  /* 0xffffffff18197836 */ /* 0x000fca0000000000 */
[----:B------:R-:W-:Y:S02]  /*12b0*/  ISETP.GE.AND P1, PT, R25, RZ, PT ;  /* 0x000000ff1900720c */ /* 0x000fe40003f26270 */
[----:B------:R-:W-:-:S04]  /*12c0*/  IADD3 R25, PT, PT, R23, -0x1, RZ ;  /* 0xffffffff17197810 */ /* 0x000fc80007ffe0ff */
[----:B------:R-:W-:-:S07]  /*12d0*/  ISETP.GE.AND P2, PT, R25, RZ, PT ;  /* 0x000000ff1900720c */ /* 0x000fce0003f46270 */
[----:B------:R-:W-:Y:S01]  /*12e0*/  @P1 IMAD.MOV.U32 R25, RZ, RZ, RZ ;  /* 0x000000ffff191224 */ /* 0x000fe200078e00ff */
[----:B------:R-:W-:Y:S01]  /*12f0*/  @!P1 MOV R25, 0xffffffc0 ;  /* 0xffffffc000199802 */ /* 0x000fe20000000f00 */
[----:B------:R-:W-:-:S04]  /*1300*/  @!P1 FFMA R3, R3, 1.84467440737095516160e+19, RZ ;  /* 0x5f80000003039823 */ /* 0x000fc800000000ff */
[----:B------:R-:W-:Y:S01]  /*1310*/  @!P2 FFMA R0, R0, 1.84467440737095516160e+19, RZ ;  /* 0x5f8000000000a823 */ /* 0x000fe200000000ff */
[----:B------:R-:W-:-:S07]  /*1320*/  @!P2 VIADD R25, R25, 0x40 ;  /* 0x000000401919a836 */ /* 0x000fce0000000000 */
.L_x_30:
[----:B------:R-:W-:Y:S01]  /*1330*/  LEA R29, R23, 0xc0800000, 0x17 ;  /* 0xc0800000171d7811 */ /* 0x000fe200078eb8ff */
[----:B------:R-:W-:Y:S01]  /*1340*/  VIADD R24, R24, 0xffffff81 ;  /* 0xffffff8118187836 */ /* 0x000fe20000000000 */
[----:B------:R-:W-:Y:S02]  /*1350*/  BSSY.RECONVERGENT B1, `(.L_x_35) ;  /* 0x0000035000017945 */ /* 0x000fe40003800200 */
[----:B------:R-:W-:Y:S02]  /*1360*/  IADD3 R29, PT, PT, -R29, R0, RZ ;  /* 0x000000001d1d7210 */ /* 0x000fe40007ffe1ff */
[----:B------:R-:W-:Y:S02]  /*1370*/  IADD3 R28, PT, PT, R24, 0x7f, -R23 ;  /* 0x0000007f181c7810 */ /* 0x000fe40007ffe817 */
[----:B------:R-:W0:Y:S01]  /*1380*/  MUFU.RCP R27, R29 ;  /* 0x0000001d001b7308 */ /* 0x000e220000001000 */
[----:B------:R-:W-:-:S04]  /*1390*/  FADD.FTZ R26, -R29, -RZ ;  /* 0x800000ff1d1a7221 */ /* 0x000fc80000010100 */
[----:B0-----:R-:W-:-:S04]  /*13a0*/  FFMA R0, R27, R26, 1 ;  /* 0x3f8000001b007423 */ /* 0x001fc8000000001a */
[----:B------:R-:W-:Y:S01]  /*13b0*/  FFMA R0, R27, R0, R27 ;  /* 0x000000001b007223 */ /* 0x000fe2000000001b */
[----:B------:R-:W-:-:S04]  /*13c0*/  IMAD R27, R24, -0x800000, R3 ;  /* 0xff800000181b7824 */ /* 0x000fc800078e0203 */
[----:B------:R-:W-:-:S04]  /*13d0*/  FFMA R23, R27, R0, RZ ;  /* 0x000000001b177223 */ /* 0x000fc800000000ff */
[----:B------:R-:W-:-:S04]  /*13e0*/  FFMA R3, R26, R23, R27 ;  /* 0x000000171a037223 */ /* 0x000fc8000000001b */
[----:B------:R-:W-:-:S04]  /*13f0*/  FFMA R3, R0, R3, R23 ;  /* 0x0000000300037223 */ /* 0x000fc80000000017 */
[----:B------:R-:W-:Y:S01]  /*1400*/  FFMA R24, R26, R3, R27 ;  /* 0x000000031a187223 */ /* 0x000fe2000000001b */
[----:B------:R-:W-:-:S03]  /*1410*/  IADD3 R26, PT, PT, R28, R25, RZ ;  /* 0x000000191c1a7210 */ /* 0x000fc60007ffe0ff */
[----:B------:R-:W-:-:S05]  /*1420*/  FFMA R23, R0, R24, R3 ;  /* 0x0000001800177223 */ /* 0x000fca0000000003 */
[----:B------:R-:W-:-:S04]  /*1430*/  SHF.R.U32.HI R25, RZ, 0x17, R23 ;  /* 0x00000017ff197819 */ /* 0x000fc80000011617 */
[----:B------:R-:W-:-:S05]  /*1440*/  LOP3.LUT R25, R25, 0xff, RZ, 0xc0, !PT ;  /* 0x000000ff19197812 */ /* 0x000fca00078ec0ff */
[----:B------:R-:W-:-:S05]  /*1450*/  IMAD.IADD R25, R25, 0x1, R26 ;  /* 0x0000000119197824 */ /* 0x000fca00078e021a */
[----:B------:R-:W-:-:S04]  /*1460*/  IADD3 R27, PT, PT, R25, -0x1, RZ ;  /* 0xffffffff191b7810 */ /* 0x000fc80007ffe0ff */
[----:B------:R-:W-:-:S13]  /*1470*/  ISETP.GE.U32.AND P1, PT, R27, 0xfe, PT ;  /* 0x000000fe1b00780c */ /* 0x000fda0003f26070 */
[----:B------:R-:W-:Y:S05]  /*1480*/  @!P1 BRA `(.L_x_36) ;  /* 0x0000000000809947 */ /* 0x000fea0003800000 */
[----:B------:R-:W-:-:S13]  /*1490*/  ISETP.GT.AND P1, PT, R25, 0xfe, PT ;  /* 0x000000fe1900780c */ /* 0x000fda0003f24270 */
[----:B------:R-:W-:Y:S05]  /*14a0*/  @P1 BRA `(.L_x_37) ;  /* 0x00000000006c1947 */ /* 0x000fea0003800000 */
[----:B------:R-:W-:-:S13]  /*14b0*/  ISETP.GE.AND P1, PT, R25, 0x1, PT ;  /* 0x000000011900780c */ /* 0x000fda0003f26270 */
[----:B------:R-:W-:Y:S05]  /*14c0*/  @P1 BRA `(.L_x_38) ;  /* 0x0000000000741947 */ /* 0x000fea0003800000 */
[----:B------:R-:W-:Y:S02]  /*14d0*/  ISETP.GE.AND P1, PT, R25, -0x18, PT ;  /* 0xffffffe81900780c */ /* 0x000fe40003f26270 */
[----:B------:R-:W-:-:S11]  /*14e0*/  LOP3.LUT R23, R23, 0x80000000, RZ, 0xc0, !PT ;  /* 0x8000000017177812 */ /* 0x000fd600078ec0ff */
[----:B------:R-:W-:Y:S05]  /*14f0*/  @!P1 BRA `(.L_x_38) ;  /* 0x0000000000689947 */ /* 0x000fea0003800000 */
[CCC-:B------:R-:W-:Y:S01]  /*1500*/  FFMA.RZ R26, R0.reuse, R24.reuse, R3.reuse ;  /* 0x00000018001a7223 */ /* 0x1c0fe2000000c003 */
[CCC-:B------:R-:W-:Y:S01]  /*1510*/  FFMA.RP R27, R0.reuse, R24.reuse, R3.reuse ;  /* 0x00000018001b7223 */ /* 0x1c0fe20000008003 */
[----:B------:R-:W-:Y:S01]  /*1520*/  FFMA.RM R0, R0, R24, R3 ;  /* 0x0000001800007223 */ /* 0x000fe20000004003 */
[C---:B------:R-:W-:Y:S01]  /*1530*/  VIADD R3, R25.reuse, 0x20 ;  /* 0x0000002019037836 */ /* 0x040fe20000000000 */
[C---:B------:R-:W-:Y:S02]  /*1540*/  ISETP.NE.AND P5, PT, R25.reuse, RZ, PT ;  /* 0x000000ff1900720c */ /* 0x040fe40003fa5270 */
[----:B------:R-:W-:Y:S02]  /*1550*/  LOP3.LUT R24, R26, 0x7fffff, RZ, 0xc0, !PT ;  /* 0x007fffff1a187812 */ /* 0x000fe400078ec0ff */
[----:B------:R-:W-:Y:S02]  /*1560*/  ISETP.NE.AND P2, PT, R25, RZ, PT ;  /* 0x000000ff1900720c */ /* 0x000fe40003f45270 */
[----:B------:R-:W-:-:S02]  /*1570*/  LOP3.LUT R24, R24, 0x800000, RZ, 0xfc, !PT ;  /* 0x0080000018187812 */ /* 0x000fc400078efcff */
[----:B------:R-:W-:Y:S02]  /*1580*/  IADD3 R25, PT, PT, -R25, RZ, RZ ;  /* 0x000000ff19197210 */ /* 0x000fe40007ffe1ff */
[----:B------:R-:W-:Y:S02]  /*1590*/  SHF.L.U32 R3, R24, R3, RZ ;  /* 0x0000000318037219 */ /* 0x000fe400000006ff */
[----:B------:R-:W-:Y:S02]  /*15a0*/  FSETP.NEU.FTZ.AND P1, PT, R27, R0, PT ;  /* 0x000000001b00720b */ /* 0x000fe40003f3d000 */
[----:B------:R-:W-:Y:S02]  /*15b0*/  SEL R25, R25, RZ, P5 ;  /* 0x000000ff19197207 */ /* 0x000fe40002800000 */
[----:B------:R-:W-:Y:S02]  /*15c0*/  ISETP.NE.AND P2, PT, R3, RZ, P2 ;  /* 0x000000ff0300720c */ /* 0x000fe40001745270 */
[----:B------:R-:W-:-:S02]  /*15d0*/  SHF.R.U32.HI R25, RZ, R25, R24 ;  /* 0x00000019ff197219 */ /* 0x000fc40000011618 */
[----:B------:R-:W-:Y:S02]  /*15e0*/  PLOP3.LUT P1, PT, P1, P2, PT, 0xf8, 0x8f ;  /* 0x00000000008f781c */ /* 0x000fe40000f25f70 */
[----:B------:R-:W-:Y:S02]  /*15f0*/  SHF.R.U32.HI R3, RZ, 0x1, R25 ;  /* 0x00000001ff037819 */ /* 0x000fe40000011619 */
[----:B------:R-:W-:-:S04]  /*1600*/  SEL R0, RZ, 0x1, !P1 ;  /* 0x00000001ff007807 */ /* 0x000fc80004800000 */
[----:B------:R-:W-:-:S04]  /*1610*/  LOP3.LUT R0, R0, 0x1, R3, 0xf8, !PT ;  /* 0x0000000100007812 */ /* 0x000fc800078ef803 */
[----:B------:R-:W-:-:S05]  /*1620*/  LOP3.LUT R0, R0, R25, RZ, 0xc0, !PT ;  /* 0x0000001900007212 */ /* 0x000fca00078ec0ff */
[----:B------:R-:W-:-:S05]  /*1630*/  IMAD.IADD R0, R3, 0x1, R0 ;  /* 0x0000000103007824 */ /* 0x000fca00078e0200 */
[----:B------:R-:W-:Y:S01]  /*1640*/  LOP3.LUT R23, R0, R23, RZ, 0xfc, !PT ;  /* 0x0000001700177212 */ /* 0x000fe200078efcff */
[----:B------:R-:W-:Y:S06]  /*1650*/  BRA `(.L_x_38) ;  /* 0x0000000000107947 */ /* 0x000fec0003800000 */
.L_x_37:
[----:B------:R-:W-:-:S04]  /*1660*/  LOP3.LUT R23, R23, 0x80000000, RZ, 0xc0, !PT ;  /* 0x8000000017177812 */ /* 0x000fc800078ec0ff */
[----:B------:R-:W-:Y:S01]  /*1670*/  LOP3.LUT R23, R23, 0x7f800000, RZ, 0xfc, !PT ;  /* 0x7f80000017177812 */ /* 0x000fe200078efcff */
[----:B------:R-:W-:Y:S06]  /*1680*/  BRA `(.L_x_38) ;  /* 0x0000000000047947 */ /* 0x000fec0003800000 */
.L_x_36:
[----:B------:R-:W-:-:S07]  /*1690*/  LEA R23, R26, R23, 0x17 ;  /* 0x000000171a177211 */ /* 0x000fce00078eb8ff */
.L_x_38:
[----:B------:R-:W-:Y:S05]  /*16a0*/  BSYNC.RECONVERGENT B1 ;  /* 0x0000000000017941 */ /* 0x000fea0003800200 */
.L_x_35:
[----:B------:R-:W-:Y:S01]  /*16b0*/  IMAD.MOV.U32 R0, RZ, RZ, R23 ;  /* 0x000000ffff007224 */ /* 0x000fe200078e0017 */
[----:B------:R-:W-:Y:S06]  /*16c0*/  BRA `(.L_x_39) ;  /* 0x0000000000207947 */ /* 0x000fec0003800000 */
.L_x_34:
[----:B------:R-:W-:-:S04]  /*16d0*/  LOP3.LUT R0, R0, 0x80000000, R3, 0x48, !PT ;  /* 0x8000000000007812 */ /* 0x000fc800078e4803 */
[----:B------:R-:W-:Y:S01]  /*16e0*/  LOP3.LUT R0, R0, 0x7f800000, RZ, 0xfc, !PT ;  /* 0x7f80000000007812 */ /* 0x000fe200078efcff */
[----:B------:R-:W-:Y:S06]  /*16f0*/  BRA `(.L_x_39) ;  /* 0x0000000000147947 */ /* 0x000fec0003800000 */
.L_x_33:
[----:B------:R-:W-:Y:S01]  /*1700*/  LOP3.LUT R0, R0, 0x80000000, R3, 0x48, !PT ;  /* 0x8000000000007812 */ /* 0x000fe200078e4803 */
[----:B------:R-:W-:Y:S06]  /*1710*/  BRA `(.L_x_39) ;  /* 0x00000000000c7947 */ /* 0x000fec0003800000 */
.L_x_32:
[----:B------:R-:W0:Y:S01]  /*1720*/  MUFU.RSQ R0, -QNAN ;  /* 0xffc0000000007908 */ /* 0x000e220000001400 */
[----:B------:R-:W-:Y:S05]  /*1730*/  BRA `(.L_x_39) ;  /* 0x0000000000047947 */ /* 0x000fea0003800000 */
.L_x_31:
[----:B------:R-:W-:-:S07]  /*1740*/  FADD.FTZ R0, R3, R0 ;  /* 0x0000000003007221 */ /* 0x000fce0000010000 */
.L_x_39:
[----:B------:R-:W-:Y:S05]  /*1750*/  BSYNC.RECONVERGENT B0 ;  /* 0x0000000000007941 */ /* 0x000fea0003800200 */
.L_x_29:
[----:B------:R-:W-:-:S04]  /*1760*/  HFMA2 R3, -RZ, RZ, 0, 0 ;  /* 0x00000000ff037431 */ /* 0x000fc800000001ff */
[----:B0-----:R-:W-:Y:S05]  /*1770*/  RET.REL.NODEC R2 `(_Z12adcigs_illumiiiiiiiiPfiS_) ;  /* 0xffffffe802207950 */ /* 0x001fea0003c3ffff */
.L_x_40:
[----:B------:R-:W-:-:S00]  /*1780*/  BRA `(.L_x_40) ;  /* 0xfffffffc00fc7947 */ /* 0x000fc0000383ffff */
[----:B------:R-:W-:-:S00]  /*1790*/  NOP ;  /* 0x0000000000007918 */ /* 0x000fc00000000000 */
        /* <DEDUP_REMOVED lines=14> */
.L_x_332:


//--------------------- .text._Z15Poynting_AdcigsiiiiiiiiiPfiS_S_S_S_S_S_S_S_S_S_ --------------------------
	.section	.text._Z15Poynting_AdcigsiiiiiiiiiPfiS_S_S_S_S_S_S_S_S_S_,"ax",@progbits
	.align	128
        .global         _Z15Poynting_AdcigsiiiiiiiiiPfiS_S_S_S_S_S_S_S_S_S_
        .type           _Z15Poynting_AdcigsiiiiiiiiiPfiS_S_S_S_S_S_S_S_S_S_,@function
        .size           _Z15Poynting_AdcigsiiiiiiiiiPfiS_S_S_S_S_S_S_S_S_S_,(.L_x_334 - _Z15Poynting_AdcigsiiiiiiiiiPfiS_S_S_S_S_S_S_S_S_S_)
        .other          _Z15Poynting_AdcigsiiiiiiiiiPfiS_S_S_S_S_S_S_S_S_S_,@"STO_CUDA_ENTRY STV_DEFAULT"
_Z15Poynting_AdcigsiiiiiiiiiPfiS_S_S_S_S_S_S_S_S_S_:
.text._Z15Poynting_AdcigsiiiiiiiiiPfiS_S_S_S_S_S_S_S_S_S_:
[----:B------:R-:W0:Y:S08]  /*0000*/  LDC R1, c[0x0][0x37c] ;  /* 0x0000df00ff017b82 */ /* 0x000e300000000800 */
[----:B------:R-:W1:Y:S01]  /*0010*/  LDC R2, c[0x0][0x3b0] ;  /* 0x0000ec00ff027b82 */ /* 0x000e620000000800 */
[----:B0-----:R-:W-:-:S07]  /*0020*/  VIADD R1, R1, 0xffffffe0 ;  /* 0xffffffe001017836 */ /* 0x001fce0000000000 */
[----:B------:R-:W0:Y:S08]  /*0030*/  LDC R9, c[0x0][0x390] ;  /* 0x0000e400ff097b82 */ /* 0x000e300000000800 */
[----:B------:R-:W2:Y:S01]  /*0040*/  S2UR UR4, SR_CTAID.X ;  /* 0x00000000000479c3 */ /* 0x000ea20000002500 */
[----:B-1----:R-:W-:-:S07]  /*0050*/  IABS R7, R2 ;  /* 0x0000000200077213 */ /* 0x002fce0000000000 */
[----:B------:R-:W1:Y:S01]  /*0060*/  S2UR UR5, SR_CTAID.Y ;  /* 0x00000000000579c3 */ /* 0x000e620000002600 */
[----:B------:R-:W3:Y:S08]  /*0070*/  I2F.RP R0, R7 ;  /* 0x0000000700007306 */ /* 0x000ef00000209400 */
[----:B---3--:R-:W3:Y:S02]  /*0080*/  MUFU.RCP R0, R0 ;  /* 0x0000000000007308 */ /* 0x008ee40000001000 */
[----:B---3--:R-:W-:-:S06]  /*0090*/  VIADD R4, R0, 0xffffffe ;  /* 0x0ffffffe00047836 */ /* 0x008fcc0000000000 */
[----:B------:R3:W4:Y:S02]  /*00a0*/  F2I.FTZ.U32.TRUNC.NTZ R5, R4 ;  /* 0x0000000400057305 */ /* 0x000724000021f000 */
[----:B---3--:R-:W-:Y:S02]  /*00b0*/  IMAD.MOV.U32 R4, RZ, RZ, RZ ;  /* 0x000000ffff047224 */ /* 0x008fe400078e00ff */
[----:B----4-:R-:W-:-:S04]  /*00c0*/  IMAD.MOV R6, RZ, RZ, -R5 ;  /* 0x000000ffff067224 */ /* 0x010fc800078e0a05 */
[----:B------:R-:W-:Y:S01]  /*00d0*/  IMAD R3, R6, R7, RZ ;  /* 0x0000000706037224 */ /* 0x000fe200078e02ff */
[----:B0-----:R-:W-:-:S03]  /*00e0*/  IABS R6, R9 ;  /* 0x0000000900067213 */ /* 0x001fc60000000000 */
[----:B------:R-:W-:-:S06]  /*00f0*/  IMAD.HI.U32 R5, R5, R3, R4 ;  /* 0x0000000305057227 */ /* 0x000fcc00078e0004 */
[----:B------:R-:W-:-:S05]  /*0100*/  IMAD.HI.U32 R0, R5, R6, RZ ;  /* 0x0000000605007227 */ /* 0x000fca00078e00ff */
[----:B------:R-:W-:-:S05]  /*0110*/  IADD3 R3, PT, PT, -R0, RZ, RZ ;  /* 0x000000ff00037210 */ /* 0x000fca0007ffe1ff */
[----:B------:R-:W-:-:S05]  /*0120*/  IMAD R3, R7, R3, R6 ;  /* 0x0000000307037224 */ /* 0x000fca00078e0206 */
[----:B------:R-:W-:-:S13]  /*0130*/  ISETP.GT.U32.AND P1, PT, R7, R3, PT ;  /* 0x000000030700720c */ /* 0x000fda0003f24070 */
[----:B------:R-:W-:Y:S02]  /*0140*/  @!P1 IMAD.IADD R3, R3, 0x1, -R7 ;  /* 0x0000000103039824 */ /* 0x000fe400078e0a07 */
[----:B------:R-:W-:-:S03]  /*0150*/  @!P1 VIADD R0, R0, 0x1 ;  /* 0x0000000100009836 */ /* 0x000fc60000000000 */
[----:B------:R-:W-:Y:S02]  /*0160*/  ISETP.GE.U32.AND P0, PT, R3, R7, PT ;  /* 0x000000070300720c */ /* 0x000fe40003f06070 */
[----:B------:R-:W-:-:S04]  /*0170*/  LOP3.LUT R3, R9, R2, RZ, 0x3c, !PT ;  /* 0x0000000209037212 */ /* 0x000fc800078e3cff */
[----:B------:R-:W-:Y:S02]  /*0180*/  ISETP.GE.AND P2, PT, R3, RZ, PT ;  /* 0x000000ff0300720c */ /* 0x000fe40003f46270 */
[----:B------:R-:W-:-:S05]  /*0190*/  LOP3.LUT R3, RZ, R2, RZ, 0x33, !PT ;  /* 0x00000002ff037212 */ /* 0x000fca00078e33ff */
[----:B------:R-:W-:Y:S01]  /*01a0*/  @P0 VIADD R0, R0, 0x1 ;  /* 0x0000000100000836 */ /* 0x000fe20000000000 */
[----:B------:R-:W-:-:S05]  /*01b0*/  ISETP.NE.AND P0, PT, R2, RZ, PT ;  /* 0x000000ff0200720c */ /* 0x000fca0003f05270 */
[----:B------:R-:W-:-:S05]  /*01c0*/  @!P2 IMAD.MOV R0, RZ, RZ, -R0 ;  /* 0x000000ffff00a224 */ /* 0x000fca00078e0a00 */
[----:B------:R-:W-:-:S04]  /*01d0*/  SEL R6, R3, R0, !P0 ;  /* 0x0000000003067207 */ /* 0x000fc80004000000 */
[----:B------:R-:W-:-:S13]  /*01e0*/  ISETP.GE.AND P1, PT, R6, 0x1, PT ;  /* 0x000000010600780c */ /* 0x000fda0003f26270 */
[----:B-12---:R-:W-:Y:S05]  /*01f0*/  @!P1 EXIT ;  /* 0x000000000000994d */ /* 0x006fea0003800000 */
[----:B------:R-:W0:Y:S01]  /*0200*/  LDC R11, c[0x0][0x38c] ;  /* 0x0000e300ff0b7b82 */ /* 0x000e220000000800 */
[----:B------:R-:W1:Y:S01]  /*0210*/  S2R R10, SR_TID.Y ;  /* 0x00000000000a7919 */ /* 0x000e620000002200 */
[----:B------:R-:W2:Y:S01]  /*0220*/  LDCU UR10, c[0x0][0x3a0] ;  /* 0x00007400ff0a77ac */ /* 0x000ea20008000800 */
[----:B------:R-:W3:Y:S01]  /*0230*/  S2R R8, SR_TID.X ;  /* 0x0000000000087919 */ /* 0x000ee20000002100 */
[----:B------:R-:W4:Y:S01]  /*0240*/  LDCU UR6, c[0x0][0x394] ;  /* 0x00007280ff0677ac */ /* 0x000f220008000800 */
[----:B------:R-:W5:Y:S01]  /*0250*/  LDCU UR7, c[0x0][0x398] ;  /* 0x00007300ff0777ac */ /* 0x000f620008000800 */
[----:B------:R-:W0:Y:S02]  /*0260*/  LDCU.64 UR8, c[0x0][0x358] ;  /* 0x00006b00ff0877ac */ /* 0x000e240008000a00 */
[----:B0-----:R-:W-:-:S05]  /*0270*/  IABS R0, R11 ;  /* 0x0000000b00007213 */ /* 0x001fca0000000000 */
[----:B------:R-:W-:-:S05]  /*0280*/  IMAD.HI.U32 R5, R5, R0, RZ ;  /* 0x0000000005057227 */ /* 0x000fca00078e00ff */
[----:B------:R-:W-:-:S05]  /*0290*/  IADD3 R4, PT, PT, -R5, RZ, RZ ;  /* 0x000000ff05047210 */ /* 0x000fca0007ffe1ff */
[----:B------:R-:W-:-:S05]  /*02a0*/  IMAD R0, R7, R4, R0 ;  /* 0x0000000407007224 */ /* 0x000fca00078e0200 */
[----:B------:R-:W-:-:S13]  /*02b0*/  ISETP.GT.U32.AND P2, PT, R7, R0, PT ;  /* 0x000000000700720c */ /* 0x000fda0003f44070 */
[----:B------:R-:W-:Y:S02]  /*02c0*/  @!P2 IMAD.IADD R0, R0, 0x1, -R7 ;  /* 0x000000010000a824 */ /* 0x000fe400078e0a07 */
[----:B------:R-:W-:-:S03]  /*02d0*/  @!P2 VIADD R5, R5, 0x1 ;  /* 0x000000010505a836 */ /* 0x000fc60000000000 */
[----:B------:R-:W-:Y:S02]  /*02e0*/  ISETP.GE.U32.AND P1, PT, R0, R7, PT ;  /* 0x000000070000720c */ /* 0x000fe40003f26070 */
[----:B------:R-:W3:Y:S01]  /*02f0*/  LDC R7, c[0x0][0x360] ;  /* 0x0000d800ff077b82 */ /* 0x000ee20000000800 */
[----:B------:R-:W-:-:S04]  /*0300*/  LOP3.LUT R0, R11, R2, RZ, 0x3c, !PT ;  /* 0x000000020b007212 */ /* 0x000fc800078e3cff */
[----:B------:R-:W-:-:S03]  /*0310*/  ISETP.GE.AND P3, PT, R0, RZ, PT ;  /* 0x000000ff0000720c */ /* 0x000fc60003f66270 */
[----:B------:R-:W1:Y:S03]  /*0320*/  LDC R9, c[0x0][0x364] ;  /* 0x0000d900ff097b82 */ /* 0x000e660000000800 */
[----:B------:R-:W-:-:S04]  /*0330*/  @P1 VIADD R5, R5, 0x1 ;  /* 0x0000000105051836 */ /* 0x000fc80000000000 */
[----:B------:R-:W-:-:S05]  /*0340*/  IMAD.MOV.U32 R4, RZ, RZ, R5 ;  /* 0x000000ffff047224 */ /* 0x000fca00078e0005 */
[----:B------:R-:W-:-:S04]  /*0350*/  @!P3 IADD3 R4, PT, PT, -R4, RZ, RZ ;  /* 0x000000ff0404b210 */ /* 0x000fc80007ffe1ff */
[----:B------:R-:W-:Y:S01]  /*0360*/  SEL R4, R3, R4, !P0 ;  /* 0x0000000403047207 */ /* 0x000fe20004000000 */
[----:B---3--:R-:W-:Y:S01]  /*0370*/  IMAD R3, R7, UR4, R8 ;  /* 0x0000000407037c24 */ /* 0x008fe2000f8e0208 */
[----:B------:R-:W-:-:S03]  /*0380*/  UMOV UR4, URZ ;  /* 0x000000ff00047c82 */ /* 0x000fc60008000000 */
[----:B-----5:R-:W-:Y:S02]  /*0390*/  VIADD R0, R3, UR7 ;  /* 0x0000000703007c36 */ /* 0x020fe40008000000 */
[----:B-1----:R-:W-:Y:S02]  /*03a0*/  IMAD R5, R9, UR5, R10 ;  /* 0x0000000509057c24 */ /* 0x002fe4000f8e020a */
[----:B--2---:R-:W0:Y:S02]  /*03b0*/  I2F.F64 R8, UR10 ;  /* 0x0000000a00087d12 */ /* 0x004e240008201c00 */
[C---:B------:R-:W-:Y:S01]  /*03c0*/  IMAD R2, R5.reuse, R2, UR7 ;  /* 0x0000000705027e24 */ /* 0x040fe2000f8e0202 */
[----:B------:R-:W-:-:S04]  /*03d0*/  ISETP.GE.AND P0, PT, R5, R4, PT ;  /* 0x000000040500720c */ /* 0x000fc80003f06270 */
[----:B----4-:R-:W-:-:S13]  /*03e0*/  ISETP.LT.AND P0, PT, R3, UR6, !P0 ;  /* 0x0000000603007c0c */ /* 0x010fda000c701270 */
.L_x_63:
[----:B------:R-:W-:Y:S04]  /*03f0*/  BSSY.RECONVERGENT B0, `(.L_x_41) ;  /* 0x00001b7000007945 */ /* 0x000fe80003800200 */
[----:B-1----:R-:W-:Y:S05]  /*0400*/  @!P0 BRA `(.L_x_42) ;  /* 0x0000001800d48947 */ /* 0x002fea0003800000 */
[----:B------:R-:W1:Y:S01]  /*0410*/  LDCU UR5, c[0x0][0x3b0] ;  /* 0x00007600ff0577ac */ /* 0x000e620008000800 */
[----:B------:R-:W2:Y:S01]  /*0420*/  LDC R7, c[0x0][0x380] ;  /* 0x0000e000ff077b82 */ /* 0x000ea20000000800 */
[----:B------:R-:W1:Y:S01]  /*0430*/  LDCU UR6, c[0x0][0x398] ;  /* 0x00007300ff0677ac */ /* 0x000e620008000800 */
[----:B------:R-:W3:Y:S06]  /*0440*/  LDCU UR7, c[0x0][0x388] ;  /* 0x00007100ff0777ac */ /* 0x000eec0008000800 */
[----:B------:R-:W4:Y:S08]  /*0450*/  LDC.64 R26, c[0x0][0x3b8] ;  /* 0x0000ee00ff1a7b82 */ /* 0x000f300000000a00 */
[----:B------:R-:W5:Y:S01]  /*0460*/  LDC.64 R24, c[0x0][0x3d0] ;  /* 0x0000f400ff187b82 */ /* 0x000f620000000a00 */
[----:B-1----:R-:W-:-:S07]  /*0470*/  UIMAD UR5, UR4, UR5, UR6 ;  /* 0x00000005040572a4 */ /* 0x002fce000f8e0206 */
[----:B------:R-:W1:Y:S01]  /*0480*/  LDC.64 R28, c[0x0][0x3e0] ;  /* 0x0000f800ff1c7b82 */ /* 0x000e620000000a00 */
[----:B--2---:R-:W-:-:S04]  /*0490*/  IMAD R7, R7, UR5, R2 ;  /* 0x0000000507077c24 */ /* 0x004fc8000f8e0202 */
[----:B---3--:R-:W-:-:S03]  /*04a0*/  IMAD R7, R7, UR7, R0 ;  /* 0x0000000707077c24 */ /* 0x008fc6000f8e0200 */
[----:B------:R-:W2:Y:S01]  /*04b0*/  LDC.64 R20, c[0x0][0x3f8] ;  /* 0x0000fe00ff147b82 */ /* 0x000ea20000000a00 */
[----:B----4-:R-:W-:-:S07]  /*04c0*/  IMAD.WIDE R26, R7, 0x4, R26 ;  /* 0x00000004071a7825 */ /* 0x010fce00078e021a */
[----:B------:R-:W3:Y:S01]  /*04d0*/  LDC.64 R22, c[0x0][0x3c8] ;  /* 0x0000f200ff167b82 */ /* 0x000ee20000000a00 */
[C---:B-----5:R-:W-:Y:S01]  /*04e0*/  IMAD.WIDE R24, R7.reuse, 0x4, R24 ;  /* 0x0000000407187825 */ /* 0x060fe200078e0218 */
[----:B------:R-:W4:Y:S05]  /*04f0*/  LDG.E R27, desc[UR8][R26.64] ;  /* 0x000000081a1b7981 */ /* 0x000f2a000c1e1900 */
[----:B------:R-:W4:Y:S01]  /*0500*/  LDG.E R24, desc[UR8][R24.64] ;  /* 0x0000000818187981 */ /* 0x000f22000c1e1900 */
[----:B------:R-:W5:Y:S08]  /*0510*/  LDC.64 R18, c[0x0][0x3f0] ;  /* 0x0000fc00ff127b82 */ /* 0x000f700000000a00 */
[----:B------:R-:W0:Y:S08]  /*0520*/  LDC.64 R14, c[0x0][0x3c0] ;  /* 0x0000f000ff0e7b82 */ /* 0x000e300000000a00 */
[----:B------:R-:W0:Y:S08]  /*0530*/  LDC.64 R12, c[0x0][0x3d8] ;  /* 0x0000f600ff0c7b82 */ /* 0x000e300000000a00 */
[----:B------:R-:W0:Y:S08]  /*0540*/  LDC.64 R10, c[0x0][0x3e8] ;  /* 0x0000fa00ff0a7b82 */ /* 0x000e300000000a00 */
[----:B------:R-:W0:Y:S01]  /*0550*/  LDC.64 R16, c[0x0][0x400] ;  /* 0x00010000ff107b82 */ /* 0x000e220000000a00 */
[----:B-1----:R-:W-:-:S04]  /*0560*/  IMAD.WIDE R28, R7, 0x4, R28 ;  /* 0x00000004071c7825 */ /* 0x002fc800078e021c */
[C---:B--2---:R-:W-:Y:S02]  /*0570*/  IMAD.WIDE R20, R7.reuse, 0x4, R20 ;  /* 0x0000000407147825 */ /* 0x044fe400078e0214 */
[----:B------:R-:W2:Y:S02]  /*0580*/  LDG.E R28, desc[UR8][R28.64] ;  /* 0x000000081c1c7981 */ /* 0x000ea4000c1e1900 */
[C---:B---3--:R-:W-:Y:S02]  /*0590*/  IMAD.WIDE R22, R7.reuse, 0x4, R22 ;  /* 0x0000000407167825 */ /* 0x048fe400078e0216 */
[----:B------:R-:W2:Y:S02]  /*05a0*/  LDG.E R21, desc[UR8][R20.64] ;  /* 0x0000000814157981 */ /* 0x000ea4000c1e1900 */
[C---:B-----5:R-:W-:Y:S02]  /*05b0*/  IMAD.WIDE R18, R7.reuse, 0x4, R18 ;  /* 0x0000000407127825 */ /* 0x060fe400078e0212 */
[----:B------:R2:W3:Y:S02]  /*05c0*/  LDG.E R22, desc[UR8][R22.64] ;  /* 0x0000000816167981 */ /* 0x0004e4000c1e1900 */
[----:B0-----:R-:W-:-:S02]  /*05d0*/  IMAD.WIDE R14, R7, 0x4, R14 ;  /* 0x00000004070e7825 */ /* 0x001fc400078e020e */
[----:B------:R-:W5:Y:S02]  /*05e0*/  LDG.E R19, desc[UR8][R18.64] ;  /* 0x0000000812137981 */ /* 0x000f64000c1e1900 */
[C---:B------:R-:W-:Y:S02]  /*05f0*/  IMAD.WIDE R12, R7.reuse, 0x4, R12 ;  /* 0x00000004070c7825 */ /* 0x040fe400078e020c */
[----:B------:R-:W5:Y:S02]  /*0600*/  LDG.E R14, desc[UR8][R14.64] ;  /* 0x000000080e0e7981 */ /* 0x000f64000c1e1900 */
[C---:B------:R-:W-:Y:S02]  /*0610*/  IMAD.WIDE R10, R7.reuse, 0x4, R10 ;  /* 0x00000004070a7825 */ /* 0x040fe400078e020a */
[----:B------:R0:W5:Y:S02]  /*0620*/  LDG.E R13, desc[UR8][R12.64] ;  /* 0x000000080c0d7981 */ /* 0x000164000c1e1900 */
[----:B------:R-:W-:-:S02]  /*0630*/  IMAD.WIDE R16, R7, 0x4, R16 ;  /* 0x0000000407107825 */ /* 0x000fc400078e0210 */
[----:B------:R1:W5:Y:S04]  /*0640*/  LDG.E R10, desc[UR8][R10.64] ;  /* 0x000000080a0a7981 */ /* 0x000368000c1e1900 */
[----:B------:R-:W5:Y:S01]  /*0650*/  LDG.E R17, desc[UR8][R16.64] ;  /* 0x0000000810117981 */ /* 0x000f62000c1e1900 */
[----:B------:R-:W-:Y:S01]  /*0660*/  BSSY.RECONVERGENT B1, `(.L_x_43) ;  /* 0x000001d000017945 */ /* 0x000fe20003800200 */
[----:B----4-:R-:W-:-:S04]  /*0670*/  FMUL R24, R27, -R24 ;  /* 0x800000181b187220 */ /* 0x010fc80000400000 */
[----:B------:R-:W-:Y:S01]  /*0680*/  FMUL R25, R24, R24 ;  /* 0x0000001818197220 */ /* 0x000fe20000400000 */
[----:B--2---:R-:W-:Y:S01]  /*0690*/  FMUL R23, R28, R21 ;  /* 0x000000151c177220 */ /* 0x004fe20000400000 */
[----:B---3--:R-:W-:-:S03]  /*06a0*/  FMUL R22, R27, -R22 ;  /* 0x800000161b167220 */ /* 0x008fc60000400000 */
[----:B------:R-:W-:Y:S01]  /*06b0*/  FMUL R20, R23, R23 ;  /* 0x0000001717147220 */ /* 0x000fe20000400000 */
[----:B-----5:R-:W-:Y:S01]  /*06c0*/  FMUL R21, R28, R19 ;  /* 0x000000131c157220 */ /* 0x020fe20000400000 */
[----:B0-----:R-:W-:-:S03]  /*06d0*/  FFMA R12, R22, R22, R25 ;  /* 0x00000016160c7223 */ /* 0x001fc60000000019 */
[----:B-1----:R-:W-:Y:S01]  /*06e0*/  FFMA R11, R21, R21, R20 ;  /* 0x00000015150b7223 */ /* 0x002fe20000000014 */
[----:B------:R-:W-:Y:S01]  /*06f0*/  FMUL R7, R14, -R13 ;  /* 0x8000000d0e077220 */ /* 0x000fe20000400000 */
[----:B------:R-:W-:-:S03]  /*0700*/  FMUL R23, R24, R23 ;  /* 0x0000001718177220 */ /* 0x000fc60000400000 */
[----:B------:R-:W-:Y:S01]  /*0710*/  FFMA R12, R7, R7, R12 ;  /* 0x00000007070c7223 */ /* 0x000fe2000000000c */
[----:B------:R-:W-:Y:S01]  /*0720*/  FMUL R14, R10, R17 ;  /* 0x000000110a0e7220 */ /* 0x000fe20000400000 */
[----:B------:R-:W-:-:S03]  /*0730*/  FFMA R22, R22, R21, R23 ;  /* 0x0000001516167223 */ /* 0x000fc60000000017 */
[----:B------:R-:W-:-:S04]  /*0740*/  FFMA R11, R14, R14, R11 ;  /* 0x0000000e0e0b7223 */ /* 0x000fc8000000000b */
[----:B------:R-:W-:Y:S01]  /*0750*/  FMUL R10, R12, R11 ;  /* 0x0000000b0c0a7220 */ /* 0x000fe20000400000 */
[----:B------:R-:W-:-:S03]  /*0760*/  FFMA R12, R7, R14, R22 ;  /* 0x0000000e070c7223 */ /* 0x000fc60000000016 */
[----:B------:R-:W-:Y:S01]  /*0770*/  VIADD R7, R10, 0xf3000000 ;  /* 0xf30000000a077836 */ /* 0x000fe20000000000 */
[----:B------:R0:W1:Y:S04]  /*0780*/  MUFU.RSQ R11, R10 ;  /* 0x0000000a000b7308 */ /* 0x0000680000001400 */
[----:B------:R-:W-:-:S04]  /*0790*/  ISETP.GT.U32.AND P1, PT, R7, 0x727fffff, PT ;  /* 0x727fffff0700780c */ /* 0x000fc80003f24070 */
[----:B------:R-:W2:Y:S09]  /*07a0*/  F2F.F64.F32 R12, R12 ;  /* 0x0000000c000c7310 */ /* 0x000eb20000201800 */
[----:B01----:R-:W-:Y:S05]  /*07b0*/  @!P1 BRA `(.L_x_44) ;  /* 0x00000000000c9947 */ /* 0x003fea0003800000 */
[----:B------:R-:W-:-:S07]  /*07c0*/  MOV R17, 0x7e0 ;  /* 0x000007e000117802 */ /* 0x000fce0000000f00 */
[----:B--2---:R-:W-:Y:S05]  /*07d0*/  CALL.REL.NOINC `($__internal_2_$__cuda_sm20_sqrt_rn_f32_slowpath) ;  /* 0x0000001c006c7944 */ /* 0x004fea0003c00000 */
[----:B------:R-:W-:Y:S05]  /*07e0*/  BRA `(.L_x_45) ;  /* 0x0000000000107947 */ /* 0x000fea0003800000 */
.L_x_44:
[----:B------:R-:W-:Y:S01]  /*07f0*/  FMUL.FTZ R7, R10, R11 ;  /* 0x0000000b0a077220 */ /* 0x000fe20000410000 */
[----:B------:R-:W-:-:S03]  /*0800*/  FMUL.FTZ R11, R11, 0.5 ;  /* 0x3f0000000b0b7820 */ /* 0x000fc60000410000 */
[----:B------:R-:W-:-:S04]  /*0810*/  FFMA R10, -R7, R7, R10 ;  /* 0x00000007070a7223 */ /* 0x000fc8000000010a */
[----:B------:R-:W-:-:S07]  /*0820*/  FFMA R7, R10, R11, R7 ;  /* 0x0000000b0a077223 */ /* 0x000fce0000000007 */
.L_x_45:
[----:B------:R-:W-:Y:S05]  /*0830*/  BSYNC.RECONVERGENT B1 ;  /* 0x0000000000017941 */ /* 0x000fea0003800200 */
.L_x_43:
[----:B------:R-:W0:Y:S01]  /*0840*/  F2F.F64.F32 R14, R7 ;  /* 0x00000007000e7310 */ /* 0x000e220000201800 */
[----:B------:R-:W-:Y:S01]  /*0850*/  UMOV UR6, 0xcccccccd ;  /* 0xcccccccd00067882 */ /* 0x000fe20000000000 */
[----:B------:R-:W-:Y:S01]  /*0860*/  UMOV UR7, 0x3feccccc ;  /* 0x3feccccc00077882 */ /* 0x000fe20000000000 */
[----:B------:R-:W-:Y:S01]  /*0870*/  IMAD.MOV.U32 R10, RZ, RZ, 0x1 ;  /* 0x00000001ff0a7424 */ /* 0x000fe200078e00ff */
[----:B--2---:R-:W-:Y:S01]  /*0880*/  FSETP.GEU.AND P2, PT, |R13|, 6.5827683646048100446e-37, PT ;  /* 0x036000000d00780b */ /* 0x004fe20003f4e200 */
[----:B------:R-:W-:Y:S01]  /*0890*/  BSSY.RECONVERGENT B1, `(.L_x_46) ;  /* 0x0000010000017945 */ /* 0x000fe20003800200 */
[----:B0-----:R-:W-:-:S06]  /*08a0*/  DMUL R14, R14, UR6 ;  /* 0x000000060e0e7c28 */ /* 0x001fcc0008000000 */
[----:B------:R-:W0:Y:S02]  /*08b0*/  MUFU.RCP64H R11, R15 ;  /* 0x0000000f000b7308 */ /* 0x000e240000001800 */
[----:B0-----:R-:W-:-:S08]  /*08c0*/  DFMA R16, -R14, R10, 1 ;  /* 0x3ff000000e10742b */ /* 0x001fd0000000010a */
[----:B------:R-:W-:-:S08]  /*08d0*/  DFMA R16, R16, R16, R16 ;  /* 0x000000101010722b */ /* 0x000fd00000000010 */
[----:B------:R-:W-:-:S08]  /*08e0*/  DFMA R16, R10, R16, R10 ;  /* 0x000000100a10722b */ /* 0x000fd0000000000a */
[----:B------:R-:W-:-:S08]  /*08f0*/  DFMA R10, -R14, R16, 1 ;  /* 0x3ff000000e0a742b */ /* 0x000fd00000000110 */
[----:B------:R-:W-:-:S08]  /*0900*/  DFMA R10, R16, R10, R16 ;  /* 0x0000000a100a722b */ /* 0x000fd00000000010 */
[----:B------:R-:W-:-:S08]  /*0910*/  DMUL R16, R12, R10 ;  /* 0x0000000a0c107228 */ /* 0x000fd00000000000 */
[----:B------:R-:W-:-:S08]  /*0920*/  DFMA R18, -R14, R16, R12 ;  /* 0x000000100e12722b */ /* 0x000fd0000000010c */
[----:B------:R-:W-:-:S10]  /*0930*/  DFMA R10, R10, R18, R16 ;  /* 0x000000120a0a722b */ /* 0x000fd40000000010 */
[----:B------:R-:W-:-:S05]  /*0940*/  FFMA R7, RZ, R15, R11 ;  /* 0x0000000fff077223 */ /* 0x000fca000000000b */
[----:B------:R-:W-:-:S13]  /*0950*/  FSETP.GT.AND P1, PT, |R7|, 1.469367938527859385e-39, PT ;  /* 0x001000000700780b */ /* 0x000fda0003f24200 */
[----:B------:R-:W-:Y:S05]  /*0960*/  @P1 BRA P2, `(.L_x_47) ;  /* 0x0000000000081947 */ /* 0x000fea0001000000 */
[----:B------:R-:W-:-:S07]  /*0970*/  MOV R24, 0x990 ;  /* 0x0000099000187802 */ /* 0x000fce0000000f00 */
[----:B------:R-:W-:Y:S05]  /*0980*/  CALL.REL.NOINC `($__internal_1_$__cuda_sm20_div_rn_f64_full) ;  /* 0x0000001400887944 */ /* 0x000fea0003c00000 */
.L_x_47:
[----:B------:R-:W-:Y:S05]  /*0990*/  BSYNC.RECONVERGENT B1 ;  /* 0x0000000000017941 */ /* 0x000fea0003800200 */
.L_x_46:
[----:B------:R-:W0:Y:S02]  /*09a0*/  F2F.F32.F64 R10, R10 ;  /* 0x0000000a000a7310 */ /* 0x000e240000301000 */
[----:B0-----:R-:W-:-:S13]  /*09b0*/  FSETP.GTU.AND P1, PT, |R10|, 1, PT ;  /* 0x3f8000000a00780b */ /* 0x001fda0003f2c200 */
[----:B------:R-:W-:Y:S05]  /*09c0*/  @P1 BRA `(.L_x_42) ;  /* 0x0000001400641947 */ /* 0x000fea0003800000 */
[----:B------:R-:W-:Y:S01]  /*09d0*/  IMAD.MOV.U32 R7, RZ, RZ, 0x3f000000 ;  /* 0x3f000000ff077424 */ /* 0x000fe200078e00ff */
[C---:B------:R-:W-:Y:S01]  /*09e0*/  FSETP.NEU.AND P2, PT, |R10|.reuse, 1, PT ;  /* 0x3f8000000a00780b */ /* 0x040fe20003f4d200 */
[----:B------:R-:W-:Y:S01]  /*09f0*/  MUFU.RCP64H R13, 3.1415920257568359375 ;  /* 0x400921fb000d7908 */ /* 0x000fe20000001800 */
[C---:B------:R-:W-:Y:S01]  /*0a00*/  FSETP.GT.AND P1, PT, |R10|.reuse, 0.56000000238418579102, PT ;  /* 0x3f0f5c290a00780b */ /* 0x040fe20003f24200 */
[----:B------:R-:W-:Y:S01]  /*0a10*/  FFMA R7, |R10|, -R7, 0.5 ;  /* 0x3f0000000a077423 */ /* 0x000fe20000000a07 */
[----:B------:R-:W-:Y:S01]  /*0a20*/  IMAD.MOV.U32 R17, RZ, RZ, 0x3fd774eb ;  /* 0x3fd774ebff117424 */ /* 0x000fe200078e00ff */
[----:B------:R-:W-:Y:S04]  /*0a30*/  BSSY.RECONVERGENT B1, `(.L_x_48) ;  /* 0x000002c000017945 */ /* 0x000fe80003800200 */
[----:B------:R-:W0:Y:S02]  /*0a40*/  MUFU.RSQ R12, R7 ;  /* 0x00000007000c7308 */ /* 0x000e240000001400 */
[----:B0-----:R-:W-:Y:S01]  /*0a50*/  FMUL R11, R7, R12 ;  /* 0x0000000c070b7220 */ /* 0x001fe20000400000 */
[----:B------:R-:W-:-:S04]  /*0a60*/  FMUL R12, R12, -0.5 ;  /* 0xbf0000000c0c7820 */ /* 0x000fc80000400000 */
[----:B------:R-:W-:-:S04]  /*0a70*/  FFMA R12, R11, R12, 0.5 ;  /* 0x3f0000000b0c7423 */ /* 0x000fc8000000000c */
[----:B------:R-:W-:-:S05]  /*0a80*/  FFMA R12, R11, R12, R11 ;  /* 0x0000000c0b0c7223 */ /* 0x000fca000000000b */
[----:B------:R-:W-:Y:S02]  /*0a90*/  FSEL R11, R12, RZ, P2 ;  /* 0x000000ff0c0b7208 */ /* 0x000fe40001000000 */
[----:B------:R-:W-:Y:S02]  /*0aa0*/  MOV R12, 0x3d10ecef ;  /* 0x3d10ecef000c7802 */ /* 0x000fe40000000f00 */
[----:B------:R-:W-:Y:S02]  /*0ab0*/  FSEL R11, R11, |R10|, P1 ;  /* 0x4000000a0b0b7208 */ /* 0x000fe40000800000 */
[----:B------:R-:W-:Y:S02]  /*0ac0*/  FSETP.GT.AND P2, PT, R10, 0.56000000238418579102, PT ;  /* 0x3f0f5c290a00780b */ /* 0x000fe40003f44000 */
[----:B------:R-:W-:Y:S01]  /*0ad0*/  LOP3.LUT R11, R11, 0x80000000, R10, 0xb8, !PT ;  /* 0x800000000b0b7812 */ /* 0x000fe200078eb80a */
[----:B------:R-:W-:-:S04]  /*0ae0*/  IMAD.MOV.U32 R10, RZ, RZ, 0x542fe938 ;  /* 0x542fe938ff0a7424 */ /* 0x000fc800078e00ff */
[----:B------:R-:W-:-:S04]  /*0af0*/  FMUL R7, R11, R11 ;  /* 0x0000000b0b077220 */ /* 0x000fc80000400000 */
[----:B------:R-:W-:-:S04]  /*0b00*/  FFMA R12, R7, R12, 0.016980519518256187439 ;  /* 0x3c8b1abb070c7423 */ /* 0x000fc8000000000c */
[----:B------:R-:W-:-:S04]  /*0b10*/  FFMA R12, R7, R12, 0.030762933194637298584 ;  /* 0x3cfc028c070c7423 */ /* 0x000fc8000000000c */
[----:B------:R-:W-:-:S04]  /*0b20*/  FFMA R12, R7, R12, 0.044709417968988418579 ;  /* 0x3d372139070c7423 */ /* 0x000fc8000000000c */
[----:B------:R-:W-:-:S04]  /*0b30*/  FFMA R12, R7, R12, 0.074989043176174163818 ;  /* 0x3d9993db070c7423 */ /* 0x000fc8000000000c */
[----:B------:R-:W-:-:S04]  /*0b40*/  FFMA R12, R7, R12, 0.16666707396507263184 ;  /* 0x3e2aaac6070c7423 */ /* 0x000fc8000000000c */
[----:B------:R-:W-:-:S04]  /*0b50*/  FMUL R12, R7, R12 ;  /* 0x0000000c070c7220 */ /* 0x000fc80000400000 */
[----:B------:R-:W-:Y:S01]  /*0b60*/  FFMA R7, R11, R12, R11 ;  /* 0x0000000c0b077223 */ /* 0x000fe2000000000b */
[----:B------:R-:W-:Y:S02]  /*0b70*/  IMAD.MOV.U32 R11, RZ, RZ, 0x400921fb ;  /* 0x400921fbff0b7424 */ /* 0x000fe400078e00ff */
[----:B------:R-:W-:Y:S02]  /*0b80*/  IMAD.MOV.U32 R12, RZ, RZ, 0x1 ;  /* 0x00000001ff0c7424 */ /* 0x000fe400078e00ff */
[----:B------:R-:W-:-:S04]  /*0b90*/  FSEL R16, R7, -R7, P1 ;  /* 0x8000000707107208 */ /* 0x000fc80000800000 */
[----:B------:R-:W-:Y:S01]  /*0ba0*/  DFMA R14, R12, -R10, 1 ;  /* 0x3ff000000c0e742b */ /* 0x000fe2000000080a */
[----:B------:R-:W-:-:S04]  /*0bb0*/  @!P2 FFMA R7, R17, 0.93318945169448852539, R16 ;  /* 0x3f6ee5811107a823 */ /* 0x000fc80000000010 */
[----:B------:R-:W-:-:S03]  /*0bc0*/  @P1 FADD R7, R7, R7 ;  /* 0x0000000707071221 */ /* 0x000fc60000000000 */
[----:B------:R-:W-:Y:S02]  /*0bd0*/  DFMA R16, R14, R14, R14 ;  /* 0x0000000e0e10722b */ /* 0x000fe4000000000e */
[----:B------:R-:W0:Y:S06]  /*0be0*/  F2F.F64.F32 R14, R7 ;  /* 0x00000007000e7310 */ /* 0x000e2c0000201800 */
[----:B------:R-:W-:-:S08]  /*0bf0*/  DFMA R16, R12, R16, R12 ;  /* 0x000000100c10722b */ /* 0x000fd0000000000c */
[----:B------:R-:W-:Y:S02]  /*0c00*/  DFMA R18, R16, -R10, 1 ;  /* 0x3ff000001012742b */ /* 0x000fe4000000080a */
[----:B0-----:R-:W-:-:S06]  /*0c10*/  DMUL R12, R14, 0.5 ;  /* 0x3fe000000e0c7828 */ /* 0x001fcc0000000000 */
[----:B------:R-:W-:Y:S02]  /*0c20*/  DFMA R14, R16, R18, R16 ;  /* 0x00000012100e722b */ /* 0x000fe40000000010 */
[----:B------:R-:W-:-:S08]  /*0c30*/  DMUL R12, R12, 180 ;  /* 0x406680000c0c7828 */ /* 0x000fd00000000000 */
[----:B------:R-:W-:Y:S02]  /*0c40*/  DMUL R16, R12, R14 ;  /* 0x0000000e0c107228 */ /* 0x000fe40000000000 */
[----:B------:R-:W-:-:S06]  /*0c50*/  FSETP.GEU.AND P2, PT, |R13|, 6.5827683646048100446e-37, PT ;  /* 0x036000000d00780b */ /* 0x000fcc0003f4e200 */
[----:B------:R-:W-:-:S08]  /*0c60*/  DFMA R10, R16, -R10, R12 ;  /* 0x8000000a100a722b */ /* 0x000fd0000000000c */
[----:B------:R-:W-:-:S10]  /*0c70*/  DFMA R10, R14, R10, R16 ;  /* 0x0000000a0e0a722b */ /* 0x000fd40000000010 */
[----:B------:R-:W-:-:S05]  /*0c80*/  FFMA R14, RZ, 2.1426990032196044922, R11 ;  /* 0x400921fbff0e7823 */ /* 0x000fca000000000b */
[----:B------:R-:W-:-:S13]  /*0c90*/  FSETP.GT.AND P1, PT, |R14|, 1.469367938527859385e-39, PT ;  /* 0x001000000e00780b */ /* 0x000fda0003f24200 */
[----:B------:R-:W-:Y:S05]  /*0ca0*/  @P1 BRA P2, `(.L_x_49) ;  /* 0x0000000000101947 */ /* 0x000fea0001000000 */
[----:B------:R-:W-:Y:S01]  /*0cb0*/  MOV R14, 0x542fe938 ;  /* 0x542fe938000e7802 */ /* 0x000fe20000000f00 */
[----:B------:R-:W-:Y:S01]  /*0cc0*/  IMAD.MOV.U32 R15, RZ, RZ, 0x400921fb ;  /* 0x400921fbff0f7424 */ /* 0x000fe200078e00ff */
[----:B------:R-:W-:-:S07]  /*0cd0*/  MOV R24, 0xcf0 ;  /* 0x00000cf000187802 */ /* 0x000fce0000000f00 */
[----:B------:R-:W-:Y:S05]  /*0ce0*/  CALL.REL.NOINC `($__internal_1_$__cuda_sm20_div_rn_f64_full) ;  /* 0x0000001000b07944 */ /* 0x000fea0003c00000 */
.L_x_49:
[----:B------:R-:W-:Y:S05]  /*0cf0*/  BSYNC.RECONVERGENT B1 ;  /* 0x0000000000017941 */ /* 0x000fea0003800200 */
.L_x_48:
[----:B------:R-:W0:Y:S01]  /*0d00*/  MUFU.RCP64H R13, R9 ;  /* 0x00000009000d7308 */ /* 0x000e220000001800 */
[----:B------:R-:W-:Y:S01]  /*0d10*/  IMAD.MOV.U32 R12, RZ, RZ, 0x1 ;  /* 0x00000001ff0c7424 */ /* 0x000fe200078e00ff */
[----:B------:R-:W-:Y:S06]  /*0d20*/  BSSY.RECONVERGENT B1, `(.L_x_50) ;  /* 0x0000017000017945 */ /* 0x000fec0003800200 */
[----:B------:R-:W1:Y:S01]  /*0d30*/  F2F.F32.F64 R10, R10 ;  /* 0x0000000a000a7310 */ /* 0x000e620000301000 */
[----:B0-----:R-:W-:-:S08]  /*0d40*/  DFMA R14, -R8, R12, 1 ;  /* 0x3ff00000080e742b */ /* 0x001fd0000000010c */
[----:B------:R-:W-:-:S08]  /*0d50*/  DFMA R14, R14, R14, R14 ;  /* 0x0000000e0e0e722b */ /* 0x000fd0000000000e */
[----:B------:R-:W-:Y:S02]  /*0d60*/  DFMA R12, R12, R14, R12 ;  /* 0x0000000e0c0c722b */ /* 0x000fe4000000000c */
[----:B-1----:R-:W0:Y:S06]  /*0d70*/  F2F.F64.F32 R14, R10 ;  /* 0x0000000a000e7310 */ /* 0x002e2c0000201800 */
[----:B------:R-:W-:-:S08]  /*0d80*/  DFMA R16, -R8, R12, 1 ;  /* 0x3ff000000810742b */ /* 0x000fd0000000010c */
[----:B------:R-:W-:Y:S01]  /*0d90*/  DFMA R12, R12, R16, R12 ;  /* 0x000000100c0c722b */ /* 0x000fe2000000000c */
[----:B0-----:R-:W-:-:S07]  /*0da0*/  FSETP.GEU.AND P2, PT, |R15|, 6.5827683646048100446e-37, PT ;  /* 0x036000000f00780b */ /* 0x001fce0003f4e200 */
[----:B------:R-:W-:-:S08]  /*0db0*/  DMUL R16, R14, R12 ;  /* 0x0000000c0e107228 */ /* 0x000fd00000000000 */
[----:B------:R-:W-:-:S08]  /*0dc0*/  DFMA R18, -R8, R16, R14 ;  /* 0x000000100812722b */ /* 0x000fd0000000010e */
[----:B------:R-:W-:-:S10]  /*0dd0*/  DFMA R12, R12, R18, R16 ;  /* 0x000000120c0c722b */ /* 0x000fd40000000010 */
[----:B------:R-:W-:-:S05]  /*0de0*/  FFMA R7, RZ, R9, R13 ;  /* 0x00000009ff077223 */ /* 0x000fca000000000d */
[----:B------:R-:W-:-:S13]  /*0df0*/  FSETP.GT.AND P1, PT, |R7|, 1.469367938527859385e-39, PT ;  /* 0x001000000700780b */ /* 0x000fda0003f24200 */
[----:B------:R-:W-:Y:S05]  /*0e00*/  @P1 BRA P2, `(.L_x_51) ;  /* 0x0000000000201947 */ /* 0x000fea0001000000 */
[----:B------:R-:W-:Y:S01]  /*0e10*/  IMAD.MOV.U32 R12, RZ, RZ, R14 ;  /* 0x000000ffff0c7224 */ /* 0x000fe200078e000e */
[----:B------:R-:W-:Y:S01]  /*0e20*/  MOV R13, R15 ;  /* 0x0000000f000d7202 */ /* 0x000fe20000000f00 */
[----:B------:R-:W-:Y:S01]  /*0e30*/  IMAD.MOV.U32 R14, RZ, RZ, R8 ;  /* 0x000000ffff0e7224 */ /* 0x000fe200078e0008 */
[----:B------:R-:W-:Y:S01]  /*0e40*/  MOV R24, 0xe70 ;  /* 0x00000e7000187802 */ /* 0x000fe20000000f00 */
[----:B------:R-:W-:-:S07]  /*0e50*/  IMAD.MOV.U32 R15, RZ, RZ, R9 ;  /* 0x000000ffff0f7224 */ /* 0x000fce00078e0009 */
[----:B------:R-:W-:Y:S05]  /*0e60*/  CALL.REL.NOINC `($__internal_1_$__cuda_sm20_div_rn_f64_full) ;  /* 0x0000001000507944 */ /* 0x000fea0003c00000 */
[----:B------:R-:W-:Y:S01]  /*0e70*/  IMAD.MOV.U32 R12, RZ, RZ, R10 ;  /* 0x000000ffff0c7224 */ /* 0x000fe200078e000a */
[----:B------:R-:W-:-:S07]  /*0e80*/  MOV R13, R11 ;  /* 0x0000000b000d7202 */ /* 0x000fce0000000f00 */
.L_x_51:
[----:B------:R-:W-:Y:S05]  /*0e90*/  BSYNC.RECONVERGENT B1 ;  /* 0x0000000000017941 */ /* 0x000fea0003800200 */
.L_x_50:
[----:B------:R-:W0:Y:S01]  /*0ea0*/  LDC R18, c[0x0][0x39c] ;  /* 0x0000e700ff127b82 */ /* 0x000e220000000800 */
[----:B------:R-:W0:Y:S02]  /*0eb0*/  F2I.F64.TRUNC R7, R12 ;  /* 0x0000000c00077311 */ /* 0x000e24000030d100 */
[----:B0-----:R-:W-:-:S13]  /*0ec0*/  ISETP.GE.AND P1, PT, R7, R18, PT ;  /* 0x000000120700720c */ /* 0x001fda0003f26270 */
[----:B------:R-:W-:Y:S05]  /*0ed0*/  @P1 BRA `(.L_x_42) ;  /* 0x0000001000201947 */ /* 0x000fea0003800000 */
[----:B------:R-:W0:Y:S01]  /*0ee0*/  MUFU.RCP64H R17, 180 ;  /* 0x4066800000117908 */ /* 0x000e220000001800 */
[----:B------:R-:W-:Y:S01]  /*0ef0*/  IMAD.MOV.U32 R14, RZ, RZ, 0x0 ;  /* 0x00000000ff0e7424 */ /* 0x000fe200078e00ff */
[----:B------:R-:W-:Y:S01]  /*0f00*/  UMOV UR6, 0x542fe938 ;  /* 0x542fe93800067882 */ /* 0x000fe20000000000 */
[----:B------:R-:W-:Y:S01]  /*0f10*/  IMAD.MOV.U32 R15, RZ, RZ, 0x40668000 ;  /* 0x40668000ff0f7424 */ /* 0x000fe200078e00ff */
[----:B------:R-:W-:Y:S01]  /*0f20*/  UMOV UR7, 0x400921fb ;  /* 0x400921fb00077882 */ /* 0x000fe20000000000 */
[----:B------:R-:W-:Y:S01]  /*0f30*/  IMAD.MOV.U32 R16, RZ, RZ, 0x1 ;  /* 0x00000001ff107424 */ /* 0x000fe200078e00ff */
[----:B------:R-:W-:Y:S01]  /*0f40*/  BSSY.RECONVERGENT B1, `(.L_x_52) ;  /* 0x0000016000017945 */ /* 0x000fe20003800200 */
[----:B------:R-:W-:Y:S01]  /*0f50*/  FMUL R27, R27, R28 ;  /* 0x0000001c1b1b7220 */ /* 0x000fe20000400000 */
[----:B------:R-:W1:Y:S03]  /*0f60*/  I2F.F64 R12, R7 ;  /* 0x00000007000c7312 */ /* 0x000e660000201c00 */
[----:B0-----:R-:W-:-:S02]  /*0f70*/  DFMA R10, R16, -R14, 1 ;  /* 0x3ff00000100a742b */ /* 0x001fc4000000080e */
[----:B-1----:R-:W-:-:S06]  /*0f80*/  DMUL R12, R12, UR6 ;  /* 0x000000060c0c7c28 */ /* 0x002fcc0008000000 */
[----:B------:R-:W-:-:S08]  /*0f90*/  DFMA R10, R10, R10, R10 ;  /* 0x0000000a0a0a722b */ /* 0x000fd0000000000a */
[----:B------:R-:W-:Y:S01]  /*0fa0*/  DFMA R10, R16, R10, R16 ;  /* 0x0000000a100a722b */ /* 0x000fe20000000010 */
[----:B------:R-:W-:-:S07]  /*0fb0*/  FSETP.GEU.AND P2, PT, |R13|, 6.5827683646048100446e-37, PT ;  /* 0x036000000d00780b */ /* 0x000fce0003f4e200 */
[----:B------:R-:W-:-:S08]  /*0fc0*/  DFMA R14, R10, -R14, 1 ;  /* 0x3ff000000a0e742b */ /* 0x000fd0000000080e */
[----:B------:R-:W-:-:S08]  /*0fd0*/  DFMA R10, R10, R14, R10 ;  /* 0x0000000e0a0a722b */ /* 0x000fd0000000000a */
[----:B------:R-:W-:-:S08]  /*0fe0*/  DMUL R14, R12, R10 ;  /* 0x0000000a0c0e7228 */ /* 0x000fd00000000000 */
[----:B------:R-:W-:-:S08]  /*0ff0*/  DFMA R16, R14, -180, R12 ;  /* 0xc06680000e10782b */ /* 0x000fd0000000000c */
[----:B------:R-:W-:-:S10]  /*1000*/  DFMA R10, R10, R16, R14 ;  /* 0x000000100a0a722b */ /* 0x000fd4000000000e */
[----:B------:R-:W-:-:S05]  /*1010*/  FFMA R14, RZ, 3.6015625, R11 ;  /* 0x40668000ff0e7823 */ /* 0x000fca000000000b */
[----:B------:R-:W-:Y:S01]  /*1020*/  FSETP.GT.AND P1, PT, |R14|, 1.469367938527859385e-39, PT ;  /* 0x001000000e00780b */ /* 0x000fe20003f24200 */
[----:B------:R-:W-:-:S04]  /*1030*/  IMAD R14, R4, UR4, R5 ;  /* 0x00000004040e7c24 */ /* 0x000fc8000f8e0205 */
[----:B------:R-:W-:-:S08]  /*1040*/  IMAD R28, R14, R18, R7 ;  /* 0x000000120e1c7224 */ /* 0x000fd000078e0207 */
[----:B------:R-:W-:Y:S05]  /*1050*/  @P1 BRA P2, `(.L_x_53) ;  /* 0x0000000000101947 */ /* 0x000fea0001000000 */
[----:B------:R-:W-:Y:S01]  /*1060*/  MOV R14, RZ ;  /* 0x000000ff000e7202 */ /* 0x000fe20000000f00 */
[----:B------:R-:W-:Y:S01]  /*1070*/  IMAD.MOV.U32 R15, RZ, RZ, 0x40668000 ;  /* 0x40668000ff0f7424 */ /* 0x000fe200078e00ff */
[----:B------:R-:W-:-:S07]  /*1080*/  MOV R24, 0x10a0 ;  /* 0x000010a000187802 */ /* 0x000fce0000000f00 */
[----:B------:R-:W-:Y:S05]  /*1090*/  CALL.REL.NOINC `($__internal_1_$__cuda_sm20_div_rn_f64_full) ;  /* 0x0000000c00c47944 */ /* 0x000fea0003c00000 */
.L_x_53:
[----:B------:R-:W-:Y:S05]  /*10a0*/  BSYNC.RECONVERGENT B1 ;  /* 0x0000000000017941 */ /* 0x000fea0003800200 */
.L_x_52:
[----:B------:R-:W0:Y:S01]  /*10b0*/  F2F.F32.F64 R7, R10 ;  /* 0x0000000a00077310 */ /* 0x000e220000301000 */
[----:B------:R-:W-:Y:S01]  /*10c0*/  BSSY.RECONVERGENT B1, `(.L_x_54) ;  /* 0x0000042000017945 */ /* 0x000fe20003800200 */
[C---:B0-----:R-:W-:Y:S01]  /*10d0*/  FMUL R12, R7.reuse, 0.63661974668502807617 ;  /* 0x3f22f983070c7820 */ /* 0x041fe20000400000 */
[----:B------:R-:W-:-:S05]  /*10e0*/  FSETP.GE.AND P1, PT, |R7|, 105615, PT ;  /* 0x47ce47800700780b */ /* 0x000fca0003f26200 */
[----:B------:R-:W0:Y:S02]  /*10f0*/  F2I.NTZ R12, R12 ;  /* 0x0000000c000c7305 */ /* 0x000e240000203100 */
[----:B0-----:R-:W-:Y:S01]  /*1100*/  I2FP.F32.S32 R14, R12 ;  /* 0x0000000c000e7245 */ /* 0x001fe20000201400 */
[----:B------:R-:W-:-:S04]  /*1110*/  IMAD.MOV.U32 R20, RZ, RZ, R12 ;  /* 0x000000ffff147224 */ /* 0x000fc800078e000c */
[----:B------:R-:W-:-:S04]  /*1120*/  FFMA R13, R14, -1.5707962512969970703, R7 ;  /* 0xbfc90fda0e0d7823 */ /* 0x000fc80000000007 */
[----:B------:R-:W-:-:S04]  /*1130*/  FFMA R13, R14, -7.5497894158615963534e-08, R13 ;  /* 0xb3a221680e0d7823 */ /* 0x000fc8000000000d */
[----:B------:R-:W-:-:S04]  /*1140*/  FFMA R19, R14, -5.3903029534742383927e-15, R13 ;  /* 0xa7c234c50e137823 */ /* 0x000fc8000000000d */
[----:B------:R-:W-:Y:S01]  /*1150*/  IMAD.MOV.U32 R13, RZ, RZ, R19 ;  /* 0x000000ffff0d7224 */ /* 0x000fe200078e0013 */
[----:B------:R-:W-:Y:S06]  /*1160*/  @!P1 BRA `(.L_x_55) ;  /* 0x0000000000dc9947 */ /* 0x000fec0003800000 */
[----:B------:R-:W-:-:S13]  /*1170*/  FSETP.NEU.AND P2, PT, |R7|, +INF , PT ;  /* 0x7f8000000700780b */ /* 0x000fda0003f4d200 */
[----:B------:R-:W-:Y:S01]  /*1180*/  @!P2 FMUL R13, RZ, R7 ;  /* 0x00000007ff0da220 */ /* 0x000fe20000400000 */
[----:B------:R-:W-:Y:S01]  /*1190*/  @!P2 MOV R12, RZ ;  /* 0x000000ff000ca202 */ /* 0x000fe20000000f00 */
[----:B------:R-:W-:Y:S06]  /*11a0*/  @!P2 BRA `(.L_x_55) ;  /* 0x0000000000cca947 */ /* 0x000fec0003800000 */
[----:B------:R-:W-:Y:S01]  /*11b0*/  IMAD.SHL.U32 R11, R7, 0x100, RZ ;  /* 0x00000100070b7824 */ /* 0x000fe200078e00ff */
[----:B------:R-:W0:Y:S01]  /*11c0*/  LDCU.64 UR10, c[0x4][0x8] ;  /* 0x01000100ff0a77ac */ /* 0x000e220008000a00 */
[----:B------:R-:W-:Y:S02]  /*11d0*/  IMAD.MOV.U32 R17, RZ, RZ, RZ ;  /* 0x000000ffff117224 */ /* 0x000fe400078e00ff */
[----:B------:R-:W-:Y:S01]  /*11e0*/  IMAD.MOV.U32 R10, RZ, RZ, R1 ;  /* 0x000000ffff0a7224 */ /* 0x000fe200078e0001 */
[----:B------:R-:W-:Y:S01]  /*11f0*/  LOP3.LUT R21, R11, 0x80000000, RZ, 0xfc, !PT ;  /* 0x800000000b157812 */ /* 0x000fe200078efcff */
[----:B------:R-:W-:Y:S01]  /*1200*/  UMOV UR6, URZ ;  /* 0x000000ff00067c82 */ /* 0x000fe20008000000 */
[----:B------:R-:W-:-:S05]  /*1210*/  UMOV UR5, URZ ;  /* 0x000000ff00057c82 */ /* 0x000fca0008000000 */
.L_x_56:
[----:B0-----:R-:W-:Y:S01]  /*1220*/  MOV R12, UR10 ;  /* 0x0000000a000c7c02 */ /* 0x001fe20008000f00 */
[----:B------:R-:W-:-:S05]  /*1230*/  IMAD.U32 R13, RZ, RZ, UR11 ;  /* 0x0000000bff0d7e24 */ /* 0x000fca000f8e00ff */
[----:B------:R-:W2:Y:S01]  /*1240*/  LDG.E.CONSTANT R12, desc[UR8][R12.64] ;  /* 0x000000080c0c7981 */ /* 0x000ea2000c1e9900 */
[----:B------:R-:W-:Y:S02]  /*1250*/  UIADD3 UR10, UP0, UPT, UR10, 0x4, URZ ;  /* 0x000000040a0a7890 */ /* 0x000fe4000ff1e0ff */
[----:B------:R-:W-:Y:S02]  /*1260*/  UIADD3 UR5, UPT, UPT, UR5, 0x1, URZ ;  /* 0x0000000105057890 */ /* 0x000fe4000fffe0ff */
[----:B------:R-:W-:Y:S02]  /*1270*/  UIADD3.X UR11, UPT, UPT, URZ, UR11, URZ, UP0, !UPT ;  /* 0x0000000bff0b7290 */ /* 0x000fe400087fe4ff */
[----:B------:R-:W-:Y:S01]  /*1280*/  UISETP.NE.AND UP0, UPT, UR5, 0x6, UPT ;  /* 0x000000060500788c */ /* 0x000fe2000bf05270 */
[----:B--2---:R-:W-:-:S03]  /*1290*/  IMAD.WIDE.U32 R14, R12, R21, RZ ;  /* 0x000000150c0e7225 */ /* 0x004fc600078e00ff */
[----:B------:R-:W-:-:S04]  /*12a0*/  IADD3 R11, P2, PT, R14, R17, RZ ;  /* 0x000000110e0b7210 */ /* 0x000fc80007f5e0ff */
[----:B------:R-:W-:Y:S01]  /*12b0*/  IADD3.X R17, PT, PT, R15, UR6, RZ, P2, !PT ;  /* 0x000000060f117c10 */ /* 0x000fe200097fe4ff */
[----:B------:R0:W-:Y:S02]  /*12c0*/  STL [R10], R11 ;  /* 0x0000000b0a007387 */ /* 0x0001e40000100800 */
[----:B0-----:R-:W-:Y:S01]  /*12d0*/  VIADD R10, R10, 0x4 ;  /* 0x000000040a0a7836 */ /* 0x001fe20000000000 */
[----:B------:R-:W-:Y:S06]  /*12e0*/  BRA.U UP0, `(.L_x_56) ;  /* 0xfffffffd00cc7547 */ /* 0x000fec000b83ffff */
[----:B------:R-:W-:Y:S01]  /*12f0*/  SHF.R.U32.HI R13, RZ, 0x17, R7 ;  /* 0x00000017ff0d7819 */ /* 0x000fe20000011607 */
[----:B------:R0:W-:Y:S03]  /*1300*/  STL [R1+0x18], R17 ;  /* 0x0000181101007387 */ /* 0x0001e60000100800 */
[C---:B------:R-:W-:Y:S02]  /*1310*/  LOP3.LUT R10, R13.reuse, 0xe0, RZ, 0xc0, !PT ;  /* 0x000000e00d0a7812 */ /* 0x040fe400078ec0ff */
[----:B------:R-:W-:-:S03]  /*1320*/  LOP3.LUT P2, RZ, R13, 0x1f, RZ, 0xc0, !PT ;  /* 0x0000001f0dff7812 */ /* 0x000fc6000784c0ff */
[----:B------:R-:W-:-:S05]  /*1330*/  VIADD R10, R10, 0xffffff80 ;  /* 0xffffff800a0a7836 */ /* 0x000fca0000000000 */
[----:B------:R-:W-:-:S05]  /*1340*/  SHF.R.U32.HI R10, RZ, 0x5, R10 ;  /* 0x00000005ff0a7819 */ /* 0x000fca000001160a */
[----:B------:R-:W-:-:S05]  /*1350*/  IMAD R14, R10, -0x4, R1 ;  /* 0xfffffffc0a0e7824 */ /* 0x000fca00078e0201 */
[----:B------:R-:W2:Y:S04]  /*1360*/  LDL R12, [R14+0x18] ;  /* 0x000018000e0c7983 */ /* 0x000ea80000100800 */
[----:B------:R-:W2:Y:S04]  /*1370*/  LDL R11, [R14+0x14] ;  /* 0x000014000e0b7983 */ /* 0x000ea80000100800 */
[----:B------:R-:W3:Y:S01]  /*1380*/  @P2 LDL R10, [R14+0x10] ;  /* 0x000010000e0a2983 */ /* 0x000ee20000100800 */
[----:B------:R-:W-:Y:S01]  /*1390*/  LOP3.LUT R13, R13, 0x1f, RZ, 0xc0, !PT ;  /* 0x0000001f0d0d7812 */ /* 0x000fe200078ec0ff */
[----:B------:R-:W-:Y:S01]  /*13a0*/  UMOV UR6, 0x54442d19 ;  /* 0x54442d1900067882 */ /* 0x000fe20000000000 */
[----:B------:R-:W-:-:S02]  /*13b0*/  UMOV UR7, 0x3bf921fb ;  /* 0x3bf921fb00077882 */ /* 0x000fc40000000000 */
[-C--:B--2---:R-:W-:Y:S02]  /*13c0*/  @P2 SHF.L.W.U32.HI R12, R11, R13.reuse, R12 ;  /* 0x0000000d0b0c2219 */ /* 0x084fe40000010e0c */
[----:B---3--:R-:W-:Y:S02]  /*13d0*/  @P2 SHF.L.W.U32.HI R11, R10, R13, R11 ;  /* 0x0000000d0a0b2219 */ /* 0x008fe40000010e0b */
[----:B------:R-:W-:Y:S02]  /*13e0*/  ISETP.GE.AND P2, PT, R7, RZ, PT ;  /* 0x000000ff0700720c */ /* 0x000fe40003f46270 */
[C---:B------:R-:W-:Y:S02]  /*13f0*/  SHF.L.W.U32.HI R16, R11.reuse, 0x2, R12 ;  /* 0x000000020b107819 */ /* 0x040fe40000010e0c */
[----:B------:R-:W-:Y:S02]  /*1400*/  SHF.L.U32 R11, R11, 0x2, RZ ;  /* 0x000000020b0b7819 */ /* 0x000fe400000006ff */
[----:B------:R-:W-:-:S02]  /*1410*/  SHF.R.S32.HI R13, RZ, 0x1f, R16 ;  /* 0x0000001fff0d7819 */ /* 0x000fc40000011410 */
[C---:B0-----:R-:W-:Y:S02]  /*1420*/  LOP3.LUT R17, R16.reuse, R7, RZ, 0x3c, !PT ;  /* 0x0000000710117212 */ /* 0x041fe400078e3cff */
[C---:B------:R-:W-:Y:S02]  /*1430*/  LOP3.LUT R10, R13.reuse, R11, RZ, 0x3c, !PT ;  /* 0x0000000b0d0a7212 */ /* 0x040fe400078e3cff */
[----:B------:R-:W-:Y:S02]  /*1440*/  LOP3.LUT R11, R13, R16, RZ, 0x3c, !PT ;  /* 0x000000100d0b7212 */ /* 0x000fe400078e3cff */
[----:B------:R-:W-:Y:S02]  /*1450*/  SHF.R.U32.HI R13, RZ, 0x1e, R12 ;  /* 0x0000001eff0d7819 */ /* 0x000fe4000001160c */
[----:B------:R-:W-:Y:S02]  /*1460*/  ISETP.GE.AND P3, PT, R17, RZ, PT ;  /* 0x000000ff1100720c */ /* 0x000fe40003f66270 */
[----:B------:R-:W0:Y:S01]  /*1470*/  I2F.F64.S64 R10, R10 ;  /* 0x0000000a000a7312 */ /* 0x000e220000301c00 */
[----:B------:R-:W-:-:S05]  /*1480*/  LEA.HI R12, R16, R13, RZ, 0x1 ;  /* 0x0000000d100c7211 */ /* 0x000fca00078f08ff */
[----:B------:R-:W-:-:S04]  /*1490*/  IMAD.MOV R13, RZ, RZ, -R12 ;  /* 0x000000ffff0d7224 */ /* 0x000fc800078e0a0c */
[----:B------:R-:W-:Y:S01]  /*14a0*/  @!P2 IMAD.MOV.U32 R12, RZ, RZ, R13 ;  /* 0x000000ffff0ca224 */ /* 0x000fe200078e000d */
[----:B0-----:R-:W-:-:S10]  /*14b0*/  DMUL R14, R10, UR6 ;  /* 0x000000060a0e7c28 */ /* 0x001fd40008000000 */
[----:B------:R-:W0:Y:S02]  /*14c0*/  F2F.F32.F64 R14, R14 ;  /* 0x0000000e000e7310 */ /* 0x000e240000301000 */
[----:B0-----:R-:W-:-:S07]  /*14d0*/  FSEL R13, -R14, R14, !P3 ;  /* 0x0000000e0e0d7208 */ /* 0x001fce0005800100 */
.L_x_55:
[----:B------:R-:W-:Y:S05]  /*14e0*/  BSYNC.RECONVERGENT B1 ;  /* 0x0000000000017941 */ /* 0x000fea0003800200 */
.L_x_54:
[----:B------:R-:W-:Y:S02]  /*14f0*/  IMAD.MOV.U32 R16, RZ, RZ, 0x37cbac00 ;  /* 0x37cbac00ff107424 */ /* 0x000fe400078e00ff */
[----:B------:R-:W-:Y:S01]  /*1500*/  FMUL R11, R13, R13 ;  /* 0x0000000d0d0b7220 */ /* 0x000fe20000400000 */
[C---:B------:R-:W-:Y:S01]  /*1510*/  LOP3.LUT R14, R12.reuse, 0x1, RZ, 0xc0, !PT ;  /* 0x000000010c0e7812 */ /* 0x040fe200078ec0ff */
[----:B------:R-:W-:Y:S01]  /*1520*/  VIADD R15, R12, 0x1 ;  /* 0x000000010c0f7836 */ /* 0x000fe20000000000 */
[----:B------:R-:W-:Y:S01]  /*1530*/  MOV R17, 0x3c0885e4 ;  /* 0x3c0885e400117802 */ /* 0x000fe20000000f00 */
[----:B------:R-:W-:Y:S01]  /*1540*/  FFMA R10, R11, R16, -0.0013887860113754868507 ;  /* 0xbab607ed0b0a7423 */ /* 0x000fe20000000010 */
[----:B------:R-:W-:Y:S01]  /*1550*/  ISETP.NE.U32.AND P2, PT, R14, 0x1, PT ;  /* 0x000000010e00780c */ /* 0x000fe20003f45070 */
[----:B------:R-:W-:Y:S01]  /*1560*/  IMAD.MOV.U32 R18, RZ, RZ, 0x3e2aaaa8 ;  /* 0x3e2aaaa8ff127424 */ /* 0x000fe200078e00ff */
[----:B------:R-:W-:Y:S01]  /*1570*/  LOP3.LUT P3, RZ, R15, 0x2, RZ, 0xc0, !PT ;  /* 0x000000020fff7812 */ /* 0x000fe2000786c0ff */
[----:B------:R-:W-:Y:S01]  /*1580*/  BSSY.RECONVERGENT B1, `(.L_x_57) ;  /* 0x0000041000017945 */ /* 0x000fe20003800200 */
[----:B------:R-:W-:-:S02]  /*1590*/  FSEL R12, R10, -0.00019574658654164522886, P2 ;  /* 0xb94d41530a0c7808 */ /* 0x000fc40001000000 */
[----:B------:R-:W-:Y:S02]  /*15a0*/  FSEL R14, R17, 0.041666727513074874878, !P2 ;  /* 0x3d2aaabb110e7808 */ /* 0x000fe40005000000 */
[----:B------:R-:W-:Y:S02]  /*15b0*/  FSEL R10, R13, 1, !P2 ;  /* 0x3f8000000d0a7808 */ /* 0x000fe40005000000 */
[----:B------:R-:W-:Y:S01]  /*15c0*/  FSEL R15, -R18, -0.4999999701976776123, !P2 ;  /* 0xbeffffff120f7808 */ /* 0x000fe20005000100 */
[C---:B------:R-:W-:Y:S01]  /*15d0*/  FFMA R12, R11.reuse, R12, R14 ;  /* 0x0000000c0b0c7223 */ /* 0x040fe2000000000e */
[----:B------:R-:W-:Y:S02]  /*15e0*/  IMAD.MOV.U32 R14, RZ, RZ, R20 ;  /* 0x000000ffff0e7224 */ /* 0x000fe400078e0014 */
[C---:B------:R-:W-:Y:S01]  /*15f0*/  FFMA R13, R11.reuse, R10, RZ ;  /* 0x0000000a0b0d7223 */ /* 0x040fe200000000ff */
[----:B------:R-:W-:Y:S01]  /*1600*/  FFMA R12, R11, R12, R15 ;  /* 0x0000000c0b0c7223 */ /* 0x000fe2000000000f */
[----:B------:R-:W-:-:S03]  /*1610*/  MOV R11, R19 ;  /* 0x00000013000b7202 */ /* 0x000fc60000000f00 */
[----:B------:R-:W-:-:S04]  /*1620*/  FFMA R10, R13, R12, R10 ;  /* 0x0000000c0d0a7223 */ /* 0x000fc8000000000a */
[----:B------:R-:W-:-:S04]  /*1630*/  @P3 FADD R10, RZ, -R10 ;  /* 0x8000000aff0a3221 */ /* 0x000fc80000000000 */
[----:B------:R-:W-:Y:S01]  /*1640*/  FMUL R27, R27, R10 ;  /* 0x0000000a1b1b7220 */ /* 0x000fe20000400000 */
[----:B------:R-:W-:Y:S06]  /*1650*/  @!P1 BRA `(.L_x_58) ;  /* 0x0000000000cc9947 */ /* 0x000fec0003800000 */
[----:B------:R-:W-:-:S13]  /*1660*/  FSETP.NEU.AND P2, PT, |R7|, +INF , PT ;  /* 0x7f8000000700780b */ /* 0x000fda0003f4d200 */
[----:B------:R-:W-:Y:S01]  /*1670*/  @!P2 FMUL R11, RZ, R7 ;  /* 0x00000007ff0ba220 */ /* 0x000fe20000400000 */
[----:B------:R-:W-:Y:S01]  /*1680*/  @!P2 IMAD.MOV.U32 R14, RZ, RZ, RZ ;  /* 0x000000ffff0ea224 */ /* 0x000fe200078e00ff */
[----:B------:R-:W-:Y:S06]  /*1690*/  @!P2 BRA `(.L_x_58) ;  /* 0x0000000000bca947 */ /* 0x000fec0003800000 */
[----:B------:R-:W0:Y:S01]  /*16a0*/  LDC.64 R10, c[0x4][0x8] ;  /* 0x01000200ff0a7b82 */ /* 0x000e220000000a00 */
[----:B------:R-:W-:Y:S02]  /*16b0*/  IMAD.SHL.U32 R12, R7, 0x100, RZ ;  /* 0x00000100070c7824 */ /* 0x000fe400078e00ff */
[----:B------:R-:W-:Y:S02]  /*16c0*/  HFMA2 R22, -RZ, RZ, 0, 0 ;  /* 0x00000000ff167431 */ /* 0x000fe400000001ff */
[----:B------:R-:W-:Y:S01]  /*16d0*/  IMAD.MOV.U32 R21, RZ, RZ, RZ ;  /* 0x000000ffff157224 */ /* 0x000fe200078e00ff */
[----:B------:R-:W-:Y:S01]  /*16e0*/  UMOV UR5, URZ ;  /* 0x000000ff00057c82 */ /* 0x000fe20008000000 */
[----:B------:R-:W-:-:S07]  /*16f0*/  LOP3.LUT R25, R12, 0x80000000, RZ, 0xfc, !PT ;  /* 0x800000000c197812 */ /* 0x000fce00078efcff */
.L_x_59:
[----:B0-----:R-:W-:-:S06]  /*1700*/  IMAD.WIDE.U32 R12, R22, 0x4, R10 ;  /* 0x00000004160c7825 */ /* 0x001fcc00078e000a */
[----:B------:R-:W2:Y:S01]  /*1710*/  LDG.E.CONSTANT R12, desc[UR8][R12.64] ;  /* 0x000000080c0c7981 */ /* 0x000ea2000c1e9900 */
[C---:B-1----:R-:W-:Y:S02]  /*1720*/  IMAD R23, R22.reuse, 0x4, R1 ;  /* 0x0000000416177824 */ /* 0x042fe400078e0201 */
[----:B------:R-:W-:-:S05]  /*1730*/  VIADD R22, R22, 0x1 ;  /* 0x0000000116167836 */ /* 0x000fca0000000000 */
[----:B------:R-:W-:Y:S01]  /*1740*/  ISETP.NE.AND P2, PT, R22, 0x6, PT ;  /* 0x000000061600780c */ /* 0x000fe20003f45270 */
[----:B--2---:R-:W-:-:S03]  /*1750*/  IMAD.WIDE.U32 R14, R12, R25, RZ ;  /* 0x000000190c0e7225 */ /* 0x004fc600078e00ff */
[----:B------:R-:W-:-:S04]  /*1760*/  IADD3 R14, P3, PT, R14, R21, RZ ;  /* 0x000000150e0e7210 */ /* 0x000fc80007f7e0ff */
[----:B------:R-:W-:Y:S01]  /*1770*/  IADD3.X R21, PT, PT, R15, UR5, RZ, P3, !PT ;  /* 0x000000050f157c10 */ /* 0x000fe20009ffe4ff */
[----:B------:R1:W-:Y:S04]  /*1780*/  STL [R23], R14 ;  /* 0x0000000e17007387 */ /* 0x0003e80000100800 */
[----:B------:R-:W-:Y:S05]  /*1790*/  @P2 BRA `(.L_x_59) ;  /* 0xfffffffc00d82947 */ /* 0x000fea000383ffff */
        /* <DEDUP_REMOVED lines=12> */
[----:B------:R-:W-:Y:S01]  /*1860*/  UMOV UR7, 0x3bf921fb ;  /* 0x3bf921fb00077882 */ /* 0x000fe20000000000 */
[----:B------:R-:W-:-:S02]  /*1870*/  ISETP.GE.AND P3, PT, R7, RZ, PT ;  /* 0x000000ff0700720c */ /* 0x000fc40003f66270 */
[-C--:B--2---:R-:W-:Y:S02]  /*1880*/  @P2 SHF.L.W.U32.HI R15, R10, R12.reuse, R15 ;  /* 0x0000000c0a0f2219 */ /* 0x084fe40000010e0f */
[----:B---3--:R-:W-:-:S04]  /*1890*/  @P2 SHF.L.W.U32.HI R10, R11, R12, R10 ;  /* 0x0000000c0b0a2219 */ /* 0x008fc80000010e0a */
[C-C-:B-1----:R-:W-:Y:S02]  /*18a0*/  SHF.L.W.U32.HI R14, R10.reuse, 0x2, R15.reuse ;  /* 0x000000020a0e7819 */ /* 0x142fe40000010e0f */
[----:B------:R-:W-:Y:S02]  /*18b0*/  SHF.L.U32 R10, R10, 0x2, RZ ;  /* 0x000000020a0a7819 */ /* 0x000fe400000006ff */
[----:B------:R-:W-:Y:S02]  /*18c0*/  SHF.R.S32.HI R11, RZ, 0x1f, R14 ;  /* 0x0000001fff0b7819 */ /* 0x000fe4000001140e */
[----:B------:R-:W-:Y:S02]  /*18d0*/  SHF.R.U32.HI R15, RZ, 0x1e, R15 ;  /* 0x0000001eff0f7819 */ /* 0x000fe4000001160f */
[C---:B------:R-:W-:Y:S02]  /*18e0*/  LOP3.LUT R10, R11.reuse, R10, RZ, 0x3c, !PT ;  /* 0x0000000a0b0a7212 */ /* 0x040fe400078e3cff */
[----:B------:R-:W-:-:S02]  /*18f0*/  LOP3.LUT R11, R11, R14, RZ, 0x3c, !PT ;  /* 0x0000000e0b0b7212 */ /* 0x000fc400078e3cff */
[C---:B0-----:R-:W-:Y:S02]  /*1900*/  LOP3.LUT R21, R14.reuse, R7, RZ, 0x3c, !PT ;  /* 0x000000070e157212 */ /* 0x041fe400078e3cff */
[----:B------:R-:W-:Y:S02]  /*1910*/  LEA.HI R14, R14, R15, RZ, 0x1 ;  /* 0x0000000f0e0e7211 */ /* 0x000fe400078f08ff */
[----:B------:R-:W0:Y:S01]  /*1920*/  I2F.F64.S64 R10, R10 ;  /* 0x0000000a000a7312 */ /* 0x000e220000301c00 */
[----:B------:R-:W-:Y:S02]  /*1930*/  ISETP.GE.AND P2, PT, R21, RZ, PT ;  /* 0x000000ff1500720c */ /* 0x000fe40003f46270 */
[----:B------:R-:W-:-:S04]  /*1940*/  IMAD.MOV R15, RZ, RZ, -R14 ;  /* 0x000000ffff0f7224 */ /* 0x000fc800078e0a0e */
[----:B------:R-:W-:Y:S01]  /*1950*/  @!P3 IMAD.MOV.U32 R14, RZ, RZ, R15 ;  /* 0x000000ffff0eb224 */ /* 0x000fe200078e000f */
[----:B0-----:R-:W-:-:S10]  /*1960*/  DMUL R12, R10, UR6 ;  /* 0x000000060a0c7c28 */ /* 0x001fd40008000000 */
[----:B------:R-:W0:Y:S02]  /*1970*/  F2F.F32.F64 R12, R12 ;  /* 0x0000000c000c7310 */ /* 0x000e240000301000 */
[----:B0-----:R-:W-:-:S07]  /*1980*/  FSEL R11, -R12, R12, !P2 ;  /* 0x0000000c0c0b7208 */ /* 0x001fce0005000100 */
.L_x_58:
[----:B------:R-:W-:Y:S05]  /*1990*/  BSYNC.RECONVERGENT B1 ;  /* 0x0000000000017941 */ /* 0x000fea0003800200 */
.L_x_57:
[----:B------:R-:W-:Y:S01]  /*19a0*/  FMUL R13, R11, R11 ;  /* 0x0000000b0b0d7220 */ /* 0x000fe20000400000 */
[C---:B------:R-:W-:Y:S01]  /*19b0*/  LOP3.LUT R12, R14.reuse, 0x1, RZ, 0xc0, !PT ;  /* 0x000000010e0c7812 */ /* 0x040fe200078ec0ff */
[----:B------:R-:W-:Y:S01]  /*19c0*/  VIADD R15, R14, 0x1 ;  /* 0x000000010e0f7836 */ /* 0x000fe20000000000 */
[----:B------:R-:W-:Y:S01]  /*19d0*/  BSSY.RECONVERGENT B1, `(.L_x_60) ;  /* 0x0000042000017945 */ /* 0x000fe20003800200 */
[----:B------:R-:W-:Y:S01]  /*19e0*/  FFMA R10, R13, R16, -0.0013887860113754868507 ;  /* 0xbab607ed0d0a7423 */ /* 0x000fe20000000010 */
[----:B------:R-:W-:Y:S02]  /*19f0*/  ISETP.NE.U32.AND P2, PT, R12, 0x1, PT ;  /* 0x000000010c00780c */ /* 0x000fe40003f45070 */
[----:B------:R-:W-:Y:S02]  /*1a00*/  LOP3.LUT P3, RZ, R15, 0x2, RZ, 0xc0, !PT ;  /* 0x000000020fff7812 */ /* 0x000fe4000786c0ff */
[----:B------:R-:W-:Y:S02]  /*1a10*/  FSEL R12, R10, -0.00019574658654164522886, P2 ;  /* 0xb94d41530a0c7808 */ /* 0x000fe40001000000 */
[----:B------:R-:W-:-:S02]  /*1a20*/  FSEL R14, R17, 0.041666727513074874878, !P2 ;  /* 0x3d2aaabb110e7808 */ /* 0x000fc40005000000 */
[----:B------:R-:W-:Y:S02]  /*1a30*/  FSEL R10, R11, 1, !P2 ;  /* 0x3f8000000b0a7808 */ /* 0x000fe40005000000 */
[----:B------:R-:W-:Y:S01]  /*1a40*/  FSEL R15, -R18, -0.4999999701976776123, !P2 ;  /* 0xbeffffff120f7808 */ /* 0x000fe20005000100 */
[C---:B------:R-:W-:Y:S02]  /*1a50*/  FFMA R12, R13.reuse, R12, R14 ;  /* 0x0000000c0d0c7223 */ /* 0x040fe4000000000e */
[C---:B------:R-:W-:Y:S02]  /*1a60*/  FFMA R11, R13.reuse, R10, RZ ;  /* 0x0000000a0d0b7223 */ /* 0x040fe400000000ff */
[----:B------:R-:W-:-:S04]  /*1a70*/  FFMA R12, R13, R12, R15 ;  /* 0x0000000c0d0c7223 */ /* 0x000fc8000000000f */
[----:B------:R-:W-:-:S04]  /*1a80*/  FFMA R10, R11, R12, R10 ;  /* 0x0000000c0b0a7223 */ /* 0x000fc8000000000a */
[----:B------:R-:W-:-:S04]  /*1a90*/  @P3 FADD R10, RZ, -R10 ;  /* 0x8000000aff0a3221 */ /* 0x000fc80000000000 */
[----:B------:R-:W-:Y:S01]  /*1aa0*/  FMUL R27, R27, R10 ;  /* 0x0000000a1b1b7220 */ /* 0x000fe20000400000 */
[----:B------:R-:W-:Y:S06]  /*1ab0*/  @!P1 BRA `(.L_x_61) ;  /* 0x0000000000cc9947 */ /* 0x000fec0003800000 */
[----:B------:R-:W-:-:S13]  /*1ac0*/  FSETP.NEU.AND P1, PT, |R7|, +INF , PT ;  /* 0x7f8000000700780b */ /* 0x000fda0003f2d200 */
[----:B------:R-:W-:Y:S01]  /*1ad0*/  @!P1 FMUL R19, RZ, R7 ;  /* 0x00000007ff139220 */ /* 0x000fe20000400000 */
[----:B------:R-:W-:Y:S01]  /*1ae0*/  @!P1 MOV R20, RZ ;  /* 0x000000ff00149202 */ /* 0x000fe20000000f00 */
[----:B------:R-:W-:Y:S06]  /*1af0*/  @!P1 BRA `(.L_x_61) ;  /* 0x0000000000bc9947 */ /* 0x000fec0003800000 */
[----:B------:R-:W0:Y:S01]  /*1b00*/  LDC.64 R10, c[0x4][0x8] ;  /* 0x01000200ff0a7b82 */ /* 0x000e220000000a00 */
[----:B------:R-:W-:Y:S01]  /*1b10*/  IMAD.SHL.U32 R12, R7, 0x100, RZ ;  /* 0x00000100070c7824 */ /* 0x000fe200078e00ff */
[----:B------:R-:W-:Y:S01]  /*1b20*/  UMOV UR5, URZ ;  /* 0x000000ff00057c82 */ /* 0x000fe20008000000 */
[----:B------:R-:W-:Y:S02]  /*1b30*/  IMAD.MOV.U32 R19, RZ, RZ, RZ ;  /* 0x000000ffff137224 */ /* 0x000fe400078e00ff */
[----:B------:R-:W-:Y:S01]  /*1b40*/  IMAD.MOV.U32 R20, RZ, RZ, RZ ;  /* 0x000000ffff147224 */ /* 0x000fe200078e00ff */
[----:B------:R-:W-:-:S07]  /*1b50*/  LOP3.LUT R23, R12, 0x80000000, RZ, 0xfc, !PT ;  /* 0x800000000c177812 */ /* 0x000fce00078efcff */
.L_x_62:
[----:B0-----:R-:W-:-:S06]  /*1b60*/  IMAD.WIDE.U32 R12, R20, 0x4, R10 ;  /* 0x00000004140c7825 */ /* 0x001fcc00078e000a */
[----:B------:R-:W2:Y:S01]  /*1b70*/  LDG.E.CONSTANT R12, desc[UR8][R12.64] ;  /* 0x000000080c0c7981 */ /* 0x000ea2000c1e9900 */
[C---:B-1----:R-:W-:Y:S01]  /*1b80*/  LEA R21, R20.reuse, R1, 0x2 ;  /* 0x0000000114157211 */ /* 0x042fe200078e10ff */
        /* <DEDUP_REMOVED lines=14> */
[----:B-1----:R-:W2:Y:S04]  /*1c70*/  LDL R14, [R13+0x18] ;  /* 0x000018000d0e7983 */ /* 0x002ea80000100800 */
[----:B------:R-:W2:Y:S04]  /*1c80*/  LDL R11, [R13+0x14] ;  /* 0x000014000d0b7983 */ /* 0x000ea80000100800 */
[----:B------:R-:W3:Y:S01]  /*1c90*/  @P1 LDL R10, [R13+0x10] ;  /* 0x000010000d0a1983 */ /* 0x000ee20000100800 */
[----:B------:R-:W-:Y:S01]  /*1ca0*/  LOP3.LUT R12, R12, 0x1f, RZ, 0xc0, !PT ;  /* 0x0000001f0c0c7812 */ /* 0x000fe200078ec0ff */
[----:B------:R-:W-:Y:S01]  /*1cb0*/  UMOV UR6, 0x54442d19 ;  /* 0x54442d1900067882 */ /* 0x000fe20000000000 */
[----:B------:R-:W-:Y:S01]  /*1cc0*/  UMOV UR7, 0x3bf921fb ;  /* 0x3bf921fb00077882 */ /* 0x000fe20000000000 */
[----:B------:R-:W-:-:S02]  /*1cd0*/  ISETP.GE.AND P2, PT, R7, RZ, PT ;  /* 0x000000ff0700720c */ /* 0x000fc40003f46270 */
[-C--:B--2---:R-:W-:Y:S02]  /*1ce0*/  @P1 SHF.L.W.U32.HI R14, R11, R12.reuse, R14 ;  /* 0x0000000c0b0e1219 */ /* 0x084fe40000010e0e */
[----:B---3--:R-:W-:Y:S02]  /*1cf0*/  @P1 SHF.L.W.U32.HI R11, R10, R12, R11 ;  /* 0x0000000c0a0b1219 */ /* 0x008fe40000010e0b */
[--C-:B------:R-:W-:Y:S02]  /*1d00*/  SHF.R.U32.HI R15, RZ, 0x1e, R14.reuse ;  /* 0x0000001eff0f7819 */ /* 0x100fe4000001160e */
[C---:B------:R-:W-:Y:S01]  /*1d10*/  SHF.L.W.U32.HI R20, R11.reuse, 0x2, R14 ;  /* 0x000000020b147819 */ /* 0x040fe20000010e0e */
[----:B------:R-:W-:-:S03]  /*1d20*/  IMAD.SHL.U32 R11, R11, 0x4, RZ ;  /* 0x000000040b0b7824 */ /* 0x000fc600078e00ff */
[----:B------:R-:W-:Y:S02]  /*1d30*/  SHF.R.S32.HI R12, RZ, 0x1f, R20 ;  /* 0x0000001fff0c7819 */ /* 0x000fe40000011414 */
[----:B------:R-:W-:Y:S02]  /*1d40*/  LOP3.LUT R7, R20, R7, RZ, 0x3c, !PT ;  /* 0x0000000714077212 */ /* 0x000fe400078e3cff */
[C---:B------:R-:W-:Y:S02]  /*1d50*/  LOP3.LUT R10, R12.reuse, R11, RZ, 0x3c, !PT ;  /* 0x0000000b0c0a7212 */ /* 0x040fe400078e3cff */
[----:B------:R-:W-:Y:S02]  /*1d60*/  LOP3.LUT R11, R12, R20, RZ, 0x3c, !PT ;  /* 0x000000140c0b7212 */ /* 0x000fe400078e3cff */
[----:B------:R-:W-:Y:S02]  /*1d70*/  LEA.HI R20, R20, R15, RZ, 0x1 ;  /* 0x0000000f14147211 */ /* 0x000fe400078f08ff */
[----:B------:R-:W-:-:S02]  /*1d80*/  ISETP.GE.AND P1, PT, R7, RZ, PT ;  /* 0x000000ff0700720c */ /* 0x000fc40003f26270 */
[----:B------:R-:W1:Y:S01]  /*1d90*/  I2F.F64.S64 R10, R10 ;  /* 0x0000000a000a7312 */ /* 0x000e620000301c00 */
[----:B------:R-:W-:-:S05]  /*1da0*/  IADD3 R7, PT, PT, -R20, RZ, RZ ;  /* 0x000000ff14077210 */ /* 0x000fca0007ffe1ff */
[----:B------:R-:W-:Y:S01]  /*1db0*/  @!P2 IMAD.MOV.U32 R20, RZ, RZ, R7 ;  /* 0x000000ffff14a224 */ /* 0x000fe200078e0007 */
[----:B-1----:R-:W-:-:S10]  /*1dc0*/  DMUL R12, R10, UR6 ;  /* 0x000000060a0c7c28 */ /* 0x002fd40008000000 */
[----:B------:R-:W0:Y:S02]  /*1dd0*/  F2F.F32.F64 R12, R12 ;  /* 0x0000000c000c7310 */ /* 0x000e240000301000 */
[----:B0-----:R-:W-:-:S07]  /*1de0*/  FSEL R19, -R12, R12, !P1 ;  /* 0x0000000c0c137208 */ /* 0x001fce0004800100 */
.L_x_61:
[----:B------:R-:W-:Y:S05]  /*1df0*/  BSYNC.RECONVERGENT B1 ;  /* 0x0000000000017941 */ /* 0x000fea0003800200 */
.L_x_60:
[----:B------:R-:W0:Y:S01]  /*1e00*/  LDC.64 R10, c[0x0][0x3a8] ;  /* 0x0000ea00ff0a7b82 */ /* 0x000e220000000a00 */
[----:B------:R-:W1:Y:S02]  /*1e10*/  LDCU UR5, c[0x0][0x394] ;  /* 0x00007280ff0577ac */ /* 0x000e640008000800 */
[----:B-1----:R-:W-:-:S04]  /*1e20*/  IMAD R7, R28, UR5, R3 ;  /* 0x000000051c077c24 */ /* 0x002fc8000f8e0203 */
[----:B0-----:R-:W-:-:S05]  /*1e30*/  IMAD.WIDE R10, R7, 0x4, R10 ;  /* 0x00000004070a7825 */ /* 0x001fca00078e020a */
[----:B------:R-:W2:Y:S01]  /*1e40*/  LDG.E R14, desc[UR8][R10.64] ;  /* 0x000000080a0e7981 */ /* 0x000ea2000c1e1900 */
[----:B------:R-:W-:Y:S01]  /*1e50*/  FMUL R7, R19, R19 ;  /* 0x0000001313077220 */ /* 0x000fe20000400000 */
[C---:B------:R-:W-:Y:S01]  /*1e60*/  LOP3.LUT R12, R20.reuse, 0x1, RZ, 0xc0, !PT ;  /* 0x00000001140c7812 */ /* 0x040fe200078ec0ff */
[----:B------:R-:W-:Y:S02]  /*1e70*/  VIADD R20, R20, 0x1 ;  /* 0x0000000114147836 */ /* 0x000fe40000000000 */
[----:B------:R-:W-:Y:S01]  /*1e80*/  FFMA R16, R7, R16, -0.0013887860113754868507 ;  /* 0xbab607ed07107423 */ /* 0x000fe20000000010 */
[----:B------:R-:W-:Y:S02]  /*1e90*/  ISETP.NE.U32.AND P1, PT, R12, 0x1, PT ;  /* 0x000000010c00780c */ /* 0x000fe40003f25070 */
[----:B------:R-:W-:Y:S02]  /*1ea0*/  LOP3.LUT P2, RZ, R20, 0x2, RZ, 0xc0, !PT ;  /* 0x0000000214ff7812 */ /* 0x000fe4000784c0ff */
[----:B------:R-:W-:-:S02]  /*1eb0*/  FSEL R12, R17, 0.041666727513074874878, !P1 ;  /* 0x3d2aaabb110c7808 */ /* 0x000fc40004800000 */
[----:B------:R-:W-:Y:S02]  /*1ec0*/  FSEL R16, R16, -0.00019574658654164522886, P1 ;  /* 0xb94d415310107808 */ /* 0x000fe40000800000 */
[----:B------:R-:W-:Y:S02]  /*1ed0*/  FSEL R13, -R18, -0.4999999701976776123, !P1 ;  /* 0xbeffffff120d7808 */ /* 0x000fe40004800100 */
[----:B------:R-:W-:Y:S01]  /*1ee0*/  FSEL R19, R19, 1, !P1 ;  /* 0x3f80000013137808 */ /* 0x000fe20004800000 */
[----:B------:R-:W-:-:S04]  /*1ef0*/  FFMA R12, R7, R16, R12 ;  /* 0x00000010070c7223 */ /* 0x000fc8000000000c */
[C---:B------:R-:W-:Y:S01]  /*1f00*/  FFMA R13, R7.reuse, R12, R13 ;  /* 0x0000000c070d7223 */ /* 0x040fe2000000000d */
[----:B------:R-:W-:-:S04]  /*1f10*/  FFMA R12, R7, R19, RZ ;  /* 0x00000013070c7223 */ /* 0x000fc800000000ff */
[----:B------:R-:W-:-:S04]  /*1f20*/  FFMA R12, R12, R13, R19 ;  /* 0x0000000d0c0c7223 */ /* 0x000fc80000000013 */
[----:B------:R-:W-:-:S04]  /*1f30*/  @P2 FADD R12, RZ, -R12 ;  /* 0x8000000cff0c2221 */ /* 0x000fc80000000000 */
[----:B--2---:R-:W-:-:S05]  /*1f40*/  FFMA R27, R27, R12, R14 ;  /* 0x0000000c1b1b7223 */ /* 0x004fca000000000e */
[----:B------:R1:W-:Y:S02]  /*1f50*/  STG.E desc[UR8][R10.64], R27 ;  /* 0x0000001b0a007986 */ /* 0x0003e4000c101908 */
.L_x_42:
[----:B------:R-:W-:Y:S05]  /*1f60*/  BSYNC.RECONVERGENT B0 ;  /* 0x0000000000007941 */ /* 0x000fea0003800200 */
.L_x_41:
[----:B------:R-:W-:-:S06]  /*1f70*/  UIADD3 UR4, UPT, UPT, UR4, 0x1, URZ ;  /* 0x0000000104047890 */ /* 0x000fcc000fffe0ff */
[----:B------:R-:W-:-:S13]  /*1f80*/  ISETP.NE.AND P1, PT, R6, UR4, PT ;  /* 0x0000000406007c0c */ /* 0x000fda000bf25270 */
[----:B------:R-:W-:Y:S05]  /*1f90*/  @P1 BRA `(.L_x_63) ;  /* 0xffffffe400141947 */ /* 0x000fea000383ffff */
[----:B------:R-:W-:Y:S05]  /*1fa0*/  EXIT ;  /* 0x000000000000794d */ /* 0x000fea0003800000 */
        .weak           $__internal_1_$__cuda_sm20_div_rn_f64_full
        .type           $__internal_1_$__cuda_sm20_div_rn_f64_full,@function
        .size           $__internal_1_$__cuda_sm20_div_rn_f64_full,($__internal_2_$__cuda_sm20_sqrt_rn_f32_slowpath - $__internal_1_$__cuda_sm20_div_rn_f64_full)
$__internal_1_$__cuda_sm20_div_rn_f64_full:
[----:B------:R-:W-:Y:S01]  /*1fb0*/  MOV R11, R13 ;  /* 0x0000000d000b7202 */ /* 0x000fe20000000f00 */
[----:B------:R-:W-:Y:S01]  /*1fc0*/  IMAD.MOV.U32 R10, RZ, RZ, R12 ;  /* 0x000000ffff0a7224 */ /* 0x000fe200078e000c */
[----:B------:R-:W-:Y:S01]  /*1fd0*/  FSETP.GEU.AND P1, PT, |R15|, 1.469367938527859385e-39, PT ;  /* 0x001000000f00780b */ /* 0x000fe20003f2e200 */
[----:B------:R-:W-:Y:S01]  /*1fe0*/  IMAD.MOV.U32 R25, RZ, RZ, 0x1ca00000 ;  /* 0x1ca00000ff197424 */ /* 0x000fe200078e00ff */
[----:B------:R-:W-:Y:S01]  /*1ff0*/  FSETP.GEU.AND P3, PT, |R11|, 1.469367938527859385e-39, PT ;  /* 0x001000000b00780b */ /* 0x000fe20003f6e200 */
[----:B------:R-:W-:Y:S01]  /*2000*/  IMAD.MOV.U32 R18, RZ, RZ, 0x1 ;  /* 0x00000001ff127424 */ /* 0x000fe200078e00ff */
[----:B------:R-:W-:Y:S01]  /*2010*/  LOP3.LUT R12, R15, 0x800fffff, RZ, 0xc0, !PT ;  /* 0x800fffff0f0c7812 */ /* 0x000fe200078ec0ff */
[----:B------:R-:W-:Y:S01]  /*2020*/  BSSY.RECONVERGENT B2, `(.L_x_64) ;  /* 0x0000052000027945 */ /* 0x000fe20003800200 */
[----:B------:R-:W-:Y:S02]  /*2030*/  LOP3.LUT R7, R11, 0x7ff00000, RZ, 0xc0, !PT ;  /* 0x7ff000000b077812 */ /* 0x000fe400078ec0ff */
[----:B------:R-:W-:Y:S01]  /*2040*/  LOP3.LUT R13, R12, 0x3ff00000, RZ, 0xfc, !PT ;  /* 0x3ff000000c0d7812 */ /* 0x000fe200078efcff */
[----:B------:R-:W-:Y:S01]  /*2050*/  IMAD.MOV.U32 R12, RZ, RZ, R14 ;  /* 0x000000ffff0c7224 */ /* 0x000fe200078e000e */
[----:B------:R-:W-:-:S03]  /*2060*/  LOP3.LUT R26, R15, 0x7ff00000, RZ, 0xc0, !PT ;  /* 0x7ff000000f1a7812 */ /* 0x000fc600078ec0ff */
[----:B------:R-:W-:Y:S01]  /*2070*/  @!P1 DMUL R12, R14, 8.98846567431157953865e+307 ;  /* 0x7fe000000e0c9828 */ /* 0x000fe20000000000 */
[----:B------:R-:W-:Y:S02]  /*2080*/  ISETP.GE.U32.AND P2, PT, R7, R26, PT ;  /* 0x0000001a0700720c */ /* 0x000fe40003f46070 */
[----:B------:R-:W-:Y:S02]  /*2090*/  @!P3 LOP3.LUT R16, R15, 0x7ff00000, RZ, 0xc0, !PT ;  /* 0x7ff000000f10b812 */ /* 0x000fe400078ec0ff */
[----:B------:R-:W-:Y:S01]  /*20a0*/  SEL R17, R25, 0x63400000, !P2 ;  /* 0x6340000019117807 */ /* 0x000fe20005000000 */
[----:B------:R-:W0:Y:S01]  /*20b0*/  MUFU.RCP64H R19, R13 ;  /* 0x0000000d00137308 */ /* 0x000e220000001800 */
[----:B------:R-:W-:Y:S01]  /*20c0*/  @!P3 ISETP.GE.U32.AND P4, PT, R7, R16, PT ;  /* 0x000000100700b20c */ /* 0x000fe20003f86070 */
[----:B------:R-:W-:Y:S01]  /*20d0*/  IMAD.MOV.U32 R16, RZ, RZ, R10 ;  /* 0x000000ffff107224 */ /* 0x000fe200078e000a */
[----:B------:R-:W-:Y:S02]  /*20e0*/  LOP3.LUT R17, R17, 0x800fffff, R11, 0xf8, !PT ;  /* 0x800fffff11117812 */ /* 0x000fe400078ef80b */
[----:B------:R-:W-:-:S02]  /*20f0*/  @!P3 SEL R21, R25, 0x63400000, !P4 ;  /* 0x634000001915b807 */ /* 0x000fc40006000000 */
[----:B------:R-:W-:Y:S02]  /*2100*/  @!P3 MOV R20, RZ ;  /* 0x000000ff0014b202 */ /* 0x000fe40000000f00 */
[----:B------:R-:W-:Y:S02]  /*2110*/  @!P3 LOP3.LUT R21, R21, 0x80000000, R11, 0xf8, !PT ;  /* 0x800000001515b812 */ /* 0x000fe400078ef80b */
[----:B------:R-:W-:Y:S02]  /*2120*/  @!P1 LOP3.LUT R26, R13, 0x7ff00000, RZ, 0xc0, !PT ;  /* 0x7ff000000d1a9812 */ /* 0x000fe400078ec0ff */
[----:B------:R-:W-:-:S06]  /*2130*/  @!P3 LOP3.LUT R21, R21, 0x100000, RZ, 0xfc, !PT ;  /* 0x001000001515b812 */ /* 0x000fcc00078efcff */
[----:B------:R-:W-:Y:S02]  /*2140*/  @!P3 DFMA R16, R16, 2, -R20 ;  /* 0x400000001010b82b */ /* 0x000fe40000000814 */
[----:B0-----:R-:W-:-:S08]  /*2150*/  DFMA R20, R18, -R12, 1 ;  /* 0x3ff000001214742b */ /* 0x001fd0000000080c */
[----:B------:R-:W-:-:S08]  /*2160*/  DFMA R20, R20, R20, R20 ;  /* 0x000000141414722b */ /* 0x000fd00000000014 */
[----:B------:R-:W-:-:S08]  /*2170*/  DFMA R20, R18, R20, R18 ;  /* 0x000000141214722b */ /* 0x000fd00000000012 */
[----:B------:R-:W-:-:S08]  /*2180*/  DFMA R18, R20, -R12, 1 ;  /* 0x3ff000001412742b */ /* 0x000fd0000000080c */
[----:B------:R-:W-:-:S08]  /*2190*/  DFMA R18, R20, R18, R20 ;  /* 0x000000121412722b */ /* 0x000fd00000000014 */
[----:B------:R-:W-:-:S08]  /*21a0*/  DMUL R20, R18, R16 ;  /* 0x0000001012147228 */ /* 0x000fd00000000000 */
[----:B------:R-:W-:-:S08]  /*21b0*/  DFMA R22, R20, -R12, R16 ;  /* 0x8000000c1416722b */ /* 0x000fd00000000010 */
[----:B------:R-:W-:Y:S01]  /*21c0*/  DFMA R22, R18, R22, R20 ;  /* 0x000000161216722b */ /* 0x000fe20000000014 */
[----:B------:R-:W-:Y:S01]  /*21d0*/  IMAD.MOV.U32 R20, RZ, RZ, R7 ;  /* 0x000000ffff147224 */ /* 0x000fe200078e0007 */
[----:B------:R-:W-:-:S05]  /*21e0*/  @!P3 LOP3.LUT R20, R17, 0x7ff00000, RZ, 0xc0, !PT ;  /* 0x7ff000001114b812 */ /* 0x000fca00078ec0ff */
[----:B------:R-:W-:-:S05]  /*21f0*/  VIADD R18, R20, 0xffffffff ;  /* 0xffffffff14127836 */ /* 0x000fca0000000000 */
[----:B------:R-:W-:Y:S02]  /*2200*/  ISETP.GT.U32.AND P1, PT, R18, 0x7feffffe, PT ;  /* 0x7feffffe1200780c */ /* 0x000fe40003f24070 */
[----:B------:R-:W-:-:S04]  /*2210*/  IADD3 R18, PT, PT, R26, -0x1, RZ ;  /* 0xffffffff1a127810 */ /* 0x000fc80007ffe0ff */
[----:B------:R-:W-:-:S13]  /*2220*/  ISETP.GT.U32.OR P1, PT, R18, 0x7feffffe, P1 ;  /* 0x7feffffe1200780c */ /* 0x000fda0000f24470 */
[----:B------:R-:W-:Y:S05]  /*2230*/  @P1 BRA `(.L_x_65) ;  /* 0x00000000006c1947 */ /* 0x000fea0003800000 */
[----:B------:R-:W-:-:S04]  /*2240*/  LOP3.LUT R18, R15, 0x7ff00000, RZ, 0xc0, !PT ;  /* 0x7ff000000f127812 */ /* 0x000fc800078ec0ff */
[CC--:B------:R-:W-:Y:S02]  /*2250*/  VIADDMNMX R10, R7.reuse, -R18.reuse, 0xb9600000, !PT ;  /* 0xb9600000070a7446 */ /* 0x0c0fe40007800912 */
[----:B------:R-:W-:Y:S02]  /*2260*/  ISETP.GE.U32.AND P1, PT, R7, R18, PT ;  /* 0x000000120700720c */ /* 0x000fe40003f26070 */
[----:B------:R-:W-:Y:S02]  /*2270*/  VIMNMX R7, PT, PT, R10, 0x46a00000, PT ;  /* 0x46a000000a077848 */ /* 0x000fe40003fe0100 */
[----:B------:R-:W-:-:S05]  /*2280*/  SEL R10, R25, 0x63400000, !P1 ;  /* 0x63400000190a7807 */ /* 0x000fca0004800000 */
[----:B------:R-:W-:Y:S02]  /*2290*/  IMAD.IADD R7, R7, 0x1, -R10 ;  /* 0x0000000107077824 */ /* 0x000fe400078e0a0a */
[----:B------:R-:W-:Y:S02]  /*22a0*/  IMAD.MOV.U32 R10, RZ, RZ, RZ ;  /* 0x000000ffff0a7224 */ /* 0x000fe400078e00ff */
[----:B------:R-:W-:-:S06]  /*22b0*/  VIADD R11, R7, 0x7fe00000 ;  /* 0x7fe00000070b7836 */ /* 0x000fcc0000000000 */
[----:B------:R-:W-:-:S10]  /*22c0*/  DMUL R18, R22, R10 ;  /* 0x0000000a16127228 */ /* 0x000fd40000000000 */
[----:B------:R-:W-:-:S13]  /*22d0*/  FSETP.GTU.AND P1, PT, |R19|, 1.469367938527859385e-39, PT ;  /* 0x001000001300780b */ /* 0x000fda0003f2c200 */
[----:B------:R-:W-:Y:S05]  /*22e0*/  @P1 BRA `(.L_x_66) ;  /* 0x0000000000941947 */ /* 0x000fea0003800000 */
[----:B------:R-:W-:-:S06]  /*22f0*/  DFMA R12, R22, -R12, R16 ;  /* 0x8000000c160c722b */ /* 0x000fcc0000000010 */
[----:B------:R-:W-:-:S04]  /*2300*/  MOV R12, RZ ;  /* 0x000000ff000c7202 */ /* 0x000fc80000000f00 */
[C---:B------:R-:W-:Y:S02]  /*2310*/  FSETP.NEU.AND P1, PT, R13.reuse, RZ, PT ;  /* 0x000000ff0d00720b */ /* 0x040fe40003f2d000 */
[----:B------:R-:W-:-:S04]  /*2320*/  LOP3.LUT R15, R13, 0x80000000, R15, 0x48, !PT ;  /* 0x800000000d0f7812 */ /* 0x000fc800078e480f */
[----:B------:R-:W-:-:S07]  /*2330*/  LOP3.LUT R13, R15, R11, RZ, 0xfc, !PT ;  /* 0x0000000b0f0d7212 */ /* 0x000fce00078efcff */
[----:B------:R-:W-:Y:S05]  /*2340*/  @!P1 BRA `(.L_x_66) ;  /* 0x00000000007c9947 */ /* 0x000fea0003800000 */
[----:B------:R-:W-:Y:S01]  /*2350*/  IMAD.MOV R11, RZ, RZ, -R7 ;  /* 0x000000ffff0b7224 */ /* 0x000fe200078e0a07 */
[----:B------:R-:W-:Y:S01]  /*2360*/  DMUL.RP R12, R22, R12 ;  /* 0x0000000c160c7228 */ /* 0x000fe20000008000 */
[----:B------:R-:W-:Y:S01]  /*2370*/  IMAD.MOV.U32 R10, RZ, RZ, RZ ;  /* 0x000000ffff0a7224 */ /* 0x000fe200078e00ff */
[----:B------:R-:W-:-:S05]  /*2380*/  IADD3 R7, PT, PT, -R7, -0x43300000, RZ ;  /* 0xbcd0000007077810 */ /* 0x000fca0007ffe1ff */
[----:B------:R-:W-:-:S03]  /*2390*/  DFMA R10, R18, -R10, R22 ;  /* 0x8000000a120a722b */ /* 0x000fc60000000016 */
[----:B------:R-:W-:-:S07]  /*23a0*/  LOP3.LUT R15, R13, R15, RZ, 0x3c, !PT ;  /* 0x0000000f0d0f7212 */ /* 0x000fce00078e3cff */
[----:B------:R-:W-:-:S04]  /*23b0*/  FSETP.NEU.AND P1, PT, |R11|, R7, PT ;  /* 0x000000070b00720b */ /* 0x000fc80003f2d200 */
[----:B------:R-:W-:Y:S02]  /*23c0*/  FSEL R18, R12, R18, !P1 ;  /* 0x000000120c127208 */ /* 0x000fe40004800000 */
[----:B------:R-:W-:Y:S01]  /*23d0*/  FSEL R19, R15, R19, !P1 ;  /* 0x000000130f137208 */ /* 0x000fe20004800000 */
[----:B------:R-:W-:Y:S06]  /*23e0*/  BRA `(.L_x_66) ;  /* 0x0000000000547947 */ /* 0x000fec0003800000 */
.L_x_65:
[----:B------:R-:W-:-:S14]  /*23f0*/  DSETP.NAN.AND P1, PT, R10, R10, PT ;  /* 0x0000000a0a00722a */ /* 0x000fdc0003f28000 */
[----:B------:R-:W-:Y:S05]  /*2400*/  @P1 BRA `(.L_x_67) ;  /* 0x0000000000441947 */ /* 0x000fea0003800000 */
[----:B------:R-:W-:-:S14]  /*2410*/  DSETP.NAN.AND P1, PT, R14, R14, PT ;  /* 0x0000000e0e00722a */ /* 0x000fdc0003f28000 */
[----:B------:R-:W-:Y:S05]  /*2420*/  @P1 BRA `(.L_x_68) ;  /* 0x0000000000301947 */ /* 0x000fea0003800000 */
[----:B------:R-:W-:Y:S01]  /*2430*/  ISETP.NE.AND P1, PT, R20, R26, PT ;  /* 0x0000001a1400720c */ /* 0x000fe20003f25270 */
[----:B------:R-:W-:Y:S01]  /*2440*/  IMAD.MOV.U32 R18, RZ, RZ, 0x0 ;  /* 0x00000000ff127424 */ /* 0x000fe200078e00ff */
[----:B------:R-:W-:-:S11]  /*2450*/  MOV R19, 0xfff80000 ;  /* 0xfff8000000137802 */ /* 0x000fd60000000f00 */
[----:B------:R-:W-:Y:S05]  /*2460*/  @!P1 BRA `(.L_x_66) ;  /* 0x0000000000349947 */ /* 0x000fea0003800000 */
[----:B------:R-:W-:Y:S02]  /*2470*/  ISETP.NE.AND P1, PT, R20, 0x7ff00000, PT ;  /* 0x7ff000001400780c */ /* 0x000fe40003f25270 */
[----:B------:R-:W-:Y:S02]  /*2480*/  LOP3.LUT R19, R11, 0x80000000, R15, 0x48, !PT ;  /* 0x800000000b137812 */ /* 0x000fe400078e480f */
[----:B------:R-:W-:-:S13]  /*2490*/  ISETP.EQ.OR P1, PT, R26, RZ, !P1 ;  /* 0x000000ff1a00720c */ /* 0x000fda0004f22670 */
[----:B------:R-:W-:Y:S01]  /*24a0*/  @P1 LOP3.LUT R7, R19, 0x7ff00000, RZ, 0xfc, !PT ;  /* 0x7ff0000013071812 */ /* 0x000fe200078efcff */
[----:B------:R-:W-:Y:S02]  /*24b0*/  @!P1 IMAD.MOV.U32 R18, RZ, RZ, RZ ;  /* 0x000000ffff129224 */ /* 0x000fe400078e00ff */
[----:B------:R-:W-:Y:S02]  /*24c0*/  @P1 IMAD.MOV.U32 R18, RZ, RZ, RZ ;  /* 0x000000ffff121224 */ /* 0x000fe400078e00ff */
[----:B------:R-:W-:Y:S01]  /*24d0*/  @P1 IMAD.MOV.U32 R19, RZ, RZ, R7 ;  /* 0x000000ffff131224 */ /* 0x000fe200078e0007 */
[----:B------:R-:W-:Y:S06]  /*24e0*/  BRA `(.L_x_66) ;  /* 0x0000000000147947 */ /* 0x000fec0003800000 */
.L_x_68:
[----:B------:R-:W-:Y:S02]  /*24f0*/  LOP3.LUT R19, R15, 0x80000, RZ, 0xfc, !PT ;  /* 0x000800000f137812 */ /* 0x000fe400078efcff */
[----:B------:R-:W-:Y:S01]  /*2500*/  MOV R18, R14 ;  /* 0x0000000e00127202 */ /* 0x000fe20000000f00 */
[----:B------:R-:W-:Y:S06]  /*2510*/  BRA `(.L_x_66) ;  /* 0x0000000000087947 */ /* 0x000fec0003800000 */
.L_x_67:
[----:B------:R-:W-:Y:S01]  /*2520*/  LOP3.LUT R19, R11, 0x80000, RZ, 0xfc, !PT ;  /* 0x000800000b137812 */ /* 0x000fe200078efcff */
[----:B------:R-:W-:-:S07]  /*2530*/  IMAD.MOV.U32 R18, RZ, RZ, R10 ;  /* 0x000000ffff127224 */ /* 0x000fce00078e000a */
.L_x_66:
[----:B------:R-:W-:Y:S05]  /*2540*/  BSYNC.RECONVERGENT B2 ;  /* 0x0000000000027941 */ /* 0x000fea0003800200 */
.L_x_64:
[----:B------:R-:W-:Y:S01]  /*2550*/  MOV R25, 0x0 ;  /* 0x0000000000197802 */ /* 0x000fe20000000f00 */
[----:B------:R-:W-:Y:S02]  /*2560*/  IMAD.MOV.U32 R10, RZ, RZ, R18 ;  /* 0x000000ffff0a7224 */ /* 0x000fe400078e0012 */
[----:B------:R-:W-:Y:S01]  /*2570*/  IMAD.MOV.U32 R11, RZ, RZ, R19 ;  /* 0x000000ffff0b7224 */ /* 0x000fe200078e0013 */
[----:B------:R-:W-:Y:S06]  /*2580*/  RET.REL.NODEC R24 `(_Z15Poynting_AdcigsiiiiiiiiiPfiS_S_S_S_S_S_S_S_S_S_) ;  /* 0xffffffd8189c7950 */ /* 0x000fec0003c3ffff */
        .weak           $__internal_2_$__cuda_sm20_sqrt_rn_f32_slowpath
        .type           $__internal_2_$__cuda_sm20_sqrt_rn_f32_slowpath,@function
        .size           $__internal_2_$__cuda_sm20_sqrt_rn_f32_slowpath,(.L_x_334 - $__internal_2_$__cuda_sm20_sqrt_rn_f32_slowpath)
$__internal_2_$__cuda_sm20_sqrt_rn_f32_slowpath:
[----:B------:R-:W-:-:S13]  /*2590*/  LOP3.LUT P1, RZ, R10, 0x7fffffff, RZ, 0xc0, !PT ;  /* 0x7fffffff0aff7812 */ /* 0x000fda000782c0ff */
[----:B------:R-:W-:Y:S05]  /*25a0*/  @!P1 BRA `(.L_x_69) ;  /* 0x0000000000449947 */ /* 0x000fea0003800000 */
[----:B------:R-:W-:Y:S01]  /*25b0*/  FSETP.GEU.FTZ.AND P1, PT, R10, RZ, PT ;  /* 0x000000ff0a00720b */ /* 0x000fe20003f3e000 */
[----:B------:R-:W-:-:S12]  /*25c0*/  IMAD.MOV.U32 R7, RZ, RZ, R10 ;  /* 0x000000ffff077224 */ /* 0x000fd800078e000a */
[----:B------:R-:W-:Y:S01]  /*25d0*/  @!P1 IMAD.MOV.U32 R10, RZ, RZ, 0x7fffffff ;  /* 0x7fffffffff0a9424 */ /* 0x000fe200078e00ff */
[----:B------:R-:W-:Y:S06]  /*25e0*/  @!P1 BRA `(.L_x_69) ;  /* 0x0000000000349947 */ /* 0x000fec0003800000 */
[----:B------:R-:W-:-:S13]  /*25f0*/  FSETP.GTU.FTZ.AND P1, PT, |R7|, +INF , PT ;  /* 0x7f8000000700780b */ /* 0x000fda0003f3c200 */
[----:B------:R-:W-:Y:S01]  /*2600*/  @P1 FADD.FTZ R10, R7, 1 ;  /* 0x3f800000070a1421 */ /* 0x000fe20000010000 */
[----:B------:R-:W-:Y:S06]  /*2610*/  @P1 BRA `(.L_x_69) ;  /* 0x0000000000281947 */ /* 0x000fec0003800000 */
[----:B------:R-:W-:-:S13]  /*2620*/  FSETP.NEU.FTZ.AND P1, PT, |R7|, +INF , PT ;  /* 0x7f8000000700780b */ /* 0x000fda0003f3d200 */
[----:B------:R-:W-:-:S04]  /*2630*/  @P1 FFMA R11, R7, 1.84467440737095516160e+19, RZ ;  /* 0x5f800000070b1823 */ /* 0x000fc800000000ff */
[----:B------:R-:W0:Y:S02]  /*2640*/  @P1 MUFU.RSQ R10, R11 ;  /* 0x0000000b000a1308 */ /* 0x000e240000001400 */
[----:B0-----:R-:W-:Y:S01]  /*2650*/  @P1 FMUL.FTZ R14, R11, R10 ;  /* 0x0000000a0b0e1220 */ /* 0x001fe20000410000 */
[----:B------:R-:W-:Y:S01]  /*2660*/  @P1 FMUL.FTZ R16, R10, 0.5 ;  /* 0x3f0000000a101820 */ /* 0x000fe20000410000 */
[----:B------:R-:W-:Y:S02]  /*2670*/  @!P1 IMAD.MOV.U32 R10, RZ, RZ, R7 ;  /* 0x000000ffff0a9224 */ /* 0x000fe400078e0007 */
[----:B------:R-:W-:-:S04]  /*2680*/  @P1 FADD.FTZ R15, -R14, -RZ ;  /* 0x800000ff0e0f1221 */ /* 0x000fc80000010100 */
[----:B------:R-:W-:-:S04]  /*2690*/  @P1 FFMA R15, R14, R15, R11 ;  /* 0x0000000f0e0f1223 */ /* 0x000fc8000000000b */
[----:B------:R-:W-:-:S04]  /*26a0*/  @P1 FFMA R15, R15, R16, R14 ;  /* 0x000000100f0f1223 */ /* 0x000fc8000000000e */
[----:B------:R-:W-:-:S07]  /*26b0*/  @P1 FMUL.FTZ R10, R15, 2.3283064365386962891e-10 ;  /* 0x2f8000000f0a1820 */ /* 0x000fce0000410000 */
.L_x_69:
[----:B------:R-:W-:Y:S01]  /*26c0*/  MOV R7, R10 ;  /* 0x0000000a00077202 */ /* 0x000fe20000000f00 */
[----:B------:R-:W-:Y:S02]  /*26d0*/  IMAD.MOV.U32 R10, RZ, RZ, R17 ;  /* 0x000000ffff0a7224 */ /* 0x000fe400078e0011 */
[----:B------:R-:W-:-:S04]  /*26e0*/  IMAD.MOV.U32 R11, RZ, RZ, 0x0 ;  /* 0x00000000ff0b7424 */ /* 0x000fc800078e00ff */
[----:B------:R-:W-:Y:S05]  /*26f0*/  RET.REL.NODEC R10 `(_Z15Poynting_AdcigsiiiiiiiiiPfiS_S_S_S_S_S_S_S_S_S_) ;  /* 0xffffffd80a407950 */ /* 0x000fea0003c3ffff */
.L_x_70:
        /* <DEDUP_REMOVED lines=16> */
.L_x_334:


//--------------------- .text._Z15migration_illumiiiiiiiPfS_ --------------------------
	.section	.text._Z15migration_illumiiiiiiiPfS_,"ax",@progbits
	.align	128
        .global         _Z15migration_illumiiiiiiiPfS_
        .type           _Z15migration_illumiiiiiiiPfS_,@function
        .size           _Z15migration_illumiiiiiiiPfS_,(.L_x_335 - _Z15migration_illumiiiiiiiPfS_)
        .other          _Z15migration_illumiiiiiiiPfS_,@"STO_CUDA_ENTRY STV_DEFAULT"
_Z15migration_illumiiiiiiiPfS_:
.text._Z15migration_illumiiiiiiiPfS_:
[----:B------:R-:W-:Y:S08]  /*0000*/  LDC R1, c[0x0][0x37c] ;  /* 0x0000df00ff017b82 */ /* 0x000ff00000000800 */
[----:B------:R-:W0:Y:S01]  /*0010*/  LDC R6, c[0x0][0x390] ;  /* 0x0000e400ff067b82 */ /* 0x000e220000000800 */
[----:B------:R-:W1:Y:S07]  /*0020*/  S2R R0, SR_TID.X ;  /* 0x0000000000007919 */ /* 0x000e6e0000002100 */
[----:B------:R-:W2:Y:S08]  /*0030*/  S2UR UR6, SR_CTAID.X ;  /* 0x00000000000679c3 */ /* 0x000eb00000002500 */
[----:B------:R-:W3:Y:S01]  /*0040*/  S2UR UR4, SR_CTAID.Y ;  /* 0x00000000000479c3 */ /* 0x000ee20000002600 */
[----:B0-----:R-:W-:-:S13]  /*0050*/  ISETP.GE.AND P0, PT, R6, 0x1, PT ;  /* 0x000000010600780c */ /* 0x001fda0003f06270 */
[----:B-123--:R-:W-:Y:S05]  /*0060*/  @!P0 EXIT ;  /* 0x000000000000894d */ /* 0x00efea0003800000 */
[----:B------:R-:W0:Y:S01]  /*0070*/  S2R R2, SR_TID.Y ;  /* 0x0000000000027919 */ /* 0x000e220000002200 */
[----:B------:R-:W1:Y:S01]  /*0080*/  LDC R3, c[0x0][0x360] ;  /* 0x0000d800ff037b82 */ /* 0x000e620000000800 */
[----:B------:R-:W2:Y:S01]  /*0090*/  LDCU UR5, c[0x0][0x364] ;  /* 0x00006c80ff0577ac */ /* 0x000ea20008000800 */
[C---:B------:R-:W-:Y:S01]  /*00a0*/  ISETP.GE.U32.AND P1, PT, R6.reuse, 0x4, PT ;  /* 0x000000040600780c */ /* 0x040fe20003f26070 */
[----:B------:R-:W-:Y:S01]  /*00b0*/  IMAD.MOV.U32 R7, RZ, RZ, RZ ;  /* 0x000000ffff077224 */ /* 0x000fe200078e00ff */
[----:B------:R-:W-:Y:S01]  /*00c0*/  LOP3.LUT R5, R6, 0x3, RZ, 0xc0, !PT ;  /* 0x0000000306057812 */ /* 0x000fe200078ec0ff */
[----:B------:R-:W3:Y:S03]  /*00d0*/  LDCU UR8, c[0x0][0x394] ;  /* 0x00007280ff0877ac */ /* 0x000ee60008000800 */
[----:B------:R-:W4:Y:S01]  /*00e0*/  LDC R9, c[0x0][0x38c] ;  /* 0x0000e300ff097b82 */ /* 0x000f220000000800 */
[----:B--2---:R-:W-:Y:S01]  /*00f0*/  UIMAD UR4, UR4, UR5, URZ ;  /* 0x00000005040472a4 */ /* 0x004fe2000f8e02ff */
[----:B-1----:R-:W-:Y:S01]  /*0100*/  IMAD R3, R3, UR6, R0 ;  /* 0x0000000603037c24 */ /* 0x002fe2000f8e0200 */
[----:B------:R-:W1:Y:S04]  /*0110*/  LDCU.64 UR6, c[0x0][0x358] ;  /* 0x00006b00ff0677ac */ /* 0x000e680008000a00 */
[----:B---3--:R-:W-:Y:S01]  /*0120*/  ISETP.GE.AND P0, PT, R3, UR8, PT ;  /* 0x0000000803007c0c */ /* 0x008fe2000bf06270 */
[----:B0-----:R-:W-:-:S05]  /*0130*/  VIADD R4, R2, UR4 ;  /* 0x0000000402047c36 */ /* 0x001fca0008000000 */
[----:B----4-:R-:W-:Y:S01]  /*0140*/  ISETP.LT.AND P0, PT, R4, R9, !P0 ;  /* 0x000000090400720c */ /* 0x010fe20004701270 */
[----:B------:R-:W-:-:S12]  /*0150*/  @!P1 BRA `(.L_x_71) ;  /* 0x0000000400cc9947 */ /* 0x000fd80003800000 */
[----:B------:R-:W0:Y:S01]  /*0160*/  LDC.64 R18, c[0x0][0x3a0] ;  /* 0x0000e800ff127b82 */ /* 0x000e220000000a00 */
[C---:B------:R-:W-:Y:S01]  /*0170*/  IADD3 R0, PT, PT, R9.reuse, UR4, R2 ;  /* 0x0000000409007c10 */ /* 0x040fe2000fffe002 */
[C---:B------:R-:W-:Y:S01]  /*0180*/  IMAD R8, R9.reuse, 0x3, R4 ;  /* 0x0000000309087824 */ /* 0x040fe200078e0204 */
[----:B------:R-:W-:Y:S01]  /*0190*/  LOP3.LUT R7, R6, 0x7ffffffc, RZ, 0xc0, !PT ;  /* 0x7ffffffc06077812 */ /* 0x000fe200078ec0ff */
[C---:B------:R-:W-:Y:S01]  /*01a0*/  IMAD R6, R9.reuse, UR8, RZ ;  /* 0x0000000809067c24 */ /* 0x040fe2000f8e02ff */
[----:B------:R-:W-:Y:S01]  /*01b0*/  LEA R2, R9, R4, 0x1 ;  /* 0x0000000409027211 */ /* 0x000fe200078e08ff */
[--C-:B------:R-:W-:Y:S02]  /*01c0*/  IMAD R15, R8, UR8, R3.reuse ;  /* 0x00000008080f7c24 */ /* 0x100fe4000f8e0203 */
[----:B------:R-:W2:Y:S01]  /*01d0*/  LDC.64 R16, c[0x0][0x3a8] ;  /* 0x0000ea00ff107b82 */ /* 0x000ea20000000a00 */
[--C-:B------:R-:W-:Y:S02]  /*01e0*/  IMAD R9, R4, UR8, R3.reuse ;  /* 0x0000000804097c24 */ /* 0x100fe4000f8e0203 */
[----:B------:R-:W-:-:S02]  /*01f0*/  IMAD R11, R0, UR8, R3 ;  /* 0x00000008000b7c24 */ /* 0x000fc4000f8e0203 */
[----:B------:R-:W-:Y:S02]  /*0200*/  IMAD R13, R2, UR8, R3 ;  /* 0x00000008020d7c24 */ /* 0x000fe4000f8e0203 */
[----:B------:R-:W-:-:S07]  /*0210*/  IMAD.MOV R8, RZ, RZ, -R7 ;  /* 0x000000ffff087224 */ /* 0x000fce00078e0a07 */
.L_x_88:
[----:B------:R-:W-:Y:S01]  /*0220*/  VIADD R8, R8, 0x4 ;  /* 0x0000000408087836 */ /* 0x000fe20000000000 */
[----:B------:R-:W-:Y:S04]  /*0230*/  BSSY.RECONVERGENT B0, `(.L_x_72) ;  /* 0x0000018000007945 */ /* 0x000fe80003800200 */
[----:B------:R-:W-:Y:S01]  /*0240*/  ISETP.NE.AND P3, PT, R8, RZ, PT ;  /* 0x000000ff0800720c */ /* 0x000fe20003f65270 */
[----:B01-34-:R-:W-:-:S12]  /*0250*/  @!P0 BRA `(.L_x_73) ;  /* 0x0000000000548947 */ /* 0x01bfd80003800000 */
[----:B0-----:R-:W-:-:S05]  /*0260*/  IMAD.WIDE R20, R9, 0x4, R18 ;  /* 0x0000000409147825 */ /* 0x001fca00078e0212 */
[----:B-1----:R-:W3:Y:S02]  /*0270*/  LDG.E R25, desc[UR6][R20.64] ;  /* 0x0000000614197981 */ /* 0x002ee4000c1e1900 */
[----:B---3--:R-:W-:-:S13]  /*0280*/  FSETP.NEU.AND P1, PT, R25, RZ, PT ;  /* 0x000000ff1900720b */ /* 0x008fda0003f2d000 */
[----:B------:R-:W-:Y:S05]  /*0290*/  @!P1 BRA `(.L_x_73) ;  /* 0x0000000000449947 */ /* 0x000fea0003800000 */
[----:B--2---:R-:W-:-:S05]  /*02a0*/  IMAD.WIDE R20, R9, 0x4, R16 ;  /* 0x0000000409147825 */ /* 0x004fca00078e0210 */
        /* <DEDUP_REMOVED lines=10> */
[----:B------:R-:W-:Y:S02]  /*0350*/  MOV R14, R25 ;  /* 0x00000019000e7202 */ /* 0x000fe40000000f00 */
[----:B------:R-:W-:-:S07]  /*0360*/  MOV R2, 0x380 ;  /* 0x0000038000027802 */ /* 0x000fce0000000f00 */
[----:B------:R-:W-:Y:S05]  /*0370*/  CALL.REL.NOINC `($__internal_3_$__cuda_sm3x_div_rn_noftz_f32_slowpath) ;  /* 0x0000000400e47944 */ /* 0x000fea0003c00000 */
[----:B------:R-:W-:-:S07]  /*0380*/  IMAD.MOV.U32 R23, RZ, RZ, R0 ;  /* 0x000000ffff177224 */ /* 0x000fce00078e0000 */
.L_x_75:
[----:B------:R-:W-:Y:S05]  /*0390*/  BSYNC.RECONVERGENT B1 ;  /* 0x0000000000017941 */ /* 0x000fea0003800200 */
.L_x_74:
[----:B------:R3:W-:Y:S02]  /*03a0*/  STG.E desc[UR6][R20.64], R23 ;  /* 0x0000001714007986 */ /* 0x0007e4000c101906 */
.L_x_73:
[----:B-1----:R-:W-:Y:S05]  /*03b0*/  BSYNC.RECONVERGENT B0 ;  /* 0x0000000000007941 */ /* 0x002fea0003800200 */
.L_x_72:
[----:B------:R-:W-:Y:S04]  /*03c0*/  BSSY.RECONVERGENT B0, `(.L_x_76) ;  /* 0x0000017000007945 */ /* 0x000fe80003800200 */
[----:B------:R-:W-:Y:S05]  /*03d0*/  @!P0 BRA `(.L_x_77) ;  /* 0x0000000000548947 */ /* 0x000fea0003800000 */
[----:B0--3--:R-:W-:-:S05]  /*03e0*/  IMAD.WIDE R20, R11, 0x4, R18 ;  /* 0x000000040b147825 */ /* 0x009fca00078e0212 */
[----:B------:R-:W3:Y:S02]  /*03f0*/  LDG.E R25, desc[UR6][R20.64] ;  /* 0x0000000614197981 */ /* 0x000ee4000c1e1900 */
        /* <DEDUP_REMOVED lines=15> */
[----:B------:R-:W-:Y:S05]  /*04f0*/  CALL.REL.NOINC `($__internal_3_$__cuda_sm3x_div_rn_noftz_f32_slowpath) ;  /* 0x0000000400847944 */ /* 0x000fea0003c00000 */
[----:B------:R-:W-:-:S07]  /*0500*/  MOV R23, R0 ;  /* 0x0000000000177202 */ /* 0x000fce0000000f00 */
.L_x_79:
[----:B------:R-:W-:Y:S05]  /*0510*/  BSYNC.RECONVERGENT B1 ;  /* 0x0000000000017941 */ /* 0x000fea0003800200 */
.L_x_78:
[----:B------:R1:W-:Y:S02]  /*0520*/  STG.E desc[UR6][R20.64], R23 ;  /* 0x0000001714007986 */ /* 0x0003e4000c101906 */
.L_x_77:
[----:B------:R-:W-:Y:S05]  /*0530*/  BSYNC.RECONVERGENT B0 ;  /* 0x0000000000007941 */ /* 0x000fea0003800200 */
.L_x_76:
[----:B------:R-:W-:Y:S04]  /*0540*/  BSSY.RECONVERGENT B0, `(.L_x_80) ;  /* 0x0000017000007945 */ /* 0x000fe80003800200 */
[----:B------:R-:W-:Y:S05]  /*0550*/  @!P0 BRA `(.L_x_81) ;  /* 0x0000000000548947 */ /* 0x000fea0003800000 */
[----:B01-3--:R-:W-:-:S05]  /*0560*/  IMAD.WIDE R20, R13, 0x4, R18 ;  /* 0x000000040d147825 */ /* 0x00bfca00078e0212 */
        /* <DEDUP_REMOVED lines=17> */
[----:B------:R-:W-:-:S07]  /*0680*/  IMAD.MOV.U32 R23, RZ, RZ, R0 ;  /* 0x000000ffff177224 */ /* 0x000fce00078e0000 */
.L_x_83:
[----:B------:R-:W-:Y:S05]  /*0690*/  BSYNC.RECONVERGENT B1 ;  /* 0x0000000000017941 */ /* 0x000fea0003800200 */
.L_x_82:
[----:B------:R4:W-:Y:S02]  /*06a0*/  STG.E desc[UR6][R20.64], R23 ;  /* 0x0000001714007986 */ /* 0x0009e4000c101906 */
.L_x_81:
[----:B------:R-:W-:Y:S05]  /*06b0*/  BSYNC.RECONVERGENT B0 ;  /* 0x0000000000007941 */ /* 0x000fea0003800200 */
.L_x_80:
[----:B------:R-:W-:Y:S04]  /*06c0*/  BSSY.RECONVERGENT B0, `(.L_x_84) ;  /* 0x0000017000007945 */ /* 0x000fe80003800200 */
[----:B------:R-:W-:Y:S05]  /*06d0*/  @!P0 BRA `(.L_x_85) ;  /* 0x0000000000548947 */ /* 0x000fea0003800000 */
[----:B01-34-:R-:W-:-:S05]  /*06e0*/  IMAD.WIDE R20, R15, 0x4, R18 ;  /* 0x000000040f147825 */ /* 0x01bfca00078e0212 */
        /* <DEDUP_REMOVED lines=18> */
.L_x_87:
[----:B------:R-:W-:Y:S05]  /*0810*/  BSYNC.RECONVERGENT B1 ;  /* 0x0000000000017941 */ /* 0x000fea0003800200 */
.L_x_86:
[----:B------:R0:W-:Y:S02]  /*0820*/  STG.E desc[UR6][R20.64], R23 ;  /* 0x0000001714007986 */ /* 0x0001e4000c101906 */
.L_x_85:
[----:B------:R-:W-:Y:S05]  /*0830*/  BSYNC.RECONVERGENT B0 ;  /* 0x0000000000007941 */ /* 0x000fea0003800200 */
.L_x_84:
[C---:B------:R-:W-:Y:S01]  /*0840*/  IMAD R11, R6.reuse, 0x4, R11 ;  /* 0x00000004060b7824 */ /* 0x040fe200078e020b */
[C---:B------:R-:W-:Y:S01]  /*0850*/  LEA R13, R6.reuse, R13, 0x2 ;  /* 0x0000000d060d7211 */ /* 0x040fe200078e10ff */
[C---:B------:R-:W-:Y:S02]  /*0860*/  IMAD R15, R6.reuse, 0x4, R15 ;  /* 0x00000004060f7824 */ /* 0x040fe400078e020f */
[----:B------:R-:W-:Y:S01]  /*0870*/  IMAD R9, R6, 0x4, R9 ;  /* 0x0000000406097824 */ /* 0x000fe200078e0209 */
[----:B------:R-:W-:Y:S06]  /*0880*/  @P3 BRA `(.L_x_88) ;  /* 0xfffffff800643947 */ /* 0x000fec000383ffff */
.L_x_71:
[----:B------:R-:W-:-:S13]  /*0890*/  ISETP.NE.AND P1, PT, R5, RZ, PT ;  /* 0x000000ff0500720c */ /* 0x000fda0003f25270 */
[----:B-1----:R-:W-:Y:S05]  /*08a0*/  @!P1 EXIT ;  /* 0x000000000000994d */ /* 0x002fea0003800000 */
[----:B------:R-:W1:Y:S01]  /*08b0*/  LDCU UR4, c[0x0][0x38c] ;  /* 0x00007180ff0477ac */ /* 0x000e620008000800 */
[----:B------:R-:W0:Y:S01]  /*08c0*/  LDC R6, c[0x0][0x38c] ;  /* 0x0000e300ff067b82 */ /* 0x000e220000000800 */
[----:B------:R-:W-:Y:S01]  /*08d0*/  IADD3 R5, PT, PT, -R5, RZ, RZ ;  /* 0x000000ff05057210 */ /* 0x000fe20007ffe1ff */
[----:B------:R-:W5:Y:S01]  /*08e0*/  LDCU UR5, c[0x0][0x394] ;  /* 0x00007280ff0577ac */ /* 0x000f620008000800 */
[----:B------:R-:W0:Y:S05]  /*08f0*/  LDCU UR8, c[0x0][0x394] ;  /* 0x00007280ff0877ac */ /* 0x000e2a0008000800 */
[----:B--2---:R-:W2:Y:S08]  /*0900*/  LDC.64 R16, c[0x0][0x3a0] ;  /* 0x0000e800ff107b82 */ /* 0x004eb00000000a00 */
[----:B------:R-:W0:Y:S01]  /*0910*/  LDC.64 R8, c[0x0][0x3a8] ;  /* 0x0000ea00ff087b82 */ /* 0x000e220000000a00 */
[----:B-1----:R-:W-:-:S04]  /*0920*/  IMAD R4, R7, UR4, R4 ;  /* 0x0000000407047c24 */ /* 0x002fc8000f8e0204 */
[----:B-----5:R-:W-:-:S07]  /*0930*/  IMAD R3, R4, UR5, R3 ;  /* 0x0000000504037c24 */ /* 0x020fce000f8e0203 */
.L_x_93:
[----:B------:R-:W-:Y:S01]  /*0940*/  VIADD R5, R5, 0x1 ;  /* 0x0000000105057836 */ /* 0x000fe20000000000 */
[----:B------:R-:W-:Y:S04]  /*0950*/  BSSY.RECONVERGENT B0, `(.L_x_89) ;  /* 0x0000018000007945 */ /* 0x000fe80003800200 */
[----:B------:R-:W-:Y:S01]  /*0960*/  ISETP.NE.AND P3, PT, R5, RZ, PT ;  /* 0x000000ff0500720c */ /* 0x000fe20003f65270 */
[----:B-1----:R-:W-:-:S12]  /*0970*/  @!P0 BRA `(.L_x_90) ;  /* 0x0000000000548947 */ /* 0x002fd80003800000 */
[----:B--2---:R-:W-:-:S06]  /*0980*/  IMAD.WIDE R10, R3, 0x4, R16 ;  /* 0x00000004030a7825 */ /* 0x004fcc00078e0210 */
[----:B------:R-:W2:Y:S02]  /*0990*/  LDG.E R11, desc[UR6][R10.64] ;  /* 0x000000060a0b7981 */ /* 0x000ea4000c1e1900 */
[----:B--2---:R-:W-:-:S13]  /*09a0*/  FSETP.NEU.AND P1, PT, R11, RZ, PT ;  /* 0x000000ff0b00720b */ /* 0x004fda0003f2d000 */
[----:B------:R-:W-:Y:S05]  /*09b0*/  @!P1 BRA `(.L_x_90) ;  /* 0x0000000000449947 */ /* 0x000fea0003800000 */
        /* <DEDUP_REMOVED lines=13> */
[----:B---34-:R-:W-:Y:S05]  /*0a90*/  CALL.REL.NOINC `($__internal_3_$__cuda_sm3x_div_rn_noftz_f32_slowpath) ;  /* 0x00000000001c7944 */ /* 0x018fea0003c00000 */
[----:B------:R-:W-:-:S07]  /*0aa0*/  IMAD.MOV.U32 R7, RZ, RZ, R0 ;  /* 0x000000ffff077224 */ /* 0x000fce00078e0000 */
.L_x_92:
[----:B------:R-:W-:Y:S05]  /*0ab0*/  BSYNC.RECONVERGENT B1 ;  /* 0x0000000000017941 */ /* 0x000fea0003800200 */
.L_x_91:
[----:B------:R1:W-:Y:S02]  /*0ac0*/  STG.E desc[UR6][R18.64], R7 ;  /* 0x0000000712007986 */ /* 0x0003e4000c101906 */
.L_x_90:
[----:B0-----:R-:W-:Y:S05]  /*0ad0*/  BSYNC.RECONVERGENT B0 ;  /* 0x0000000000007941 */ /* 0x001fea0003800200 */
.L_x_89:
[----:B------:R-:W-:Y:S01]  /*0ae0*/  IMAD R3, R6, UR8, R3 ;  /* 0x0000000806037c24 */ /* 0x000fe2000f8e0203 */
[----:B------:R-:W-:Y:S06]  /*0af0*/  @P3 BRA `(.L_x_93) ;  /* 0xfffffffc00903947 */ /* 0x000fec000383ffff */
[----:B------:R-:W-:Y:S05]  /*0b00*/  EXIT ;  /* 0x000000000000794d */ /* 0x000fea0003800000 */
        .weak           $__internal_3_$__cuda_sm3x_div_rn_noftz_f32_slowpath
        .type           $__internal_3_$__cuda_sm3x_div_rn_noftz_f32_slowpath,@function
        .size           $__internal_3_$__cuda_sm3x_div_rn_noftz_f32_slowpath,(.L_x_335 - $__internal_3_$__cuda_sm3x_div_rn_noftz_f32_slowpath)
$__internal_3_$__cuda_sm3x_div_rn_noftz_f32_slowpath:
[----:B------:R-:W-:Y:S01]  /*0b10*/  SHF.R.U32.HI R10, RZ, 0x17, R14 ;  /* 0x00000017ff0a7819 */ /* 0x000fe2000001160e */
[----:B------:R-:W-:Y:S01]  /*0b20*/  BSSY.RECONVERGENT B2, `(.L_x_94) ;  /* 0x0000064000027945 */ /* 0x000fe20003800200 */
[----:B------:R-:W-:Y:S02]  /*0b30*/  SHF.R.U32.HI R25, RZ, 0x17, R0 ;  /* 0x00000017ff197819 */ /* 0x000fe40000011600 */
[----:B------:R-:W-:Y:S02]  /*0b40*/  LOP3.LUT R10, R10, 0xff, RZ, 0xc0, !PT ;  /* 0x000000ff0a0a7812 */ /* 0x000fe400078ec0ff */
[----:B------:R-:W-:Y:S02]  /*0b50*/  LOP3.LUT R25, R25, 0xff, RZ, 0xc0, !PT ;  /* 0x000000ff19197812 */ /* 0x000fe400078ec0ff */
[----:B------:R-:W-:-:S03]  /*0b60*/  IADD3 R12, PT, PT, R10, -0x1, RZ ;  /* 0xffffffff0a0c7810 */ /* 0x000fc60007ffe0ff */
[----:B------:R-:W-:Y:S01]  /*0b70*/  VIADD R22, R25, 0xffffffff ;  /* 0xffffffff19167836 */ /* 0x000fe20000000000 */
[----:B------:R-:W-:-:S04]  /*0b80*/  ISETP.GT.U32.AND P1, PT, R12, 0xfd, PT ;  /* 0x000000fd0c00780c */ /* 0x000fc80003f24070 */
        /* <DEDUP_REMOVED lines=9> */
[----:B------:R-:W-:Y:S02]  /*0c20*/  FSETP.NEU.FTZ.AND P4, PT, |R0|, +INF , PT ;  /* 0x7f8000000000780b */ /* 0x000fe40003f9d200 */
        /* <DEDUP_REMOVED lines=18> */
.L_x_95:
[----:B------:R-:W-:Y:S01]  /*0d50*/  LEA R23, R10, 0xc0800000, 0x17 ;  /* 0xc08000000a177811 */ /* 0x000fe200078eb8ff */
[----:B------:R-:W-:Y:S01]  /*0d60*/  VIADD R25, R25, 0xffffff81 ;  /* 0xffffff8119197836 */ /* 0x000fe20000000000 */
[----:B------:R-:W-:Y:S02]  /*0d70*/  BSSY.RECONVERGENT B3, `(.L_x_100) ;  /* 0x0000035000037945 */ /* 0x000fe40003800200 */
[----:B------:R-:W-:Y:S01]  /*0d80*/  IADD3 R24, PT, PT, -R23, R14, RZ ;  /* 0x0000000e17187210 */ /* 0x000fe20007ffe1ff */
[C---:B------:R-:W-:Y:S01]  /*0d90*/  IMAD R0, R25.reuse, -0x800000, R0 ;  /* 0xff80000019007824 */ /* 0x040fe200078e0200 */
[----:B------:R-:W-:Y:S02]  /*0da0*/  IADD3 R25, PT, PT, R25, 0x7f, -R10 ;  /* 0x0000007f19197810 */ /* 0x000fe40007ffe80a */
[----:B------:R-:W0:Y:S01]  /*0db0*/  MUFU.RCP R14, R24 ;  /* 0x00000018000e7308 */ /* 0x000e220000001000 */
[----:B------:R-:W-:Y:S01]  /*0dc0*/  FADD.FTZ R23, -R24, -RZ ;  /* 0x800000ff18177221 */ /* 0x000fe20000010100 */
[----:B------:R-:W-:-:S03]  /*0dd0*/  IADD3 R25, PT, PT, R25, R12, RZ ;  /* 0x0000000c19197210 */ /* 0x000fc60007ffe0ff */
[----:B0-----:R-:W-:-:S04]  /*0de0*/  FFMA R27, R14, R23, 1 ;  /* 0x3f8000000e1b7423 */ /* 0x001fc80000000017 */
[----:B------:R-:W-:-:S04]  /*0df0*/  FFMA R27, R14, R27, R14 ;  /* 0x0000001b0e1b7223 */ /* 0x000fc8000000000e */
[----:B------:R-:W-:-:S04]  /*0e00*/  FFMA R14, R0, R27, RZ ;  /* 0x0000001b000e7223 */ /* 0x000fc800000000ff */
[----:B------:R-:W-:-:S04]  /*0e10*/  FFMA R22, R23, R14, R0 ;  /* 0x0000000e17167223 */ /* 0x000fc80000000000 */
[----:B------:R-:W-:-:S04]  /*0e20*/  FFMA R22, R27, R22, R14 ;  /* 0x000000161b167223 */ /* 0x000fc8000000000e */
[----:B------:R-:W-:-:S04]  /*0e30*/  FFMA R23, R23, R22, R0 ;  /* 0x0000001617177223 */ /* 0x000fc80000000000 */
        /* <DEDUP_REMOVED lines=18> */
[----:B------:R-:W-:Y:S02]  /*0f60*/  ISETP.NE.AND P4, PT, R10, RZ, PT ;  /* 0x000000ff0a00720c */ /* 0x000fe40003f85270 */
        /* <DEDUP_REMOVED lines=17> */
.L_x_102:
[----:B------:R-:W-:-:S04]  /*1080*/  LOP3.LUT R0, R0, 0x80000000, RZ, 0xc0, !PT ;  /* 0x8000000000007812 */ /* 0x000fc800078ec0ff */
[----:B------:R-:W-:Y:S01]  /*1090*/  LOP3.LUT R0, R0, 0x7f800000, RZ, 0xfc, !PT ;  /* 0x7f80000000007812 */ /* 0x000fe200078efcff */
[----:B------:R-:W-:Y:S06]  /*10a0*/  BRA `(.L_x_103) ;  /* 0x0000000000047947 */ /* 0x000fec0003800000 */
.L_x_101:
[----:B------:R-:W-:-:S07]  /*10b0*/  LEA R0, R25, R0, 0x17 ;  /* 0x0000000019007211 */ /* 0x000fce00078eb8ff */
.L_x_103:
[----:B------:R-:W-:Y:S05]  /*10c0*/  BSYNC.RECONVERGENT B3 ;  /* 0x0000000000037941 */ /* 0x000fea0003800200 */
.L_x_100:
[----:B------:R-:W-:Y:S05]  /*10d0*/  BRA `(.L_x_104) ;  /* 0x0000000000207947 */ /* 0x000fea0003800000 */
.L_x_99:
[----:B------:R-:W-:-:S04]  /*10e0*/  LOP3.LUT R0, R14, 0x80000000, R0, 0x48, !PT ;  /* 0x800000000e007812 */ /* 0x000fc800078e4800 */
[----:B------:R-:W-:Y:S01]  /*10f0*/  LOP3.LUT R0, R0, 0x7f800000, RZ, 0xfc, !PT ;  /* 0x7f80000000007812 */ /* 0x000fe200078efcff */
[----:B------:R-:W-:Y:S06]  /*1100*/  BRA `(.L_x_104) ;  /* 0x0000000000147947 */ /* 0x000fec0003800000 */
.L_x_98:
[----:B------:R-:W-:Y:S01]  /*1110*/  LOP3.LUT R0, R14, 0x80000000, R0, 0x48, !PT ;  /* 0x800000000e007812 */ /* 0x000fe200078e4800 */
[----:B------:R-:W-:Y:S06]  /*1120*/  BRA `(.L_x_104) ;  /* 0x00000000000c7947 */ /* 0x000fec0003800000 */
.L_x_97:
[----:B------:R-:W0:Y:S01]  /*1130*/  MUFU.RSQ R0, -QNAN ;  /* 0xffc0000000007908 */ /* 0x000e220000001400 */
[----:B------:R-:W-:Y:S05]  /*1140*/  BRA `(.L_x_104) ;  /* 0x0000000000047947 */ /* 0x000fea0003800000 */
.L_x_96:
[----:B------:R-:W-:-:S07]  /*1150*/  FADD.FTZ R0, R0, R14 ;  /* 0x0000000e00007221 */ /* 0x000fce0000010000 */
.L_x_104:
[----:B------:R-:W-:Y:S05]  /*1160*/  BSYNC.RECONVERGENT B2 ;  /* 0x0000000000027941 */ /* 0x000fea0003800200 */
.L_x_94:
[----:B------:R-:W-:Y:S02]  /*1170*/  HFMA2 R23, -RZ, RZ, 0, 0 ;  /* 0x00000000ff177431 */ /* 0x000fe400000001ff */
[----:B------:R-:W-:-:S04]  /*1180*/  IMAD.MOV.U32 R22, RZ, RZ, R2 ;  /* 0x000000ffff167224 */ /* 0x000fc800078e0002 */
[----:B0-----:R-:W-:Y:S05]  /*1190*/  RET.REL.NODEC R22 `(_Z15migration_illumiiiiiiiPfS_) ;  /* 0xffffffec16987950 */ /* 0x001fea0003c3ffff */
.L_x_105:
        /* <DEDUP_REMOVED lines=14> */
.L_x_335:


//--------------------- .text._Z16cal_illuminationiiiiiiiPfS_S_ --------------------------
	.section	.text._Z16cal_illuminationiiiiiiiPfS_S_,"ax",@progbits
	.align	128
        .global         _Z16cal_illuminationiiiiiiiPfS_S_
        .type           _Z16cal_illuminationiiiiiiiPfS_S_,@function
        .size           _Z16cal_illuminationiiiiiiiPfS_S_,(.L_x_354 - _Z16cal_illuminationiiiiiiiPfS_S_)
        .other          _Z16cal_illuminationiiiiiiiPfS_S_,@"STO_CUDA_ENTRY STV_DEFAULT"
_Z16cal_illuminationiiiiiiiPfS_S_:
.text._Z16cal_illuminationiiiiiiiPfS_S_:
[----:B------:R-:W-:Y:S01]  /*0000*/  LDC R1, c[0x0][0x37c] ;  /* 0x0000df00ff017b82 */ /* 0x000fe20000000800 */
[----:B------:R-:W0:Y:S07]  /*0010*/  LDCU UR8, c[0x0][0x390] ;  /* 0x00007200ff0877ac */ /* 0x000e2e0008000800 */
[----:B------:R-:W1:Y:S08]  /*0020*/  S2UR UR4, SR_CTAID.X ;  /* 0x00000000000479c3 */ /* 0x000e700000002500 */
[----:B------:R-:W2:Y:S01]  /*0030*/  S2UR UR6, SR_CTAID.Y ;  /* 0x00000000000679c3 */ /* 0x000ea20000002600 */
[----:B0-----:R-:W-:-:S06]  /*0040*/  UISETP.GE.AND UP0, UPT, UR8, 0x1, UPT ;  /* 0x000000010800788c */ /* 0x001fcc000bf06270 */
[----:B------:R-:W-:-:S13]  /*0050*/  PLOP3.LUT P0, PT, PT, PT, UP0, 0x80, 0x8 ;  /* 0x000000000008781c */ /* 0x000fda0003f0f008 */
[----:B-12---:R-:W-:Y:S05]  /*0060*/  @!P0 EXIT ;  /* 0x000000000000894d */ /* 0x006fea0003800000 */
[----:B------:R-:W0:Y:S01]  /*0070*/  S2R R27, SR_TID.X ;  /* 0x00000000001b7919 */ /* 0x000e220000002100 */
[----:B------:R-:W1:Y:S01]  /*0080*/  LDCU UR5, c[0x0][0x360] ;  /* 0x00006c00ff0577ac */ /* 0x000e620008000800 */
[----:B------:R-:W2:Y:S01]  /*0090*/  LDC R8, c[0x0][0x38c] ;  /* 0x0000e300ff087b82 */ /* 0x000ea20000000800 */
[----:B------:R-:W-:Y:S01]  /*00a0*/  HFMA2 R6, -RZ, RZ, 0, 0 ;  /* 0x00000000ff067431 */ /* 0x000fe200000001ff */
[----:B------:R-:W3:Y:S01]  /*00b0*/  S2R R5, SR_TID.Y ;  /* 0x0000000000057919 */ /* 0x000ee20000002200 */
[----:B------:R-:W4:Y:S01]  /*00c0*/  LDCU UR7, c[0x0][0x364] ;  /* 0x00006c80ff0777ac */ /* 0x000f220008000800 */
[----:B------:R-:W5:Y:S04]  /*00d0*/  LDCU UR9, c[0x0][0x394] ;  /* 0x00007280ff0977ac */ /* 0x000f680008000800 */
[----:B------:R-:W2:Y:S01]  /*00e0*/  LDC R18, c[0x0][0x398] ;  /* 0x0000e600ff127b82 */ /* 0x000ea20000000800 */
[----:B------:R-:W-:-:S02]  /*00f0*/  UISETP.GE.U32.AND UP0, UPT, UR8, 0x8, UPT ;  /* 0x000000080800788c */ /* 0x000fc4000bf06070 */
[----:B-1----:R-:W-:Y:S02]  /*0100*/  UIMAD UR4, UR4, UR5, URZ ;  /* 0x00000005040472a4 */ /* 0x002fe4000f8e02ff */
[----:B----4-:R-:W-:Y:S01]  /*0110*/  UIMAD UR5, UR6, UR7, URZ ;  /* 0x00000007060572a4 */ /* 0x010fe2000f8e02ff */
[----:B------:R-:W1:Y:S03]  /*0120*/  LDCU.64 UR6, c[0x0][0x358] ;  /* 0x00006b00ff0677ac */ /* 0x000e660008000a00 */
[----:B0-----:R-:W-:Y:S02]  /*0130*/  IADD3 R0, PT, PT, R27, UR4, RZ ;  /* 0x000000041b007c10 */ /* 0x001fe4000fffe0ff */
[----:B---3--:R-:W-:Y:S02]  /*0140*/  IADD3 R3, PT, PT, R5, UR5, RZ ;  /* 0x0000000505037c10 */ /* 0x008fe4000fffe0ff */
[----:B-----5:R-:W-:-:S02]  /*0150*/  ISETP.GE.AND P0, PT, R0, UR9, PT ;  /* 0x0000000900007c0c */ /* 0x020fc4000bf06270 */
[C---:B--2---:R-:W-:Y:S02]  /*0160*/  IADD3 R2, PT, PT, R3.reuse, R18, RZ ;  /* 0x0000001203027210 */ /* 0x044fe40007ffe0ff */
[----:B------:R-:W-:Y:S02]  /*0170*/  ISETP.LT.AND P0, PT, R3, R8, !P0 ;  /* 0x000000080300720c */ /* 0x000fe40004701270 */
[----:B------:R-:W-:Y:S01]  /*0180*/  IADD3 R4, PT, PT, R0, R18, RZ ;  /* 0x0000001200047210 */ /* 0x000fe20007ffe0ff */
[----:B-1----:R-:W-:Y:S10]  /*0190*/  BRA.U !UP0, `(.L_x_106) ;  /* 0x0000000908ac7547 */ /* 0x002ff4000b800000 */
[----:B------:R-:W0:Y:S01]  /*01a0*/  LDC R24, c[0x0][0x380] ;  /* 0x0000e000ff187b82 */ /* 0x000e220000000800 */
[----:B------:R-:W1:Y:S01]  /*01b0*/  LDCU UR10, c[0x0][0x388] ;  /* 0x00007100ff0a77ac */ /* 0x000e620008000800 */
[----:B------:R-:W-:Y:S01]  /*01c0*/  IADD3 R7, PT, PT, R18, UR5, R5 ;  /* 0x0000000512077c10 */ /* 0x000fe2000fffe005 */
[--C-:B------:R-:W-:Y:S01]  /*01d0*/  IMAD R17, R8, 0x5, R3.reuse ;  /* 0x0000000508117824 */ /* 0x100fe200078e0203 */
[----:B------:R-:W-:Y:S01]  /*01e0*/  IADD3 R6, PT, PT, R18, 0x7, RZ ;  /* 0x0000000712067810 */ /* 0x000fe20007ffe0ff */
[----:B------:R-:W-:Y:S01]  /*01f0*/  IMAD R29, R8, 0x6, R3 ;  /* 0x00000006081d7824 */ /* 0x000fe200078e0203 */
[C---:B------:R-:W-:Y:S02]  /*0200*/  IADD3 R14, PT, PT, R18.reuse, 0x2, RZ ;  /* 0x00000002120e7810 */ /* 0x040fe40007ffe0ff */
[C---:B------:R-:W-:Y:S01]  /*0210*/  IADD3 R27, PT, PT, R18.reuse, UR4, R27 ;  /* 0x00000004121b7c10 */ /* 0x040fe2000fffe01b */
[----:B------:R-:W-:Y:S01]  /*0220*/  ULOP3.LUT UR4, UR8, 0x7ffffff8, URZ, 0xc0, !UPT ;  /* 0x7ffffff808047892 */ /* 0x000fe2000f8ec0ff */
[----:B------:R-:W-:-:S02]  /*0230*/  IADD3 R9, PT, PT, R18, 0x6, RZ ;  /* 0x0000000612097810 */ /* 0x000fc40007ffe0ff */
[C---:B------:R-:W-:Y:S02]  /*0240*/  IADD3 R11, PT, PT, R18.reuse, 0x5, RZ ;  /* 0x00000005120b7810 */ /* 0x040fe40007ffe0ff */
[C---:B------:R-:W-:Y:S02]  /*0250*/  IADD3 R12, PT, PT, R18.reuse, 0x4, RZ ;  /* 0x00000004120c7810 */ /* 0x040fe40007ffe0ff */
[----:B------:R-:W-:Y:S02]  /*0260*/  IADD3 R13, PT, PT, R18, 0x3, RZ ;  /* 0x00000003120d7810 */ /* 0x000fe40007ffe0ff */
[C---:B------:R-:W-:Y:S01]  /*0270*/  IADD3 R5, PT, PT, R8.reuse, UR5, R5 ;  /* 0x0000000508057c10 */ /* 0x040fe2000fffe005 */
[----:B------:R-:W-:Y:S01]  /*0280*/  UIADD3 UR5, UPT, UPT, -UR4, URZ, URZ ;  /* 0x000000ff04057290 */ /* 0x000fe2000fffe1ff */
[----:B------:R-:W-:Y:S01]  /*0290*/  LEA R15, R8, R3, 0x2 ;  /* 0x00000003080f7211 */ /* 0x000fe200078e10ff */
[-C--:B0-----:R-:W-:Y:S02]  /*02a0*/  IMAD R16, R18, R24.reuse, R24 ;  /* 0x0000001812107224 */ /* 0x081fe400078e0218 */
[----:B------:R-:W-:-:S02]  /*02b0*/  IMAD R6, R6, R24, R7 ;  /* 0x0000001806067224 */ /* 0x000fc400078e0207 */
[----:B------:R-:W-:Y:S01]  /*02c0*/  IMAD R18, R18, R24, R18 ;  /* 0x0000001812127224 */ /* 0x000fe200078e0212 */
[----:B------:R-:W-:Y:S01]  /*02d0*/  IADD3 R16, PT, PT, R7, R16, RZ ;  /* 0x0000001007107210 */ /* 0x000fe20007ffe0ff */
[-CC-:B------:R-:W-:Y:S02]  /*02e0*/  IMAD R14, R14, R24.reuse, R7.reuse ;  /* 0x000000180e0e7224 */ /* 0x180fe400078e0207 */
[-CC-:B------:R-:W-:Y:S02]  /*02f0*/  IMAD R10, R9, R24.reuse, R7.reuse ;  /* 0x00000018090a7224 */ /* 0x180fe400078e0207 */
[-CC-:B------:R-:W-:Y:S02]  /*0300*/  IMAD R22, R11, R24.reuse, R7.reuse ;  /* 0x000000180b167224 */ /* 0x180fe400078e0207 */
[-CC-:B------:R-:W-:Y:S02]  /*0310*/  IMAD R12, R12, R24.reuse, R7.reuse ;  /* 0x000000180c0c7224 */ /* 0x180fe400078e0207 */
[----:B------:R-:W-:Y:S01]  /*0320*/  IMAD R20, R13, R24, R7 ;  /* 0x000000180d147224 */ /* 0x000fe200078e0207 */
[----:B------:R-:W-:Y:S01]  /*0330*/  LEA R7, R8, R3, 0x1 ;  /* 0x0000000308077211 */ /* 0x000fe200078e08ff */
[--C-:B-1----:R-:W-:Y:S01]  /*0340*/  IMAD R25, R6, UR10, R27.reuse ;  /* 0x0000000a06197c24 */ /* 0x102fe2000f8e021b */
[----:B------:R-:W-:Y:S01]  /*0350*/  IADD3 R6, PT, PT, R3, R18, RZ ;  /* 0x0000001203067210 */ /* 0x000fe20007ffe0ff */
[----:B------:R-:W-:-:S02]  /*0360*/  IMAD R19, R14, UR10, R27 ;  /* 0x0000000a0e137c24 */ /* 0x000fc4000f8e021b */
[C-C-:B------:R-:W-:Y:S02]  /*0370*/  IMAD R9, R8.reuse, 0x3, R3.reuse ;  /* 0x0000000308097824 */ /* 0x140fe400078e0203 */
[----:B------:R-:W-:Y:S02]  /*0380*/  IMAD R14, R8, 0x7, R3 ;  /* 0x00000007080e7824 */ /* 0x000fe400078e0203 */
[--C-:B------:R-:W-:Y:S02]  /*0390*/  IMAD R23, R10, UR10, R27.reuse ;  /* 0x0000000a0a177c24 */ /* 0x100fe4000f8e021b */
[--C-:B------:R-:W-:Y:S02]  /*03a0*/  IMAD R22, R22, UR10, R27.reuse ;  /* 0x0000000a16167c24 */ /* 0x100fe4000f8e021b */
[--C-:B------:R-:W-:Y:S02]  /*03b0*/  IMAD R21, R12, UR10, R27.reuse ;  /* 0x0000000a0c157c24 */ /* 0x100fe4000f8e021b */
[----:B------:R-:W-:-:S02]  /*03c0*/  IMAD R20, R20, UR10, R27 ;  /* 0x0000000a14147c24 */ /* 0x000fc4000f8e021b */
[--C-:B------:R-:W-:Y:S02]  /*03d0*/  IMAD R18, R16, UR10, R27.reuse ;  /* 0x0000000a10127c24 */ /* 0x100fe4000f8e021b */
[----:B------:R-:W-:Y:S02]  /*03e0*/  IMAD R27, R6, UR10, R27 ;  /* 0x0000000a061b7c24 */ /* 0x000fe4000f8e021b */
[----:B------:R-:W-:Y:S02]  /*03f0*/  IMAD R13, R8, UR9, RZ ;  /* 0x00000009080d7c24 */ /* 0x000fe4000f8e02ff */
[--C-:B------:R-:W-:Y:S02]  /*0400*/  IMAD R11, R5, UR9, R0.reuse ;  /* 0x00000009050b7c24 */ /* 0x100fe4000f8e0200 */
[--C-:B------:R-:W-:Y:S02]  /*0410*/  IMAD R10, R7, UR9, R0.reuse ;  /* 0x00000009070a7c24 */ /* 0x100fe4000f8e0200 */
[----:B------:R-:W-:-:S02]  /*0420*/  IMAD R12, R3, UR9, R0 ;  /* 0x00000009030c7c24 */ /* 0x000fc4000f8e0200 */
[--C-:B------:R-:W-:Y:S02]  /*0430*/  IMAD R9, R9, UR9, R0.reuse ;  /* 0x0000000909097c24 */ /* 0x100fe4000f8e0200 */
[--C-:B------:R-:W-:Y:S02]  /*0440*/  IMAD R8, R15, UR9, R0.reuse ;  /* 0x000000090f087c24 */ /* 0x100fe4000f8e0200 */
[--C-:B------:R-:W-:Y:S02]  /*0450*/  IMAD R7, R17, UR9, R0.reuse ;  /* 0x0000000911077c24 */ /* 0x100fe4000f8e0200 */
[--C-:B------:R-:W-:Y:S02]  /*0460*/  IMAD R6, R29, UR9, R0.reuse ;  /* 0x000000091d067c24 */ /* 0x100fe4000f8e0200 */
[----:B------:R-:W-:Y:S02]  /*0470*/  IMAD R5, R14, UR9, R0 ;  /* 0x000000090e057c24 */ /* 0x000fe4000f8e0200 */
[----:B------:R-:W-:-:S07]  /*0480*/  IMAD R24, R24, UR10, RZ ;  /* 0x0000000a18187c24 */ /* 0x000fce000f8e02ff */
.L_x_107:
[----:B0-----:R-:W0:Y:S08]  /*0490*/  @P0 LDC.64 R14, c[0x0][0x3b0] ;  /* 0x0000ec00ff0e0b82 */ /* 0x001e300000000a00 */
[----:B------:R-:W1:Y:S01]  /*04a0*/  LDC.64 R16, c[0x0][0x3a8] ;  /* 0x0000ea00ff107b82 */ /* 0x000e620000000a00 */
[----:B0-----:R-:W-:-:S07]  /*04b0*/  @P0 IMAD.WIDE R28, R27, 0x4, R14 ;  /* 0x000000041b1c0825 */ /* 0x001fce00078e020e */
[----:B------:R-:W0:Y:S01]  /*04c0*/  LDC.64 R14, c[0x0][0x3a0] ;  /* 0x0000e800ff0e7b82 */ /* 0x000e220000000a00 */
[----:B------:R-:W2:Y:S01]  /*04d0*/  @P0 LDG.E R28, desc[UR6][R28.64] ;  /* 0x000000061c1c0981 */ /* 0x000ea2000c1e1900 */
[----:B-1----:R-:W-:-:S05]  /*04e0*/  @P0 IMAD.WIDE R16, R27, 0x4, R16 ;  /* 0x000000041b100825 */ /* 0x002fca00078e0210 */
[----:B------:R0:W3:Y:S02]  /*04f0*/  @P0 LDG.E R26, desc[UR6][R16.64] ;  /* 0x00000006101a0981 */ /* 0x0000e4000c1e1900 */
[----:B0-----:R-:W-:-:S05]  /*0500*/  @P0 IMAD.WIDE R16, R12, 0x4, R14 ;  /* 0x000000040c100825 */ /* 0x001fca00078e020e */
[----:B------:R-:W4:Y:S01]  /*0510*/  @P0 LDG.E R14, desc[UR6][R16.64] ;  /* 0x00000006100e0981 */ /* 0x000f22000c1e1900 */
[----:B--2---:R-:W-:-:S04]  /*0520*/  @P0 FMUL R15, R28, R28 ;  /* 0x0000001c1c0f0220 */ /* 0x004fc80000400000 */
[----:B---3--:R-:W-:-:S04]  /*0530*/  @P0 FFMA R15, R26, R26, R15 ;  /* 0x0000001a1a0f0223 */ /* 0x008fc8000000000f */
[----:B----4-:R-:W-:Y:S02]  /*0540*/  @P0 FADD R26, R15, R14 ;  /* 0x0000000e0f1a0221 */ /* 0x010fe40000000000 */
[----:B------:R-:W0:Y:S03]  /*0550*/  @P0 LDC.64 R14, c[0x0][0x3b0] ;  /* 0x0000ec00ff0e0b82 */ /* 0x000e260000000a00 */
[----:B------:R1:W-:Y:S05]  /*0560*/  @P0 STG.E desc[UR6][R16.64], R26 ;  /* 0x0000001a10000986 */ /* 0x0003ea000c101906 */
[----:B-1----:R-:W1:Y:S01]  /*0570*/  LDC.64 R16, c[0x0][0x3a8] ;  /* 0x0000ea00ff107b82 */ /* 0x002e620000000a00 */
[----:B0-----:R-:W-:-:S07]  /*0580*/  @P0 IMAD.WIDE R28, R18, 0x4, R14 ;  /* 0x00000004121c0825 */ /* 0x001fce00078e020e */
[----:B------:R-:W0:Y:S01]  /*0590*/  LDC.64 R14, c[0x0][0x3a0] ;  /* 0x0000e800ff0e7b82 */ /* 0x000e220000000a00 */
[----:B------:R-:W2:Y:S01]  /*05a0*/  @P0 LDG.E R28, desc[UR6][R28.64] ;  /* 0x000000061c1c0981 */ /* 0x000ea2000c1e1900 */
[----:B-1----:R-:W-:-:S05]  /*05b0*/  @P0 IMAD.WIDE R16, R18, 0x4, R16 ;  /* 0x0000000412100825 */ /* 0x002fca00078e0210 */
[----:B------:R1:W3:Y:S01]  /*05c0*/  @P0 LDG.E R29, desc[UR6][R16.64] ;  /* 0x00000006101d0981 */ /* 0x0002e2000c1e1900 */
[----:B0-----:R-:W-:Y:S01]  /*05d0*/  @P0 IMAD.WIDE R14, R11, 0x4, R14 ;  /* 0x000000040b0e0825 */ /* 0x001fe200078e020e */
[----:B-1----:R-:W0:Y:S04]  /*05e0*/  LDC.64 R16, c[0x0][0x3a8] ;  /* 0x0000ea00ff107b82 */ /* 0x002e280000000a00 */
[----:B------:R-:W4:Y:S01]  /*05f0*/  @P0 LDG.E R26, desc[UR6][R14.64] ;  /* 0x000000060e1a0981 */ /* 0x000f22000c1e1900 */
[----:B0-----:R-:W-:-:S04]  /*0600*/  @P0 IMAD.WIDE R16, R19, 0x4, R16 ;  /* 0x0000000413100825 */ /* 0x001fc800078e0210 */
[----:B--2---:R-:W-:-:S04]  /*0610*/  @P0 FMUL R28, R28, R28 ;  /* 0x0000001c1c1c0220 */ /* 0x004fc80000400000 */
[----:B---3--:R-:W-:-:S04]  /*0620*/  @P0 FFMA R28, R29, R29, R28 ;  /* 0x0000001d1d1c0223 */ /* 0x008fc8000000001c */
[----:B----4-:R-:W-:-:S05]  /*0630*/  @P0 FADD R26, R28, R26 ;  /* 0x0000001a1c1a0221 */ /* 0x010fca0000000000 */
[----:B------:R0:W-:Y:S02]  /*0640*/  @P0 STG.E desc[UR6][R14.64], R26 ;  /* 0x0000001a0e000986 */ /* 0x0001e4000c101906 */
[----:B0-----:R-:W0:Y:S02]  /*0650*/  @P0 LDC.64 R14, c[0x0][0x3b0] ;  /* 0x0000ec00ff0e0b82 */ /* 0x001e240000000a00 */
[----:B0-----:R-:W-:-:S06]  /*0660*/  @P0 IMAD.WIDE R28, R19, 0x4, R14 ;  /* 0x00000004131c0825 */ /* 0x001fcc00078e020e */
[----:B------:R-:W0:Y:S01]  /*0670*/  LDC.64 R14, c[0x0][0x3a0] ;  /* 0x0000e800ff0e7b82 */ /* 0x000e220000000a00 */
[----:B------:R-:W2:Y:S04]  /*0680*/  @P0 LDG.E R28, desc[UR6][R28.64] ;  /* 0x000000061c1c0981 */ /* 0x000ea8000c1e1900 */
        /* <DEDUP_REMOVED lines=47> */
[----:B------:R0:W-:Y:S04]  /*0980*/  @P0 STG.E desc[UR6][R14.64], R26 ;  /* 0x0000001a0e000986 */ /* 0x0001e8000c101906 */
[----:B------:R-:W2:Y:S01]  /*0990*/  @P0 LDG.E R16, desc[UR6][R16.64] ;  /* 0x0000000610100981 */ /* 0x000ea2000c1e1900 */
[----:B0-----:R-:W0:Y:S02]  /*09a0*/  @P0 LDC.64 R14, c[0x0][0x3b0] ;  /* 0x0000ec00ff0e0b82 */ /* 0x001e240000000a00 */
[----:B0-----:R-:W-:-:S06]  /*09b0*/  @P0 IMAD.WIDE R28, R23, 0x4, R14 ;  /* 0x00000004171c0825 */ /* 0x001fcc00078e020e */
[----:B------:R-:W0:Y:S01]  /*09c0*/  LDC.64 R14, c[0x0][0x3a0] ;  /* 0x0000e800ff0e7b82 */ /* 0x000e220000000a00 */
[----:B------:R0:W3:Y:S02]  /*09d0*/  @P0 LDG.E R26, desc[UR6][R28.64] ;  /* 0x000000061c1a0981 */ /* 0x0000e4000c1e1900 */
[----:B0-----:R-:W-:-:S05]  /*09e0*/  @P0 IMAD.WIDE R28, R6, 0x4, R14 ;  /* 0x00000004061c0825 */ /* 0x001fca00078e020e */
[----:B------:R-:W4:Y:S01]  /*09f0*/  @P0 LDG.E R14, desc[UR6][R28.64] ;  /* 0x000000061c0e0981 */ /* 0x000f22000c1e1900 */
[----:B---3--:R-:W-:-:S04]  /*0a00*/  @P0 FMUL R17, R26, R26 ;  /* 0x0000001a1a110220 */ /* 0x008fc80000400000 */
[----:B--2---:R-:W-:-:S04]  /*0a10*/  @P0 FFMA R17, R16, R16, R17 ;  /* 0x0000001010110223 */ /* 0x004fc80000000011 */
[----:B----4-:R-:W-:Y:S02]  /*0a20*/  @P0 FADD R26, R17, R14 ;  /* 0x0000000e111a0221 */ /* 0x010fe40000000000 */
[----:B------:R-:W0:Y:S08]  /*0a30*/  LDC.64 R16, c[0x0][0x3a8] ;  /* 0x0000ea00ff107b82 */ /* 0x000e300000000a00 */
[----:B------:R-:W1:Y:S01]  /*0a40*/  @P0 LDC.64 R14, c[0x0][0x3b0] ;  /* 0x0000ec00ff0e0b82 */ /* 0x000e620000000a00 */
[----:B------:R0:W-:Y:S02]  /*0a50*/  @P0 STG.E desc[UR6][R28.64], R26 ;  /* 0x0000001a1c000986 */ /* 0x0001e4000c101906 */
[----:B0-----:R-:W-:-:S05]  /*0a60*/  @P0 IMAD.WIDE R28, R25, 0x4, R16 ;  /* 0x00000004191c0825 */ /* 0x001fca00078e0210 */
[----:B------:R-:W0:Y:S01]  /*0a70*/  LDC.64 R16, c[0x0][0x3a0] ;  /* 0x0000e800ff107b82 */ /* 0x000e220000000a00 */
[----:B-1----:R-:W-:-:S06]  /*0a80*/  @P0 IMAD.WIDE R14, R25, 0x4, R14 ;  /* 0x00000004190e0825 */ /* 0x002fcc00078e020e */
[----:B------:R-:W2:Y:S04]  /*0a90*/  @P0 LDG.E R14, desc[UR6][R14.64] ;  /* 0x000000060e0e0981 */ /* 0x000ea8000c1e1900 */
[----:B------:R-:W3:Y:S01]  /*0aa0*/  @P0 LDG.E R15, desc[UR6][R28.64] ;  /* 0x000000061c0f0981 */ /* 0x000ee2000c1e1900 */
[----:B0-----:R-:W-:-:S05]  /*0ab0*/  @P0 IMAD.WIDE R16, R5, 0x4, R16 ;  /* 0x0000000405100825 */ /* 0x001fca00078e0210 */
[----:B------:R-:W4:Y:S01]  /*0ac0*/  @P0 LDG.E R26, desc[UR6][R16.64] ;  /* 0x00000006101a0981 */ /* 0x000f22000c1e1900 */
[----:B------:R-:W-:-:S04]  /*0ad0*/  UIADD3 UR5, UPT, UPT, UR5, 0x8, URZ ;  /* 0x0000000805057890 */ /* 0x000fc8000fffe0ff */
[----:B------:R-:W-:Y:S01]  /*0ae0*/  UISETP.NE.AND UP0, UPT, UR5, URZ, UPT ;  /* 0x000000ff0500728c */ /* 0x000fe2000bf05270 */
[C---:B------:R-:W-:Y:S02]  /*0af0*/  LEA R27, R24.reuse, R27, 0x3 ;  /* 0x0000001b181b7211 */ /* 0x040fe400078e18ff */
[C---:B------:R-:W-:Y:S02]  /*0b00*/  LEA R12, R13.reuse, R12, 0x3 ;  /* 0x0000000c0d0c7211 */ /* 0x040fe400078e18ff */
[C---:B------:R-:W-:Y:S02]  /*0b10*/  LEA R18, R24.reuse, R18, 0x3 ;  /* 0x0000001218127211 */ /* 0x040fe400078e18ff */
[C---:B------:R-:W-:Y:S02]  /*0b20*/  LEA R11, R13.reuse, R11, 0x3 ;  /* 0x0000000b0d0b7211 */ /* 0x040fe400078e18ff */
[----:B------:R-:W-:Y:S02]  /*0b30*/  LEA R19, R24, R19, 0x3 ;  /* 0x0000001318137211 */ /* 0x000fe400078e18ff */
[----:B------:R-:W-:-:S02]  /*0b40*/  LEA R10, R13, R10, 0x3 ;  /* 0x0000000a0d0a7211 */ /* 0x000fc400078e18ff */
        /* <DEDUP_REMOVED lines=8> */
[----:B------:R-:W-:Y:S02]  /*0bd0*/  LEA R25, R24, R25, 0x3 ;  /* 0x0000001918197211 */ /* 0x000fe400078e18ff */
[----:B------:R-:W-:Y:S01]  /*0be0*/  LEA R5, R13, R5, 0x3 ;  /* 0x000000050d057211 */ /* 0x000fe200078e18ff */
[----:B--2---:R-:W-:-:S04]  /*0bf0*/  @P0 FMUL R14, R14, R14 ;  /* 0x0000000e0e0e0220 */ /* 0x004fc80000400000 */
[----:B---3--:R-:W-:-:S04]  /*0c00*/  @P0 FFMA R14, R15, R15, R14 ;  /* 0x0000000f0f0e0223 */ /* 0x008fc8000000000e */
[----:B----4-:R-:W-:-:S05]  /*0c10*/  @P0 FADD R26, R14, R26 ;  /* 0x0000001a0e1a0221 */ /* 0x010fca0000000000 */
[----:B------:R0:W-:Y:S01]  /*0c20*/  @P0 STG.E desc[UR6][R16.64], R26 ;  /* 0x0000001a10000986 */ /* 0x0001e2000c101906 */
[----:B------:R-:W-:Y:S05]  /*0c30*/  BRA.U UP0, `(.L_x_107) ;  /* 0xfffffff900147547 */ /* 0x000fea000b83ffff */
[----:B------:R-:W-:-:S07]  /*0c40*/  MOV R6, UR4 ;  /* 0x0000000400067c02 */ /* 0x000fce0008000f00 */
.L_x_106:
[----:B------:R-:W1:Y:S02]  /*0c50*/  LDCU UR4, c[0x0][0x390] ;  /* 0x00007200ff0477ac */ /* 0x000e640008000800 */
[----:B-1----:R-:W-:-:S06]  /*0c60*/  ULOP3.LUT UR4, UR4, 0x7, URZ, 0xc0, !UPT ;  /* 0x0000000704047892 */ /* 0x002fcc000f8ec0ff */
[----:B------:R-:W-:-:S13]  /*0c70*/  ISETP.NE.AND P1, PT, RZ, UR4, PT ;  /* 0x00000004ff007c0c */ /* 0x000fda000bf25270 */
[----:B------:R-:W-:Y:S05]  /*0c80*/  @!P1 EXIT ;  /* 0x000000000000994d */ /* 0x000fea0003800000 */
[----:B------:R-:W1:Y:S01]  /*0c90*/  LDC R5, c[0x0][0x390] ;  /* 0x0000e400ff057b82 */ /* 0x000e620000000800 */
[----:B------:R-:W-:Y:S01]  /*0ca0*/  UISETP.GE.U32.AND UP0, UPT, UR4, 0x4, UPT ;  /* 0x000000040400788c */ /* 0x000fe2000bf06070 */
[----:B-1----:R-:W-:-:S08]  /*0cb0*/  LOP3.LUT R7, R5, 0x3, RZ, 0xc0, !PT ;  /* 0x0000000305077812 */ /* 0x002fd000078ec0ff */
[----:B------:R-:W-:Y:S05]  /*0cc0*/  BRA.U !UP0, `(.L_x_108) ;  /* 0x0000000508847547 */ /* 0x000fea000b800000 */
[----:B------:R-:W1:Y:S01]  /*0cd0*/  @P0 LDC R9, c[0x0][0x398] ;  /* 0x0000e600ff090b82 */ /* 0x000e620000000800 */
[----:B------:R-:W2:Y:S01]  /*0ce0*/  LDCU UR4, c[0x0][0x38c] ;  /* 0x00007180ff0477ac */ /* 0x000ea20008000800 */
[----:B------:R-:W-:Y:S06]  /*0cf0*/  BSSY.RECONVERGENT B0, `(.L_x_109) ;  /* 0x000001c000007945 */ /* 0x000fec0003800200 */
[----:B------:R-:W3:Y:S08]  /*0d00*/  @P0 LDC R11, c[0x0][0x380] ;  /* 0x0000e000ff0b0b82 */ /* 0x000ef00000000800 */
[----:B------:R-:W4:Y:S01]  /*0d10*/  @P0 LDC R23, c[0x0][0x388] ;  /* 0x0000e200ff170b82 */ /* 0x000f220000000800 */
[----:B--2---:R-:W-:-:S07]  /*0d20*/  IMAD R25, R6, UR4, R3 ;  /* 0x0000000406197c24 */ /* 0x004fce000f8e0203 */
[----:B------:R-:W2:Y:S08]  /*0d30*/  LDC.64 R12, c[0x0][0x3a8] ;  /* 0x0000ea00ff0c7b82 */ /* 0x000eb00000000a00 */
[----:B------:R-:W0:Y:S01]  /*0d40*/  @P0 LDC.64 R14, c[0x0][0x3b0] ;  /* 0x0000ec00ff0e0b82 */ /* 0x000e220000000a00 */
[----:B------:R-:W-:Y:S05]  /*0d50*/  @!P0 BRA `(.L_x_110) ;  /* 0x0000000000548947 */ /* 0x000fea0003800000 */
[----:B------:R-:W5:Y:S01]  /*0d60*/  LDCU UR5, c[0x0][0x398] ;  /* 0x00007300ff0577ac */ /* 0x000f620008000800 */
[----:B0-----:R-:W0:Y:S01]  /*0d70*/  LDC.64 R16, c[0x0][0x3b0] ;  /* 0x0000ec00ff107b82 */ /* 0x001e220000000a00 */
[----:B------:R-:W1:Y:S01]  /*0d80*/  LDCU UR8, c[0x0][0x380] ;  /* 0x00007000ff0877ac */ /* 0x000e620008000800 */
[----:B------:R-:W3:Y:S06]  /*0d90*/  LDCU UR9, c[0x0][0x388] ;  /* 0x00007100ff0977ac */ /* 0x000eec0008000800 */
[----:B------:R-:W4:Y:S01]  /*0da0*/  LDC.64 R18, c[0x0][0x3a8] ;  /* 0x0000ea00ff127b82 */ /* 0x000f220000000a00 */
[----:B------:R-:W4:Y:S07]  /*0db0*/  LDCU UR10, c[0x0][0x394] ;  /* 0x00007280ff0a77ac */ /* 0x000f2e0008000800 */
[----:B------:R-:W2:Y:S01]  /*0dc0*/  LDC.64 R20, c[0x0][0x3a0] ;  /* 0x0000e800ff147b82 */ /* 0x000ea20000000a00 */
[----:B-----5:R-:W-:-:S05]  /*0dd0*/  IADD3 R27, PT, PT, R6, UR5, RZ ;  /* 0x00000005061b7c10 */ /* 0x020fca000fffe0ff */
[----:B-1----:R-:W-:-:S04]  /*0de0*/  IMAD R27, R27, UR8, R2 ;  /* 0x000000081b1b7c24 */ /* 0x002fc8000f8e0202 */
[----:B---3--:R-:W-:-:S04]  /*0df0*/  IMAD R27, R27, UR9, R4 ;  /* 0x000000091b1b7c24 */ /* 0x008fc8000f8e0204 */
[----:B0-----:R-:W-:-:S04]  /*0e00*/  IMAD.WIDE R16, R27, 0x4, R16 ;  /* 0x000000041b107825 */ /* 0x001fc800078e0210 */
[----:B----4-:R-:W-:Y:S02]  /*0e10*/  IMAD.WIDE R18, R27, 0x4, R18 ;  /* 0x000000041b127825 */ /* 0x010fe400078e0212 */
[----:B------:R-:W3:Y:S02]  /*0e20*/  LDG.E R16, desc[UR6][R16.64] ;  /* 0x0000000610107981 */ /* 0x000ee4000c1e1900 */
[----:B------:R-:W-:Y:S02]  /*0e30*/  IMAD R27, R25, UR10, R0 ;  /* 0x0000000a191b7c24 */ /* 0x000fe4000f8e0200 */
[----:B------:R-:W4:Y:S02]  /*0e40*/  LDG.E R18, desc[UR6][R18.64] ;  /* 0x0000000612127981 */ /* 0x000f24000c1e1900 */
[----:B--2---:R-:W-:-:S05]  /*0e50*/  IMAD.WIDE R20, R27, 0x4, R20 ;  /* 0x000000041b147825 */ /* 0x004fca00078e0214 */
[----:B------:R-:W2:Y:S01]  /*0e60*/  LDG.E R8, desc[UR6][R20.64] ;  /* 0x0000000614087981 */ /* 0x000ea2000c1e1900 */
[----:B---3--:R-:W-:-:S04]  /*0e70*/  FMUL R27, R16, R16 ;  /* 0x00000010101b7220 */ /* 0x008fc80000400000 */
[----:B----4-:R-:W-:-:S04]  /*0e80*/  FFMA R27, R18, R18, R27 ;  /* 0x00000012121b7223 */ /* 0x010fc8000000001b */
[----:B--2---:R-:W-:-:S05]  /*0e90*/  FADD R27, R27, R8 ;  /* 0x000000081b1b7221 */ /* 0x004fca0000000000 */
[----:B------:R0:W-:Y:S02]  /*0ea0*/  STG.E desc[UR6][R20.64], R27 ;  /* 0x0000001b14007986 */ /* 0x0001e4000c101906 */
.L_x_110:
[----:B------:R-:W-:Y:S05]  /*0eb0*/  BSYNC.RECONVERGENT B0 ;  /* 0x0000000000007941 */ /* 0x000fea0003800200 */
.L_x_109:
[----:B------:R-:W-:Y:S01]  /*0ec0*/  BSSY.RECONVERGENT B0, `(.L_x_111) ;  /* 0x0000019000007945 */ /* 0x000fe20003800200 */
[----:B------:R-:W-:-:S03]  /*0ed0*/  IADD3 R25, PT, PT, R25, UR4, RZ ;  /* 0x0000000419197c10 */ /* 0x000fc6000fffe0ff */
[----:B------:R-:W-:Y:S05]  /*0ee0*/  @!P0 BRA `(.L_x_112) ;  /* 0x0000000000588947 */ /* 0x000fea0003800000 */
[----:B------:R-:W5:Y:S01]  /*0ef0*/  LDC R8, c[0x0][0x380] ;  /* 0x0000e000ff087b82 */ /* 0x000f620000000800 */
[----:B------:R-:W1:Y:S01]  /*0f00*/  LDCU UR5, c[0x0][0x398] ;  /* 0x00007300ff0577ac */ /* 0x000e620008000800 */
[----:B------:R-:W3:Y:S06]  /*0f10*/  LDCU UR8, c[0x0][0x388] ;  /* 0x00007100ff0877ac */ /* 0x000eec0008000800 */
[----:B0-----:R-:W0:Y:S08]  /*0f20*/  LDC.64 R20, c[0x0][0x3b0] ;  /* 0x0000ec00ff147b82 */ /* 0x001e300000000a00 */
[----:B------:R-:W4:Y:S01]  /*0f30*/  LDC.64 R18, c[0x0][0x3a8] ;  /* 0x0000ea00ff127b82 */ /* 0x000f220000000a00 */
[----:B-1----:R-:W-:Y:S01]  /*0f40*/  IADD3 R27, PT, PT, R6, UR5, RZ ;  /* 0x00000005061b7c10 */ /* 0x002fe2000fffe0ff */
[----:B------:R-:W1:Y:S06]  /*0f50*/  LDCU UR5, c[0x0][0x394] ;  /* 0x00007280ff0577ac */ /* 0x000e6c0008000800 */
[----:B------:R-:W2:Y:S01]  /*0f60*/  LDC.64 R16, c[0x0][0x3a0] ;  /* 0x0000e800ff107b82 */ /* 0x000ea20000000a00 */
[----:B-----5:R-:W-:-:S05]  /*0f70*/  IMAD R27, R27, R8, R8 ;  /* 0x000000081b1b7224 */ /* 0x020fca00078e0208 */
[----:B------:R-:W-:-:S05]  /*0f80*/  IADD3 R27, PT, PT, R2, R27, RZ ;  /* 0x0000001b021b7210 */ /* 0x000fca0007ffe0ff */
[----:B---3--:R-:W-:-:S04]  /*0f90*/  IMAD R27, R27, UR8, R4 ;  /* 0x000000081b1b7c24 */ /* 0x008fc8000f8e0204 */
[----:B0-----:R-:W-:-:S04]  /*0fa0*/  IMAD.WIDE R20, R27, 0x4, R20 ;  /* 0x000000041b147825 */ /* 0x001fc800078e0214 */
[----:B----4-:R-:W-:Y:S02]  /*0fb0*/  IMAD.WIDE R18, R27, 0x4, R18 ;  /* 0x000000041b127825 */ /* 0x010fe400078e0212 */
[----:B------:R-:W3:Y:S02]  /*0fc0*/  LDG.E R20, desc[UR6][R20.64] ;  /* 0x0000000614147981 */ /* 0x000ee4000c1e1900 */
[----:B-1----:R-:W-:Y:S02]  /*0fd0*/  IMAD R27, R25, UR5, R0 ;  /* 0x00000005191b7c24 */ /* 0x002fe4000f8e0200 */
[----:B------:R-:W4:Y:S02]  /*0fe0*/  LDG.E R18, desc[UR6][R18.64] ;  /* 0x0000000612127981 */ /* 0x000f24000c1e1900 */
[----:B--2---:R-:W-:-:S05]  /*0ff0*/  IMAD.WIDE R16, R27, 0x4, R16 ;  /* 0x000000041b107825 */ /* 0x004fca00078e0210 */
[----:B------:R-:W2:Y:S01]  /*1000*/  LDG.E R8, desc[UR6][R16.64] ;  /* 0x0000000610087981 */ /* 0x000ea2000c1e1900 */
[----:B---3--:R-:W-:-:S04]  /*1010*/  FMUL R27, R20, R20 ;  /* 0x00000014141b7220 */ /* 0x008fc80000400000 */
[----:B----4-:R-:W-:-:S04]  /*1020*/  FFMA R27, R18, R18, R27 ;  /* 0x00000012121b7223 */ /* 0x010fc8000000001b */
[----:B--2---:R-:W-:-:S05]  /*1030*/  FADD R27, R27, R8 ;  /* 0x000000081b1b7221 */ /* 0x004fca0000000000 */
[----:B------:R0:W-:Y:S02]  /*1040*/  STG.E desc[UR6][R16.64], R27 ;  /* 0x0000001b10007986 */ /* 0x0001e4000c101906 */
.L_x_112:
[----:B------:R-:W-:Y:S05]  /*1050*/  BSYNC.RECONVERGENT B0 ;  /* 0x0000000000007941 */ /* 0x000fea0003800200 */
.L_x_111:
[----:B------:R-:W5:Y:S01]  /*1060*/  @P0 LDC R8, c[0x0][0x394] ;  /* 0x0000e500ff080b82 */ /* 0x000f620000000800 */
[----:B-1----:R-:W-:Y:S02]  /*1070*/  @P0 IADD3.X R9, PT, PT, R6, R9, RZ, PT, PT ;  /* 0x0000000906090210 */ /* 0x002fe40003fee4ff */
[----:B------:R-:W-:-:S03]  /*1080*/  IADD3 R25, PT, PT, R25, UR4, RZ ;  /* 0x0000000419197c10 */ /* 0x000fc6000fffe0ff */
[----:B---3--:R-:W-:Y:S02]  /*1090*/  @P0 IMAD R9, R9, R11, R2 ;  /* 0x0000000b09090224 */ /* 0x008fe400078e0202 */
[----:B0-----:R-:W0:Y:S02]  /*10a0*/  LDC.64 R16, c[0x0][0x3a0] ;  /* 0x0000e800ff107b82 */ /* 0x001e240000000a00 */
[----:B----4-:R-:W-:-:S04]  /*10b0*/  @P0 IMAD R9, R9, R23, R4 ;  /* 0x0000001709090224 */ /* 0x010fc800078e0204 */
[C---:B------:R-:W-:Y:S02]  /*10c0*/  @P0 IMAD.WIDE R18, R9.reuse, 0x4, R14 ;  /* 0x0000000409120825 */ /* 0x040fe400078e020e */
[----:B------:R-:W1:Y:S02]  /*10d0*/  @P0 LDC R23, c[0x0][0x398] ;  /* 0x0000e600ff170b82 */ /* 0x000e640000000800 */
[----:B--2---:R-:W-:Y:S02]  /*10e0*/  @P0 IMAD.WIDE R20, R9, 0x4, R12 ;  /* 0x0000000409140825 */ /* 0x004fe400078e020c */
[----:B------:R-:W2:Y:S02]  /*10f0*/  @P0 LDG.E R18, desc[UR6][R18.64] ;  /* 0x0000000612120981 */ /* 0x000ea4000c1e1900 */
[----:B-----5:R-:W-:Y:S02]  /*1100*/  @P0 IMAD R9, R25, R8, R0 ;  /* 0x0000000819090224 */ /* 0x020fe400078e0200 */
[----:B------:R-:W3:Y:S01]  /*1110*/  @P0 LDG.E R20, desc[UR6][R20.64] ;  /* 0x0000000614140981 */ /* 0x000ee2000c1e1900 */
[----:B------:R-:W4:Y:S01]  /*1120*/  @P0 LDC R22, c[0x0][0x380] ;  /* 0x0000e000ff160b82 */ /* 0x000f220000000800 */
[----:B0-----:R-:W-:-:S07]  /*1130*/  @P0 IMAD.WIDE R16, R9, 0x4, R16 ;  /* 0x0000000409100825 */ /* 0x001fce00078e0210 */
[----:B------:R-:W0:Y:S01]  /*1140*/  @P0 LDC R24, c[0x0][0x388] ;  /* 0x0000e200ff180b82 */ /* 0x000e220000000800 */
[----:B------:R-:W5:Y:S07]  /*1150*/  @P0 LDG.E R14, desc[UR6][R16.64] ;  /* 0x00000006100e0981 */ /* 0x000f6e000c1e1900 */
[----:B------:R-:W0:Y:S01]  /*1160*/  @P0 LDC.64 R12, c[0x0][0x3b0] ;  /* 0x0000ec00ff0c0b82 */ /* 0x000e220000000a00 */
[----:B-1----:R-:W-:-:S07]  /*1170*/  @P0 IADD3 R23, PT, PT, R6, 0x3, R23 ;  /* 0x0000000306170810 */ /* 0x002fce0007ffe017 */
[----:B------:R-:W1:Y:S08]  /*1180*/  LDC.64 R10, c[0x0][0x3a8] ;  /* 0x0000ea00ff0a7b82 */ /* 0x000e700000000a00 */
[----:B------:R-:W1:Y:S01]  /*1190*/  @P0 LDC R15, c[0x0][0x394] ;  /* 0x0000e500ff0f0b82 */ /* 0x000e620000000800 */
[----:B----4-:R-:W-:-:S07]  /*11a0*/  @P0 IMAD R23, R23, R22, R2 ;  /* 0x0000001617170224 */ /* 0x010fce00078e0202 */
[----:B------:R-:W4:Y:S01]  /*11b0*/  LDC.64 R8, c[0x0][0x3a0] ;  /* 0x0000e800ff087b82 */ /* 0x000f220000000a00 */
[----:B0-----:R-:W-:Y:S01]  /*11c0*/  @P0 IMAD R23, R23, R24, R4 ;  /* 0x0000001817170224 */ /* 0x001fe200078e0204 */
[----:B------:R-:W-:-:S03]  /*11d0*/  IADD3 R25, PT, PT, R25, UR4, RZ ;  /* 0x0000000419197c10 */ /* 0x000fc6000fffe0ff */
[----:B------:R-:W-:-:S04]  /*11e0*/  @P0 IMAD.WIDE R12, R23, 0x4, R12 ;  /* 0x00000004170c0825 */ /* 0x000fc800078e020c */
[----:B-1----:R-:W-:-:S04]  /*11f0*/  @P0 IMAD.WIDE R10, R23, 0x4, R10 ;  /* 0x00000004170a0825 */ /* 0x002fc800078e020a */
[----:B------:R-:W-:-:S04]  /*1200*/  @P0 IMAD R15, R25, R15, R0 ;  /* 0x0000000f190f0224 */ /* 0x000fc800078e0200 */
[----:B----4-:R-:W-:-:S04]  /*1210*/  @P0 IMAD.WIDE R8, R15, 0x4, R8 ;  /* 0x000000040f080825 */ /* 0x010fc800078e0208 */
[----:B--2---:R-:W-:-:S04]  /*1220*/  @P0 FMUL R19, R18, R18 ;  /* 0x0000001212130220 */ /* 0x004fc80000400000 */
[----:B---3--:R-:W-:-:S04]  /*1230*/  @P0 FFMA R19, R20, R20, R19 ;  /* 0x0000001414130223 */ /* 0x008fc80000000013 */
[----:B-----5:R-:W-:-:S05]  /*1240*/  @P0 FADD R19, R19, R14 ;  /* 0x0000000e13130221 */ /* 0x020fca0000000000 */
[----:B------:R1:W-:Y:S04]  /*1250*/  @P0 STG.E desc[UR6][R16.64], R19 ;  /* 0x0000001310000986 */ /* 0x0003e8000c101906 */
[----:B------:R-:W2:Y:S04]  /*1260*/  @P0 LDG.E R12, desc[UR6][R12.64] ;  /* 0x000000060c0c0981 */ /* 0x000ea8000c1e1900 */
[----:B------:R-:W3:Y:S04]  /*1270*/  @P0 LDG.E R10, desc[UR6][R10.64] ;  /* 0x000000060a0a0981 */ /* 0x000ee8000c1e1900 */
[----:B------:R-:W4:Y:S01]  /*1280*/  @P0 LDG.E R14, desc[UR6][R8.64] ;  /* 0x00000006080e0981 */ /* 0x000f22000c1e1900 */
[----:B------:R-:W-:Y:S01]  /*1290*/  IADD3 R6, PT, PT, R6, 0x4, RZ ;  /* 0x0000000406067810 */ /* 0x000fe20007ffe0ff */
[----:B--2---:R-:W-:-:S04]  /*12a0*/  @P0 FMUL R15, R12, R12 ;  /* 0x0000000c0c0f0220 */ /* 0x004fc80000400000 */
[----:B---3--:R-:W-:-:S04]  /*12b0*/  @P0 FFMA R15, R10, R10, R15 ;  /* 0x0000000a0a0f0223 */ /* 0x008fc8000000000f */
[----:B----4-:R-:W-:-:S05]  /*12c0*/  @P0 FADD R15, R15, R14 ;  /* 0x0000000e0f0f0221 */ /* 0x010fca0000000000 */
[----:B------:R1:W-:Y:S02]  /*12d0*/  @P0 STG.E desc[UR6][R8.64], R15 ;  /* 0x0000000f08000986 */ /* 0x0003e4000c101906 */
.L_x_108:
[----:B------:R-:W-:-:S13]  /*12e0*/  ISETP.NE.AND P1, PT, R7, RZ, PT ;  /* 0x000000ff0700720c */ /* 0x000fda0003f25270 */
[----:B------:R-:W-:Y:S05]  /*12f0*/  @!P1 EXIT ;  /* 0x000000000000994d */ /* 0x000fea0003800000 */
[----:B------:R-:W-:-:S13]  /*1300*/  ISETP.NE.AND P1, PT, R7, 0x1, PT ;  /* 0x000000010700780c */ /* 0x000fda0003f25270 */
[----:B------:R-:W-:Y:S05]  /*1310*/  @!P1 BRA `(.L_x_113) ;  /* 0x0000000000d49947 */ /* 0x000fea0003800000 */
[----:B------:R-:W1:Y:S01]  /*1320*/  LDCU UR4, c[0x0][0x38c] ;  /* 0x00007180ff0477ac */ /* 0x000e620008000800 */
[----:B------:R-:W-:Y:S01]  /*1330*/  BSSY.RECONVERGENT B0, `(.L_x_114) ;  /* 0x0000019000007945 */ /* 0x000fe20003800200 */
[----:B-1----:R-:W-:-:S05]  /*1340*/  IMAD R15, R6, UR4, R3 ;  /* 0x00000004060f7c24 */ /* 0x002fca000f8e0203 */
[----:B------:R-:W-:Y:S01]  /*1350*/  IADD3 R7, PT, PT, R15, UR4, RZ ;  /* 0x000000040f077c10 */ /* 0x000fe2000fffe0ff */
[----:B------:R-:W-:Y:S06]  /*1360*/  @!P0 BRA `(.L_x_115) ;  /* 0x0000000000548947 */ /* 0x000fec0003800000 */
[----:B------:R-:W0:Y:S01]  /*1370*/  LDCU UR5, c[0x0][0x398] ;  /* 0x00007300ff0577ac */ /* 0x000e220008000800 */
[----:B------:R-:W1:Y:S01]  /*1380*/  LDC.64 R12, c[0x0][0x3b0] ;  /* 0x0000ec00ff0c7b82 */ /* 0x000e620000000a00 */
[----:B------:R-:W2:Y:S01]  /*1390*/  LDCU UR8, c[0x0][0x380] ;  /* 0x00007000ff0877ac */ /* 0x000ea20008000800 */
[----:B------:R-:W3:Y:S06]  /*13a0*/  LDCU UR9, c[0x0][0x388] ;  /* 0x00007100ff0977ac */ /* 0x000eec0008000800 */
[----:B------:R-:W4:Y:S01]  /*13b0*/  LDC.64 R10, c[0x0][0x3a8] ;  /* 0x0000ea00ff0a7b82 */ /* 0x000f220000000a00 */
[----:B------:R-:W5:Y:S07]  /*13c0*/  LDCU UR10, c[0x0][0x394] ;  /* 0x00007280ff0a77ac */ /* 0x000f6e0008000800 */
[----:B------:R-:W4:Y:S01]  /*13d0*/  LDC.64 R8, c[0x0][0x3a0] ;  /* 0x0000e800ff087b82 */ /* 0x000f220000000a00 */
[----:B0-----:R-:W-:-:S05]  /*13e0*/  IADD3 R17, PT, PT, R6, UR5, RZ ;  /* 0x0000000506117c10 */ /* 0x001fca000fffe0ff */
[----:B--2---:R-:W-:-:S04]  /*13f0*/  IMAD R17, R17, UR8, R2 ;  /* 0x0000000811117c24 */ /* 0x004fc8000f8e0202 */
[----:B---3--:R-:W-:Y:S02]  /*1400*/  IMAD R17, R17, UR9, R4 ;  /* 0x0000000911117c24 */ /* 0x008fe4000f8e0204 */
[----:B-----5:R-:W-:Y:S02]  /*1410*/  IMAD R15, R15, UR10, R0 ;  /* 0x0000000a0f0f7c24 */ /* 0x020fe4000f8e0200 */
[----:B-1----:R-:W-:-:S04]  /*1420*/  IMAD.WIDE R12, R17, 0x4, R12 ;  /* 0x00000004110c7825 */ /* 0x002fc800078e020c */
[----:B----4-:R-:W-:Y:S02]  /*1430*/  IMAD.WIDE R10, R17, 0x4, R10 ;  /* 0x00000004110a7825 */ /* 0x010fe400078e020a */
[----:B------:R-:W2:Y:S02]  /*1440*/  LDG.E R12, desc[UR6][R12.64] ;  /* 0x000000060c0c7981 */ /* 0x000ea4000c1e1900 */
[----:B------:R-:W-:Y:S02]  /*1450*/  IMAD.WIDE R8, R15, 0x4, R8 ;  /* 0x000000040f087825 */ /* 0x000fe400078e0208 */
[----:B------:R-:W3:Y:S04]  /*1460*/  LDG.E R10, desc[UR6][R10.64] ;  /* 0x000000060a0a7981 */ /* 0x000ee8000c1e1900 */
[----:B------:R-:W4:Y:S01]  /*1470*/  LDG.E R14, desc[UR6][R8.64] ;  /* 0x00000006080e7981 */ /* 0x000f22000c1e1900 */
[----:B--2---:R-:W-:-:S04]  /*1480*/  FMUL R15, R12, R12 ;  /* 0x0000000c0c0f7220 */ /* 0x004fc80000400000 */
[----:B---3--:R-:W-:-:S04]  /*1490*/  FFMA R15, R10, R10, R15 ;  /* 0x0000000a0a0f7223 */ /* 0x008fc8000000000f */
[----:B----4-:R-:W-:-:S05]  /*14a0*/  FADD R15, R15, R14 ;  /* 0x0000000e0f0f7221 */ /* 0x010fca0000000000 */
[----:B------:R1:W-:Y:S02]  /*14b0*/  STG.E desc[UR6][R8.64], R15 ;  /* 0x0000000f08007986 */ /* 0x0003e4000c101906 */
.L_x_115:
[----:B------:R-:W-:Y:S05]  /*14c0*/  BSYNC.RECONVERGENT B0 ;  /* 0x0000000000007941 */ /* 0x000fea0003800200 */
.L_x_114:
[----:B------:R-:W-:Y:S04]  /*14d0*/  BSSY.RECONVERGENT B0, `(.L_x_116) ;  /* 0x0000018000007945 */ /* 0x000fe80003800200 */
[----:B------:R-:W-:Y:S05]  /*14e0*/  @!P0 BRA `(.L_x_117) ;  /* 0x0000000000588947 */ /* 0x000fea0003800000 */
[----:B-1----:R-:W1:Y:S01]  /*14f0*/  LDC R15, c[0x0][0x380] ;  /* 0x0000e000ff0f7b82 */ /* 0x002e620000000800 */
[----:B------:R-:W2:Y:S01]  /*1500*/  LDCU UR4, c[0x0][0x398] ;  /* 0x00007300ff0477ac */ /* 0x000ea20008000800 */
[----:B------:R-:W3:Y:S06]  /*1510*/  LDCU UR5, c[0x0][0x388] ;  /* 0x00007100ff0577ac */ /* 0x000eec0008000800 */
[----:B------:R-:W4:Y:S08]  /*1520*/  LDC.64 R12, c[0x0][0x3b0] ;  /* 0x0000ec00ff0c7b82 */ /* 0x000f300000000a00 */
[----:B------:R-:W5:Y:S01]  /*1530*/  LDC.64 R10, c[0x0][0x3a8] ;  /* 0x0000ea00ff0a7b82 */ /* 0x000f620000000a00 */
[----:B--2---:R-:W-:Y:S01]  /*1540*/  IADD3 R14, PT, PT, R6, UR4, RZ ;  /* 0x00000004060e7c10 */ /* 0x004fe2000fffe0ff */
[----:B------:R-:W2:Y:S06]  /*1550*/  LDCU UR4, c[0x0][0x394] ;  /* 0x00007280ff0477ac */ /* 0x000eac0008000800 */
[----:B------:R-:W0:Y:S01]  /*1560*/  LDC.64 R8, c[0x0][0x3a0] ;  /* 0x0000e800ff087b82 */ /* 0x000e220000000a00 */
[----:B-1----:R-:W-:-:S05]  /*1570*/  IMAD R15, R14, R15, R15 ;  /* 0x0000000f0e0f7224 */ /* 0x002fca00078e020f */
[----:B------:R-:W-:-:S05]  /*1580*/  IADD3 R15, PT, PT, R2, R15, RZ ;  /* 0x0000000f020f7210 */ /* 0x000fca0007ffe0ff */
[----:B---3--:R-:W-:Y:S02]  /*1590*/  IMAD R15, R15, UR5, R4 ;  /* 0x000000050f0f7c24 */ /* 0x008fe4000f8e0204 */
[----:B--2---:R-:W-:Y:S02]  /*15a0*/  IMAD R7, R7, UR4, R0 ;  /* 0x0000000407077c24 */ /* 0x004fe4000f8e0200 */
[----:B----4-:R-:W-:-:S04]  /*15b0*/  IMAD.WIDE R12, R15, 0x4, R12 ;  /* 0x000000040f0c7825 */ /* 0x010fc800078e020c */
[----:B-----5:R-:W-:Y:S02]  /*15c0*/  IMAD.WIDE R10, R15, 0x4, R10 ;  /* 0x000000040f0a7825 */ /* 0x020fe400078e020a */
[----:B------:R-:W2:Y:S02]  /*15d0*/  LDG.E R12, desc[UR6][R12.64] ;  /* 0x000000060c0c7981 */ /* 0x000ea4000c1e1900 */
[----:B0-----:R-:W-:Y:S02]  /*15e0*/  IMAD.WIDE R8, R7, 0x4, R8 ;  /* 0x0000000407087825 */ /* 0x001fe400078e0208 */
[----:B------:R-:W3:Y:S04]  /*15f0*/  LDG.E R10, desc[UR6][R10.64] ;  /* 0x000000060a0a7981 */ /* 0x000ee8000c1e1900 */
[----:B------:R-:W4:Y:S01]  /*1600*/  LDG.E R14, desc[UR6][R8.64] ;  /* 0x00000006080e7981 */ /* 0x000f22000c1e1900 */
[----:B--2---:R-:W-:-:S04]  /*1610*/  FMUL R7, R12, R12 ;  /* 0x0000000c0c077220 */ /* 0x004fc80000400000 */
[----:B---3--:R-:W-:-:S04]  /*1620*/  FFMA R7, R10, R10, R7 ;  /* 0x0000000a0a077223 */ /* 0x008fc80000000007 */
[----:B----4-:R-:W-:-:S05]  /*1630*/  FADD R7, R7, R14 ;  /* 0x0000000e07077221 */ /* 0x010fca0000000000 */
[----:B------:R2:W-:Y:S02]  /*1640*/  STG.E desc[UR6][R8.64], R7 ;  /* 0x0000000708007986 */ /* 0x0005e4000c101906 */
.L_x_117:
[----:B------:R-:W-:Y:S05]  /*1650*/  BSYNC.RECONVERGENT B0 ;  /* 0x0000000000007941 */ /* 0x000fea0003800200 */
.L_x_116:
[----:B------:R-:W-:-:S07]  /*1660*/  IADD3 R6, PT, PT, R6, 0x2, RZ ;  /* 0x0000000206067810 */ /* 0x000fce0007ffe0ff */
.L_x_113:
[----:B------:R-:W-:-:S04]  /*1670*/  LOP3.LUT R5, R5, 0x1, RZ, 0xc0, !PT ;  /* 0x0000000105057812 */ /* 0x000fc800078ec0ff */
[----:B------:R-:W-:-:S13]  /*1680*/  ISETP.NE.U32.AND P1, PT, R5, 0x1, PT ;  /* 0x000000010500780c */ /* 0x000fda0003f25070 */
[----:B------:R-:W-:Y:S05]  /*1690*/  @P1 EXIT ;  /* 0x000000000000194d */ /* 0x000fea0003800000 */
[----:B------:R-:W3:Y:S01]  /*16a0*/  LDCU UR4, c[0x0][0x38c] ;  /* 0x00007180ff0477ac */ /* 0x000ee20008000800 */
[----:B------:R-:W2:Y:S01]  /*16b0*/  LDCU UR5, c[0x0][0x394] ;  /* 0x00007280ff0577ac */ /* 0x000ea20008000800 */
[----:B---3--:R-:W-:-:S04]  /*16c0*/  IMAD R3, R6, UR4, R3 ;  /* 0x0000000406037c24 */ /* 0x008fc8000f8e0203 */
[----:B--2---:R-:W-:Y:S01]  /*16d0*/  IMAD R7, R3, UR5, R0 ;  /* 0x0000000503077c24 */ /* 0x004fe2000f8e0200 */
[----:B------:R-:W-:Y:S06]  /*16e0*/  @!P0 EXIT ;  /* 0x000000000000894d */ /* 0x000fec0003800000 */
[----:B------:R-:W2:Y:S01]  /*16f0*/  LDCU UR4, c[0x0][0x398] ;  /* 0x00007300ff0477ac */ /* 0x000ea20008000800 */
[----:B------:R-:W3:Y:S01]  /*1700*/  LDC.64 R10, c[0x0][0x3b0] ;  /* 0x0000ec00ff0a7b82 */ /* 0x000ee20000000a00 */
[----:B------:R-:W4:Y:S01]  /*1710*/  LDCU UR5, c[0x0][0x380] ;  /* 0x00007000ff0577ac */ /* 0x000f220008000800 */
[----:B------:R-:W5:Y:S06]  /*1720*/  LDCU UR8, c[0x0][0x388] ;  /* 0x00007100ff0877ac */ /* 0x000f6c0008000800 */
[----:B-1----:R-:W1:Y:S08]  /*1730*/  LDC.64 R8, c[0x0][0x3a8] ;  /* 0x0000ea00ff087b82 */ /* 0x002e700000000a00 */
[----:B------:R-:W0:Y:S01]  /*1740*/  LDC.64 R12, c[0x0][0x3a0] ;  /* 0x0000e800ff0c7b82 */ /* 0x000e220000000a00 */
[----:B--2---:R-:W-:-:S05]  /*1750*/  IADD3 R3, PT, PT, R6, UR4, RZ ;  /* 0x0000000406037c10 */ /* 0x004fca000fffe0ff */
[----:B----4-:R-:W-:-:S04]  /*1760*/  IMAD R3, R3, UR5, R2 ;  /* 0x0000000503037c24 */ /* 0x010fc8000f8e0202 */
[----:B-----5:R-:W-:-:S04]  /*1770*/  IMAD R3, R3, UR8, R4 ;  /* 0x0000000803037c24 */ /* 0x020fc8000f8e0204 */
[----:B---3--:R-:W-:-:S04]  /*1780*/  IMAD.WIDE R4, R3, 0x4, R10 ;  /* 0x0000000403047825 */ /* 0x008fc800078e020a */
[----:B-1----:R-:W-:Y:S02]  /*1790*/  IMAD.WIDE R2, R3, 0x4, R8 ;  /* 0x0000000403027825 */ /* 0x002fe400078e0208 */
[----:B------:R-:W2:Y:S02]  /*17a0*/  LDG.E R4, desc[UR6][R4.64] ;  /* 0x0000000604047981 */ /* 0x000ea4000c1e1900 */
[----:B0-----:R-:W-:Y:S02]  /*17b0*/  IMAD.WIDE R6, R7, 0x4, R12 ;  /* 0x0000000407067825 */ /* 0x001fe400078e020c */
[----:B------:R-:W3:Y:S04]  /*17c0*/  LDG.E R2, desc[UR6][R2.64] ;  /* 0x0000000602027981 */ /* 0x000ee8000c1e1900 */
[----:B------:R-:W4:Y:S01]  /*17d0*/  LDG.E R0, desc[UR6][R6.64] ;  /* 0x0000000606007981 */ /* 0x000f22000c1e1900 */
[----:B--2---:R-:W-:-:S04]  /*17e0*/  FMUL R9, R4, R4 ;  /* 0x0000000404097220 */ /* 0x004fc80000400000 */
[----:B---3--:R-:W-:-:S04]  /*17f0*/  FFMA R9, R2, R2, R9 ;  /* 0x0000000202097223 */ /* 0x008fc80000000009 */
[----:B----4-:R-:W-:-:S05]  /*1800*/  FADD R9, R9, R0 ;  /* 0x0000000009097221 */ /* 0x010fca0000000000 */
[----:B------:R-:W-:Y:S01]  /*1810*/  STG.E desc[UR6][R6.64], R9 ;  /* 0x0000000906007986 */ /* 0x000fe2000c101906 */
[----:B------:R-:W-:Y:S05]  /*1820*/  EXIT ;  /* 0x000000000000794d */ /* 0x000fea0003800000 */
.L_x_118:
        /* <DEDUP_REMOVED lines=13> */
.L_x_354:


//--------------------- .text._Z13cal_migrationiiiiiiiPfS_S_ --------------------------
	.section	.text._Z13cal_migrationiiiiiiiPfS_S_,"ax",@progbits
	.align	128
        .global         _Z13cal_migrationiiiiiiiPfS_S_
        .type           _Z13cal_migrationiiiiiiiPfS_S_,@function
        .size           _Z13cal_migrationiiiiiiiPfS_S_,(.L_x_355 - _Z13cal_migrationiiiiiiiPfS_S_)
        .other          _Z13cal_migrationiiiiiiiPfS_S_,@"STO_CUDA_ENTRY STV_DEFAULT"
_Z13cal_migrationiiiiiiiPfS_S_:
.text._Z13cal_migrationiiiiiiiPfS_S_:
[----:B------:R-:W-:Y:S08]  /*0000*/  LDC R1, c[0x0][0x37c] ;  /* 0x0000df00ff017b82 */ /* 0x000ff00000000800 */
[----:B------:R-:W0:Y:S08]  /*0010*/  LDC R31, c[0x0][0x390] ;  /* 0x0000e400ff1f7b82 */ /* 0x000e300000000800 */
[----:B------:R-:W1:Y:S08]  /*0020*/  S2UR UR4, SR_CTAID.X ;  /* 0x00000000000479c3 */ /* 0x000e700000002500 */
[----:B------:R-:W2:Y:S01]  /*0030*/  S2UR UR6, SR_CTAID.Y ;  /* 0x00000000000679c3 */ /* 0x000ea20000002600 */
[----:B0-----:R-:W-:-:S13]  /*0040*/  ISETP.GE.AND P0, PT, R31, 0x1, PT ;  /* 0x000000011f00780c */ /* 0x001fda0003f06270 */
[----:B-12---:R-:W-:Y:S05]  /*0050*/  @!P0 EXIT ;  /* 0x000000000000894d */ /* 0x006fea0003800000 */
[----:B------:R-:W0:Y:S01]  /*0060*/  S2R R30, SR_TID.X ;  /* 0x00000000001e7919 */ /* 0x000e220000002100 */
[----:B------:R-:W1:Y:S01]  /*0070*/  LDCU UR5, c[0x0][0x360] ;  /* 0x00006c00ff0577ac */ /* 0x000e620008000800 */
[----:B------:R-:W2:Y:S01]  /*0080*/  LDC R8, c[0x0][0x38c] ;  /* 0x0000e300ff087b82 */ /* 0x000ea20000000800 */
[----:B------:R-:W-:Y:S01]  /*0090*/  ISETP.GE.U32.AND P1, PT, R31, 0x8, PT ;  /* 0x000000081f00780c */ /* 0x000fe20003f26070 */
[----:B------:R-:W3:Y:S01]  /*00a0*/  S2R R5, SR_TID.Y ;  /* 0x0000000000057919 */ /* 0x000ee20000002200 */
[----:B------:R-:W4:Y:S01]  /*00b0*/  LDCU UR7, c[0x0][0x364] ;  /* 0x00006c80ff0777ac */ /* 0x000f220008000800 */
[----:B------:R-:W-:Y:S01]  /*00c0*/  HFMA2 R6, -RZ, RZ, 0, 0 ;  /* 0x00000000ff067431 */ /* 0x000fe200000001ff */
[----:B------:R-:W5:Y:S03]  /*00d0*/  LDCU UR8, c[0x0][0x394] ;  /* 0x00007280ff0877ac */ /* 0x000f660008000800 */
[----:B------:R-:W2:Y:S01]  /*00e0*/  LDC R16, c[0x0][0x398] ;  /* 0x0000e600ff107b82 */ /* 0x000ea20000000800 */
[----:B-1----:R-:W-:-:S02]  /*00f0*/  UIMAD UR4, UR4, UR5, URZ ;  /* 0x00000005040472a4 */ /* 0x002fc4000f8e02ff */
[----:B----4-:R-:W-:Y:S01]  /*0100*/  UIMAD UR5, UR6, UR7, URZ ;  /* 0x00000007060572a4 */ /* 0x010fe2000f8e02ff */
[----:B------:R-:W1:Y:S03]  /*0110*/  LDCU.64 UR6, c[0x0][0x358] ;  /* 0x00006b00ff0677ac */ /* 0x000e660008000a00 */
[----:B0-----:R-:W-:Y:S02]  /*0120*/  IADD3 R0, PT, PT, R30, UR4, RZ ;  /* 0x000000041e007c10 */ /* 0x001fe4000fffe0ff */
[----:B---3--:R-:W-:Y:S02]  /*0130*/  IADD3 R3, PT, PT, R5, UR5, RZ ;  /* 0x0000000505037c10 */ /* 0x008fe4000fffe0ff */
[----:B-----5:R-:W-:Y:S02]  /*0140*/  ISETP.GE.AND P0, PT, R0, UR8, PT ;  /* 0x0000000800007c0c */ /* 0x020fe4000bf06270 */
[----:B--2---:R-:W-:-:S02]  /*0150*/  IADD3 R2, PT, PT, R3, R16, RZ ;  /* 0x0000001003027210 */ /* 0x004fc40007ffe0ff */
[----:B------:R-:W-:Y:S02]  /*0160*/  ISETP.LT.AND P0, PT, R3, R8, !P0 ;  /* 0x000000080300720c */ /* 0x000fe40004701270 */
[----:B------:R-:W-:Y:S01]  /*0170*/  IADD3 R4, PT, PT, R0, R16, RZ ;  /* 0x0000001000047210 */ /* 0x000fe20007ffe0ff */
[----:B-1----:R-:W-:Y:S10]  /*0180*/  @!P1 BRA `(.L_x_119) ;  /* 0x0000000800709947 */ /* 0x002ff40003800000 */
[----:B------:R-:W0:Y:S01]  /*0190*/  LDC R29, c[0x0][0x380] ;  /* 0x0000e000ff1d7b82 */ /* 0x000e220000000800 */
[----:B------:R-:W1:Y:S01]  /*01a0*/  LDCU UR9, c[0x0][0x388] ;  /* 0x00007100ff0977ac */ /* 0x000e620008000800 */
[----:B------:R-:W-:Y:S01]  /*01b0*/  IADD3 R6, PT, PT, R16, UR5, R5 ;  /* 0x0000000510067c10 */ /* 0x000fe2000fffe005 */
[--C-:B------:R-:W-:Y:S01]  /*01c0*/  IMAD R19, R8, 0x5, R3.reuse ;  /* 0x0000000508137824 */ /* 0x100fe200078e0203 */
[----:B------:R-:W-:Y:S01]  /*01d0*/  IADD3 R10, PT, PT, R16, 0x5, RZ ;  /* 0x00000005100a7810 */ /* 0x000fe20007ffe0ff */
[--C-:B------:R-:W-:Y:S01]  /*01e0*/  IMAD R21, R8, 0x6, R3.reuse ;  /* 0x0000000608157824 */ /* 0x100fe200078e0203 */
[----:B------:R-:W-:Y:S01]  /*01f0*/  IADD3 R7, PT, PT, R16, 0x7, RZ ;  /* 0x0000000710077810 */ /* 0x000fe20007ffe0ff */
[----:B------:R-:W-:Y:S01]  /*0200*/  IMAD R23, R8, 0x7, R3 ;  /* 0x0000000708177824 */ /* 0x000fe200078e0203 */
[C---:B------:R-:W-:Y:S02]  /*0210*/  IADD3 R30, PT, PT, R16.reuse, UR4, R30 ;  /* 0x00000004101e7c10 */ /* 0x040fe4000fffe01e */
[----:B------:R-:W-:-:S02]  /*0220*/  IADD3 R9, PT, PT, R16, 0x6, RZ ;  /* 0x0000000610097810 */ /* 0x000fc40007ffe0ff */
[C---:B------:R-:W-:Y:S02]  /*0230*/  IADD3 R12, PT, PT, R16.reuse, 0x4, RZ ;  /* 0x00000004100c7810 */ /* 0x040fe40007ffe0ff */
[C---:B------:R-:W-:Y:S02]  /*0240*/  IADD3 R13, PT, PT, R16.reuse, 0x3, RZ ;  /* 0x00000003100d7810 */ /* 0x040fe40007ffe0ff */
[----:B------:R-:W-:Y:S02]  /*0250*/  IADD3 R14, PT, PT, R16, 0x2, RZ ;  /* 0x00000002100e7810 */ /* 0x000fe40007ffe0ff */
[----:B------:R-:W-:Y:S02]  /*0260*/  IADD3 R5, PT, PT, R8, UR5, R5 ;  /* 0x0000000508057c10 */ /* 0x000fe4000fffe005 */
[----:B------:R-:W-:Y:S01]  /*0270*/  LOP3.LUT R31, R31, 0x7ffffff8, RZ, 0xc0, !PT ;  /* 0x7ffffff81f1f7812 */ /* 0x000fe200078ec0ff */
[----:B0-----:R-:W-:-:S03]  /*0280*/  IMAD R11, R10, R29, R6 ;  /* 0x0000001d0a0b7224 */ /* 0x001fc600078e0206 */
[----:B------:R-:W-:Y:S01]  /*0290*/  IADD3 R31, PT, PT, -R31, RZ, RZ ;  /* 0x000000ff1f1f7210 */ /* 0x000fe20007ffe1ff */
[CC--:B------:R-:W-:Y:S02]  /*02a0*/  IMAD R17, R16.reuse, R29.reuse, R29 ;  /* 0x0000001d10117224 */ /* 0x0c0fe400078e021d */
[-C--:B------:R-:W-:Y:S02]  /*02b0*/  IMAD R7, R7, R29.reuse, R6 ;  /* 0x0000001d07077224 */ /* 0x080fe400078e0206 */
[----:B------:R-:W-:Y:S01]  /*02c0*/  IMAD R10, R16, R29, R16 ;  /* 0x0000001d100a7224 */ /* 0x000fe200078e0210 */
[----:B------:R-:W-:Y:S01]  /*02d0*/  IADD3 R17, PT, PT, R6, R17, RZ ;  /* 0x0000001106117210 */ /* 0x000fe20007ffe0ff */
[----:B-1----:R-:W-:Y:S02]  /*02e0*/  IMAD R28, R7, UR9, R30 ;  /* 0x00000009071c7c24 */ /* 0x002fe4000f8e021e */
[-CC-:B------:R-:W-:Y:S01]  /*02f0*/  IMAD R9, R9, R29.reuse, R6.reuse ;  /* 0x0000001d09097224 */ /* 0x180fe200078e0206 */
[----:B------:R-:W-:Y:S01]  /*0300*/  IADD3 R7, PT, PT, R3, R10, RZ ;  /* 0x0000000a03077210 */ /* 0x000fe20007ffe0ff */
[----:B------:R-:W-:-:S02]  /*0310*/  IMAD R25, R12, R29, R6 ;  /* 0x0000001d0c197224 */ /* 0x000fc400078e0206 */
[-CC-:B------:R-:W-:Y:S02]  /*0320*/  IMAD R13, R13, R29.reuse, R6.reuse ;  /* 0x0000001d0d0d7224 */ /* 0x180fe400078e0206 */
[----:B------:R-:W-:Y:S02]  /*0330*/  IMAD R15, R14, R29, R6 ;  /* 0x0000001d0e0f7224 */ /* 0x000fe400078e0206 */
[--C-:B------:R-:W-:Y:S02]  /*0340*/  IMAD R27, R9, UR9, R30.reuse ;  /* 0x00000009091b7c24 */ /* 0x100fe4000f8e021e */
[--C-:B------:R-:W-:Y:S02]  /*0350*/  IMAD R26, R11, UR9, R30.reuse ;  /* 0x000000090b1a7c24 */ /* 0x100fe4000f8e021e */
[--C-:B------:R-:W-:Y:S02]  /*0360*/  IMAD R25, R25, UR9, R30.reuse ;  /* 0x0000000919197c24 */ /* 0x100fe4000f8e021e */
[----:B------:R-:W-:-:S02]  /*0370*/  IMAD R24, R13, UR9, R30 ;  /* 0x000000090d187c24 */ /* 0x000fc4000f8e021e */
[--C-:B------:R-:W-:Y:S02]  /*0380*/  IMAD R15, R15, UR9, R30.reuse ;  /* 0x000000090f0f7c24 */ /* 0x100fe4000f8e021e */
[--C-:B------:R-:W-:Y:S01]  /*0390*/  IMAD R14, R17, UR9, R30.reuse ;  /* 0x00000009110e7c24 */ /* 0x100fe2000f8e021e */
[CC--:B------:R-:W-:Y:S01]  /*03a0*/  LEA R17, R8.reuse, R3.reuse, 0x2 ;  /* 0x0000000308117211 */ /* 0x0c0fe200078e10ff */
[----:B------:R-:W-:Y:S01]  /*03b0*/  IMAD R30, R7, UR9, R30 ;  /* 0x00000009071e7c24 */ /* 0x000fe2000f8e021e */
[C---:B------:R-:W-:Y:S01]  /*03c0*/  LEA R7, R8.reuse, R3, 0x1 ;  /* 0x0000000308077211 */ /* 0x040fe200078e08ff */
[C---:B------:R-:W-:Y:S02]  /*03d0*/  IMAD R9, R8.reuse, 0x3, R3 ;  /* 0x0000000308097824 */ /* 0x040fe400078e0203 */
[----:B------:R-:W-:Y:S02]  /*03e0*/  IMAD R13, R8, UR8, RZ ;  /* 0x00000008080d7c24 */ /* 0x000fe4000f8e02ff */
[----:B------:R-:W-:-:S02]  /*03f0*/  IMAD R11, R5, UR8, R0 ;  /* 0x00000008050b7c24 */ /* 0x000fc4000f8e0200 */
[--C-:B------:R-:W-:Y:S02]  /*0400*/  IMAD R10, R7, UR8, R0.reuse ;  /* 0x00000008070a7c24 */ /* 0x100fe4000f8e0200 */
[--C-:B------:R-:W-:Y:S02]  /*0410*/  IMAD R12, R3, UR8, R0.reuse ;  /* 0x00000008030c7c24 */ /* 0x100fe4000f8e0200 */
[--C-:B------:R-:W-:Y:S02]  /*0420*/  IMAD R9, R9, UR8, R0.reuse ;  /* 0x0000000809097c24 */ /* 0x100fe4000f8e0200 */
[--C-:B------:R-:W-:Y:S02]  /*0430*/  IMAD R8, R17, UR8, R0.reuse ;  /* 0x0000000811087c24 */ /* 0x100fe4000f8e0200 */
[--C-:B------:R-:W-:Y:S02]  /*0440*/  IMAD R7, R19, UR8, R0.reuse ;  /* 0x0000000813077c24 */ /* 0x100fe4000f8e0200 */
[----:B------:R-:W-:-:S02]  /*0450*/  IMAD R6, R21, UR8, R0 ;  /* 0x0000000815067c24 */ /* 0x000fc4000f8e0200 */
[----:B------:R-:W-:Y:S02]  /*0460*/  IMAD R5, R23, UR8, R0 ;  /* 0x0000000817057c24 */ /* 0x000fe4000f8e0200 */
[----:B------:R-:W-:-:S07]  /*0470*/  IMAD R29, R29, UR9, RZ ;  /* 0x000000091d1d7c24 */ /* 0x000fce000f8e02ff */
.L_x_120:
[----:B0-----:R-:W0:Y:S08]  /*0480*/  @P0 LDC.64 R34, c[0x0][0x3b0] ;  /* 0x0000ec00ff220b82 */ /* 0x001e300000000a00 */
[----:B------:R-:W1:Y:S08]  /*0490*/  LDC.64 R36, c[0x0][0x3a8] ;  /* 0x0000ea00ff247b82 */ /* 0x000e700000000a00 */
[----:B------:R-:W2:Y:S01]  /*04a0*/  LDC.64 R16, c[0x0][0x3a0] ;  /* 0x0000e800ff107b82 */ /* 0x000ea20000000a00 */
[----:B0-----:R-:W-:-:S07]  /*04b0*/  @P0 IMAD.WIDE R34, R30, 0x4, R34 ;  /* 0x000000041e220825 */ /* 0x001fce00078e0222 */
[----:B------:R-:W0:Y:S01]  /*04c0*/  LDC.64 R22, c[0x0][0x3a8] ;  /* 0x0000ea00ff167b82 */ /* 0x000e220000000a00 */
[----:B------:R-:W3:Y:S01]  /*04d0*/  @P0 LDG.E R34, desc[UR6][R34.64] ;  /* 0x0000000622220981 */ /* 0x000ee2000c1e1900 */
[----:B-1----:R-:W-:-:S06]  /*04e0*/  @P0 IMAD.WIDE R36, R30, 0x4, R36 ;  /* 0x000000041e240825 */ /* 0x002fcc00078e0224 */
[----:B------:R-:W1:Y:S01]  /*04f0*/  @P0 LDC.64 R18, c[0x0][0x3b0] ;  /* 0x0000ec00ff120b82 */ /* 0x000e620000000a00 */
[----:B------:R4:W3:Y:S01]  /*0500*/  @P0 LDG.E R33, desc[UR6][R36.64] ;  /* 0x0000000624210981 */ /* 0x0008e2000c1e1900 */
[----:B--2---:R-:W-:-:S06]  /*0510*/  @P0 IMAD.WIDE R16, R12, 0x4, R16 ;  /* 0x000000040c100825 */ /* 0x004fcc00078e0210 */
[----:B------:R-:W2:Y:S01]  /*0520*/  LDC.64 R20, c[0x0][0x3a0] ;  /* 0x0000e800ff147b82 */ /* 0x000ea20000000a00 */
[----:B------:R-:W3:Y:S01]  /*0530*/  @P0 LDG.E R32, desc[UR6][R16.64] ;  /* 0x0000000610200981 */ /* 0x000ee2000c1e1900 */
[----:B0-----:R-:W-:-:S06]  /*0540*/  @P0 IMAD.WIDE R22, R14, 0x4, R22 ;  /* 0x000000040e160825 */ /* 0x001fcc00078e0216 */
[----:B----4-:R-:W0:Y:S01]  /*0550*/  @P0 LDC.64 R36, c[0x0][0x3b0] ;  /* 0x0000ec00ff240b82 */ /* 0x010e220000000a00 */
[----:B-1----:R-:W-:-:S04]  /*0560*/  @P0 IMAD.WIDE R18, R14, 0x4, R18 ;  /* 0x000000040e120825 */ /* 0x002fc800078e0212 */
[----:B--2---:R-:W-:-:S04]  /*0570*/  @P0 IMAD.WIDE R20, R11, 0x4, R20 ;  /* 0x000000040b140825 */ /* 0x004fc800078e0214 */
[----:B---3--:R-:W-:Y:S02]  /*0580*/  @P0 FFMA R33, R33, R34, R32 ;  /* 0x0000002221210223 */ /* 0x008fe40000000020 */
[----:B------:R-:W1:Y:S03]  /*0590*/  LDC.64 R34, c[0x0][0x3a0] ;  /* 0x0000e800ff227b82 */ /* 0x000e660000000a00 */
[----:B------:R2:W-:Y:S04]  /*05a0*/  @P0 STG.E desc[UR6][R16.64], R33 ;  /* 0x0000002110000986 */ /* 0x0005e8000c101906 */
[----:B------:R-:W3:Y:S04]  /*05b0*/  @P0 LDG.E R22, desc[UR6][R22.64] ;  /* 0x0000000616160981 */ /* 0x000ee8000c1e1900 */
[----:B------:R4:W3:Y:S01]  /*05c0*/  @P0 LDG.E R32, desc[UR6][R18.64] ;  /* 0x0000000612200981 */ /* 0x0008e2000c1e1900 */
[----:B0-----:R-:W-:Y:S01]  /*05d0*/  @P0 IMAD.WIDE R36, R15, 0x4, R36 ;  /* 0x000000040f240825 */ /* 0x001fe200078e0224 */
[----:B--2---:R-:W0:Y:S02]  /*05e0*/  LDC.64 R16, c[0x0][0x3a0] ;  /* 0x0000e800ff107b82 */ /* 0x004e240000000a00 */
[----:B------:R-:W3:Y:S06]  /*05f0*/  @P0 LDG.E R23, desc[UR6][R20.64] ;  /* 0x0000000614170981 */ /* 0x000eec000c1e1900 */
[----:B----4-:R-:W2:Y:S01]  /*0600*/  LDC.64 R18, c[0x0][0x3a8] ;  /* 0x0000ea00ff127b82 */ /* 0x010ea20000000a00 */
[----:B-1----:R-:W-:-:S04]  /*0610*/  @P0 IMAD.WIDE R34, R10, 0x4, R34 ;  /* 0x000000040a220825 */ /* 0x002fc800078e0222 */
[----:B--2---:R-:W-:-:S04]  /*0620*/  @P0 IMAD.WIDE R18, R15, 0x4, R18 ;  /* 0x000000040f120825 */ /* 0x004fc800078e0212 */
[----:B---3--:R-:W-:Y:S02]  /*0630*/  @P0 FFMA R32, R22, R32, R23 ;  /* 0x0000002016200223 */ /* 0x008fe40000000017 */
[----:B------:R-:W1:Y:S03]  /*0640*/  @P0 LDC.64 R22, c[0x0][0x3b0] ;  /* 0x0000ec00ff160b82 */ /* 0x000e660000000a00 */
[----:B------:R2:W-:Y:S04]  /*0650*/  @P0 STG.E desc[UR6][R20.64], R32 ;  /* 0x0000002014000986 */ /* 0x0005e8000c101906 */
[----:B------:R3:W4:Y:S04]  /*0660*/  @P0 LDG.E R33, desc[UR6][R18.64] ;  /* 0x0000000612210981 */ /* 0x000728000c1e1900 */
[----:B------:R-:W4:Y:S04]  /*0670*/  @P0 LDG.E R36, desc[UR6][R36.64] ;  /* 0x0000000624240981 */ /* 0x000f28000c1e1900 */
[----:B--2---:R-:W4:Y:S01]  /*0680*/  @P0 LDG.E R20, desc[UR6][R34.64] ;  /* 0x0000000622140981 */ /* 0x004f22000c1e1900 */
[----:B---3--:R-:W2:Y:S01]  /*0690*/  LDC.64 R18, c[0x0][0x3a8] ;  /* 0x0000ea00ff127b82 */ /* 0x008ea20000000a00 */
[----:B0-----:R-:W-:-:S04]  /*06a0*/  @P0 IMAD.WIDE R16, R9, 0x4, R16 ;  /* 0x0000000409100825 */ /* 0x001fc800078e0210 */
[----:B-1----:R-:W-:-:S04]  /*06b0*/  @P0 IMAD.WIDE R22, R24, 0x4, R22 ;  /* 0x0000000418160825 */ /* 0x002fc800078e0216 */
[----:B--2---:R-:W-:-:S04]  /*06c0*/  @P0 IMAD.WIDE R18, R24, 0x4, R18 ;  /* 0x0000000418120825 */ /* 0x004fc800078e0212 */
[----:B----4-:R-:W-:Y:S02]  /*06d0*/  @P0 FFMA R33, R33, R36, R20 ;  /* 0x0000002421210223 */ /* 0x010fe40000000014 */
[----:B------:R-:W0:Y:S03]  /*06e0*/  @P0 LDC.64 R36, c[0x0][0x3b0] ;  /* 0x0000ec00ff240b82 */ /* 0x000e260000000a00 */
[----:B------:R1:W-:Y:S04]  /*06f0*/  @P0 STG.E desc[UR6][R34.64], R33 ;  /* 0x0000002122000986 */ /* 0x0003e8000c101906 */
[----:B------:R2:W3:Y:S01]  /*0700*/  @P0 LDG.E R32, desc[UR6][R18.64] ;  /* 0x0000000612200981 */ /* 0x0004e2000c1e1900 */
[----:B------:R-:W4:Y:S03]  /*0710*/  LDC.64 R20, c[0x0][0x3a0] ;  /* 0x0000e800ff147b82 */ /* 0x000f260000000a00 */
[----:B------:R-:W3:Y:S04]  /*0720*/  @P0 LDG.E R23, desc[UR6][R22.64] ;  /* 0x0000000616170981 */ /* 0x000ee8000c1e1900 */
[----:B-1----:R-:W3:Y:S01]  /*0730*/  @P0 LDG.E R33, desc[UR6][R16.64] ;  /* 0x0000000610210981 */ /* 0x002ee2000c1e1900 */
[----:B------:R-:W1:Y:S08]  /*0740*/  @P0 LDC.64 R34, c[0x0][0x3b0] ;  /* 0x0000ec00ff220b82 */ /* 0x000e700000000a00 */
[----:B--2---:R-:W2:Y:S01]  /*0750*/  LDC.64 R18, c[0x0][0x3a8] ;  /* 0x0000ea00ff127b82 */ /* 0x004ea20000000a00 */
[----:B0-----:R-:W-:-:S04]  /*0760*/  @P0 IMAD.WIDE R36, R25, 0x4, R36 ;  /* 0x0000000419240825 */ /* 0x001fc800078e0224 */
[----:B----4-:R-:W-:-:S04]  /*0770*/  @P0 IMAD.WIDE R20, R8, 0x4, R20 ;  /* 0x0000000408140825 */ /* 0x010fc800078e0214 */
[----:B--2---:R-:W-:-:S04]  /*0780*/  @P0 IMAD.WIDE R18, R25, 0x4, R18 ;  /* 0x0000000419120825 */ /* 0x004fc800078e0212 */
[----:B---3--:R-:W-:Y:S02]  /*0790*/  @P0 FFMA R32, R32, R23, R33 ;  /* 0x0000001720200223 */ /* 0x008fe40000000021 */
[----:B------:R-:W0:Y:S03]  /*07a0*/  LDC.64 R22, c[0x0][0x3a0] ;  /* 0x0000e800ff167b82 */ /* 0x000e260000000a00 */
[----:B------:R2:W-:Y:S04]  /*07b0*/  @P0 STG.E desc[UR6][R16.64], R32 ;  /* 0x0000002010000986 */ /* 0x0005e8000c101906 */
[----:B------:R3:W4:Y:S04]  /*07c0*/  @P0 LDG.E R33, desc[UR6][R18.64] ;  /* 0x0000000612210981 */ /* 0x000728000c1e1900 */
[----:B------:R-:W4:Y:S04]  /*07d0*/  @P0 LDG.E R36, desc[UR6][R36.64] ;  /* 0x0000000624240981 */ /* 0x000f28000c1e1900 */
[----:B--2---:R-:W4:Y:S01]  /*07e0*/  @P0 LDG.E R16, desc[UR6][R20.64] ;  /* 0x0000000614100981 */ /* 0x004f22000c1e1900 */
[----:B---3--:R-:W2:Y:S01]  /*07f0*/  LDC.64 R18, c[0x0][0x3a8] ;  /* 0x0000ea00ff127b82 */ /* 0x008ea20000000a00 */
[----:B-1----:R-:W-:-:S04]  /*0800*/  @P0 IMAD.WIDE R34, R26, 0x4, R34 ;  /* 0x000000041a220825 */ /* 0x002fc800078e0222 */
[----:B0-----:R-:W-:-:S04]  /*0810*/  @P0 IMAD.WIDE R22, R7, 0x4, R22 ;  /* 0x0000000407160825 */ /* 0x001fc800078e0216 */
        /* <DEDUP_REMOVED lines=8> */
[----:B--2---:R-:W1:Y:S01]  /*08a0*/  LDC.64 R18, c[0x0][0x3a8] ;  /* 0x0000ea00ff127b82 */ /* 0x004e620000000a00 */
[----:B0-----:R-:W-:-:S04]  /*08b0*/  @P0 IMAD.WIDE R36, R27, 0x4, R36 ;  /* 0x000000041b240825 */ /* 0x001fc800078e0224 */
[----:B----4-:R-:W-:-:S04]  /*08c0*/  @P0 IMAD.WIDE R16, R6, 0x4, R16 ;  /* 0x0000000406100825 */ /* 0x010fc800078e0210 */
[----:B-1----:R-:W-:-:S04]  /*08d0*/  @P0 IMAD.WIDE R18, R27, 0x4, R18 ;  /* 0x000000041b120825 */ /* 0x002fc800078e0212 */
[----:B---3--:R-:W-:Y:S02]  /*08e0*/  @P0 FFMA R32, R32, R35, R21 ;  /* 0x0000002320200223 */ /* 0x008fe40000000015 */
        /* <DEDUP_REMOVED lines=10> */
[----:B---3--:R-:W-:-:S05]  /*0990*/  @P0 FFMA R33, R33, R36, R22 ;  /* 0x0000002421210223 */ /* 0x008fca0000000016 */
[----:B------:R0:W-:Y:S04]  /*09a0*/  @P0 STG.E desc[UR6][R16.64], R33 ;  /* 0x0000002110000986 */ /* 0x0001e8000c101906 */
[----:B------:R-:W2:Y:S04]  /*09b0*/  @P0 LDG.E R18, desc[UR6][R18.64] ;  /* 0x0000000612120981 */ /* 0x000ea8000c1e1900 */
[----:B------:R-:W2:Y:S04]  /*09c0*/  @P0 LDG.E R35, desc[UR6][R34.64] ;  /* 0x0000000622230981 */ /* 0x000ea8000c1e1900 */
[----:B------:R-:W2:Y:S01]  /*09d0*/  @P0 LDG.E R23, desc[UR6][R20.64] ;  /* 0x0000000614170981 */ /* 0x000ea2000c1e1900 */
[----:B------:R-:W-:-:S04]  /*09e0*/  IADD3 R31, PT, PT, R31, 0x8, RZ ;  /* 0x000000081f1f7810 */ /* 0x000fc80007ffe0ff */
[----:B------:R-:W-:Y:S02]  /*09f0*/  ISETP.NE.AND P1, PT, R31, RZ, PT ;  /* 0x000000ff1f00720c */ /* 0x000fe40003f25270 */
[----:B------:R-:W-:Y:S02]  /*0a00*/  LEA R30, R29, R30, 0x3 ;  /* 0x0000001e1d1e7211 */ /* 0x000fe400078e18ff */
[----:B------:R-:W-:Y:S02]  /*0a10*/  LEA R12, R13, R12, 0x3 ;  /* 0x0000000c0d0c7211 */ /* 0x000fe400078e18ff */
[----:B------:R-:W-:Y:S02]  /*0a20*/  LEA R14, R29, R14, 0x3 ;  /* 0x0000000e1d0e7211 */ /* 0x000fe400078e18ff */
[----:B------:R-:W-:Y:S02]  /*0a30*/  LEA R11, R13, R11, 0x3 ;  /* 0x0000000b0d0b7211 */ /* 0x000fe400078e18ff */
[----:B------:R-:W-:-:S02]  /*0a40*/  LEA R15, R29, R15, 0x3 ;  /* 0x0000000f1d0f7211 */ /* 0x000fc400078e18ff */
[----:B------:R-:W-:Y:S02]  /*0a50*/  LEA R10, R13, R10, 0x3 ;  /* 0x0000000a0d0a7211 */ /* 0x000fe400078e18ff */
        /* <DEDUP_REMOVED lines=9> */
[----:B------:R-:W-:Y:S01]  /*0af0*/  LEA R5, R13, R5, 0x3 ;  /* 0x000000050d057211 */ /* 0x000fe200078e18ff */
[----:B--2---:R-:W-:-:S05]  /*0b00*/  @P0 FFMA R23, R18, R35, R23 ;  /* 0x0000002312170223 */ /* 0x004fca0000000017 */
[----:B------:R0:W-:Y:S01]  /*0b10*/  @P0 STG.E desc[UR6][R20.64], R23 ;  /* 0x0000001714000986 */ /* 0x0001e2000c101906 */
[----:B------:R-:W-:Y:S05]  /*0b20*/  @P1 BRA `(.L_x_120) ;  /* 0xfffffff800541947 */ /* 0x000fea000383ffff */
[----:B------:R-:W1:Y:S02]  /*0b30*/  LDC R6, c[0x0][0x390] ;  /* 0x0000e400ff067b82 */ /* 0x000e640000000800 */
[----:B-1----:R-:W-:-:S07]  /*0b40*/  LOP3.LUT R6, R6, 0x7ffffff8, RZ, 0xc0, !PT ;  /* 0x7ffffff806067812 */ /* 0x002fce00078ec0ff */
.L_x_119:
[----:B------:R-:W1:Y:S02]  /*0b50*/  LDCU UR4, c[0x0][0x390] ;  /* 0x00007200ff0477ac */ /* 0x000e640008000800 */
[----:B-1----:R-:W-:-:S06]  /*0b60*/  ULOP3.LUT UR4, UR4, 0x7, URZ, 0xc0, !UPT ;  /* 0x0000000704047892 */ /* 0x002fcc000f8ec0ff */
[----:B------:R-:W-:-:S13]  /*0b70*/  ISETP.NE.AND P1, PT, RZ, UR4, PT ;  /* 0x00000004ff007c0c */ /* 0x000fda000bf25270 */
[----:B------:R-:W-:Y:S05]  /*0b80*/  @!P1 EXIT ;  /* 0x000000000000994d */ /* 0x000fea0003800000 */
[----:B------:R-:W1:Y:S01]  /*0b90*/  LDC R5, c[0x0][0x390] ;  /* 0x0000e400ff057b82 */ /* 0x000e620000000800 */
[----:B------:R-:W-:Y:S01]  /*0ba0*/  UISETP.GE.U32.AND UP0, UPT, UR4, 0x4, UPT ;  /* 0x000000040400788c */ /* 0x000fe2000bf06070 */
[----:B-1----:R-:W-:-:S04]  /*0bb0*/  LOP3.LUT R18, R5, 0x3, RZ, 0xc0, !PT ;  /* 0x0000000305127812 */ /* 0x002fc800078ec0ff */
[----:B------:R-:W-:-:S04]  /*0bc0*/  ISETP.NE.AND P1, PT, R18, RZ, PT ;  /* 0x000000ff1200720c */ /* 0x000fc80003f25270 */
[----:B------:R-:W-:Y:S09]  /*0bd0*/  BRA.U !UP0, `(.L_x_121) ;  /* 0x00000005084c7547 */ /* 0x000ff2000b800000 */
[----:B------:R-:W1:Y:S01]  /*0be0*/  @P0 LDC R15, c[0x0][0x398] ;  /* 0x0000e600ff0f0b82 */ /* 0x000e620000000800 */
[----:B------:R-:W2:Y:S07]  /*0bf0*/  LDCU UR4, c[0x0][0x38c] ;  /* 0x00007180ff0477ac */ /* 0x000eae0008000800 */
[----:B------:R-:W3:Y:S08]  /*0c00*/  @P0 LDC R14, c[0x0][0x380] ;  /* 0x0000e000ff0e0b82 */ /* 0x000ef00000000800 */
[----:B0-----:R-:W0:Y:S01]  /*0c10*/  @P0 LDC R17, c[0x0][0x394] ;  /* 0x0000e500ff110b82 */ /* 0x001e220000000800 */
[----:B--2---:R-:W-:-:S07]  /*0c20*/  IMAD R7, R6, UR4, R3 ;  /* 0x0000000406077c24 */ /* 0x004fce000f8e0203 */
[----:B------:R-:W2:Y:S01]  /*0c30*/  @P0 LDC R16, c[0x0][0x388] ;  /* 0x0000e200ff100b82 */ /* 0x000ea20000000800 */
[----:B-1----:R-:W-:-:S07]  /*0c40*/  @P0 IADD3 R15, PT, PT, R6, R15, RZ ;  /* 0x0000000f060f0210 */ /* 0x002fce0007ffe0ff */
[----:B------:R-:W1:Y:S01]  /*0c50*/  LDC.64 R8, c[0x0][0x3a0] ;  /* 0x0000e800ff087b82 */ /* 0x000e620000000a00 */
[----:B---3--:R-:W-:-:S07]  /*0c60*/  @P0 IMAD R15, R15, R14, R2 ;  /* 0x0000000e0f0f0224 */ /* 0x008fce00078e0202 */
[----:B------:R-:W3:Y:S01]  /*0c70*/  LDC.64 R12, c[0x0][0x3a8] ;  /* 0x0000ea00ff0c7b82 */ /* 0x000ee20000000a00 */
[----:B0-----:R-:W-:-:S07]  /*0c80*/  @P0 IMAD R17, R7, R17, R0 ;  /* 0x0000001107110224 */ /* 0x001fce00078e0200 */
[----:B------:R-:W0:Y:S01]  /*0c90*/  @P0 LDC.64 R10, c[0x0][0x3b0] ;  /* 0x0000ec00ff0a0b82 */ /* 0x000e220000000a00 */
[----:B--2---:R-:W-:Y:S02]  /*0ca0*/  @P0 IMAD R15, R15, R16, R4 ;  /* 0x000000100f0f0224 */ /* 0x004fe400078e0204 */
[----:B-1----:R-:W-:-:S05]  /*0cb0*/  @P0 IMAD.WIDE R8, R17, 0x4, R8 ;  /* 0x0000000411080825 */ /* 0x002fca00078e0208 */
[----:B------:R-:W1:Y:S01]  /*0cc0*/  @P0 LDC R23, c[0x0][0x398] ;  /* 0x0000e600ff170b82 */ /* 0x000e620000000800 */
[----:B------:R-:W2:Y:S01]  /*0cd0*/  @P0 LDG.E R19, desc[UR6][R8.64] ;  /* 0x0000000608130981 */ /* 0x000ea2000c1e1900 */
[----:B---3--:R-:W-:-:S06]  /*0ce0*/  @P0 IMAD.WIDE R16, R15, 0x4, R12 ;  /* 0x000000040f100825 */ /* 0x008fcc00078e020c */
[----:B------:R-:W3:Y:S01]  /*0cf0*/  @P0 LDC R22, c[0x0][0x380] ;  /* 0x0000e000ff160b82 */ /* 0x000ee20000000800 */
[----:B------:R4:W2:Y:S01]  /*0d00*/  @P0 LDG.E R16, desc[UR6][R16.64] ;  /* 0x0000000610100981 */ /* 0x0008a2000c1e1900 */
[----:B0-----:R-:W-:-:S06]  /*0d10*/  @P0 IMAD.WIDE R20, R15, 0x4, R10 ;  /* 0x000000040f140825 */ /* 0x001fcc00078e020a */
[----:B------:R-:W0:Y:S01]  /*0d20*/  @P0 LDC R24, c[0x0][0x388] ;  /* 0x0000e200ff180b82 */ /* 0x000e220000000800 */
[----:B------:R-:W2:Y:S07]  /*0d30*/  @P0 LDG.E R21, desc[UR6][R20.64] ;  /* 0x0000000614150981 */ /* 0x000eae000c1e1900 */
[----:B------:R-:W4:Y:S01]  /*0d40*/  @P0 LDC R25, c[0x0][0x394] ;  /* 0x0000e500ff190b82 */ /* 0x000f220000000800 */
[----:B-1----:R-:W-:-:S07]  /*0d50*/  @P0 IADD3 R23, PT, PT, R6, R23, RZ ;  /* 0x0000001706170210 */ /* 0x002fce0007ffe0ff */
[----:B------:R-:W1:Y:S08]  /*0d60*/  LDC.64 R14, c[0x0][0x3a8] ;  /* 0x0000ea00ff0e7b82 */ /* 0x000e700000000a00 */
[----:B------:R-:W5:Y:S08]  /*0d70*/  @P0 LDC.64 R12, c[0x0][0x3b0] ;  /* 0x0000ec00ff0c0b82 */ /* 0x000f700000000a00 */
[----:B------:R-:W1:Y:S01]  /*0d80*/  LDC.64 R10, c[0x0][0x3a0] ;  /* 0x0000e800ff0a7b82 */ /* 0x000e620000000a00 */
[----:B---3--:R-:W-:Y:S01]  /*0d90*/  @P0 IMAD R23, R23, R22, R22 ;  /* 0x0000001617170224 */ /* 0x008fe200078e0216 */
[----:B------:R-:W-:-:S04]  /*0da0*/  IADD3 R7, PT, PT, R7, UR4, RZ ;  /* 0x0000000407077c10 */ /* 0x000fc8000fffe0ff */
[----:B------:R-:W-:Y:S01]  /*0db0*/  @P0 IADD3 R23, PT, PT, R2, R23, RZ ;  /* 0x0000001702170210 */ /* 0x000fe20007ffe0ff */
[----:B----4-:R-:W-:Y:S01]  /*0dc0*/  @P0 IMAD R17, R7, R25, R0 ;  /* 0x0000001907110224 */ /* 0x010fe200078e0200 */
[----:B------:R-:W3:Y:S03]  /*0dd0*/  @P0 LDC R27, c[0x0][0x398] ;  /* 0x0000e600ff1b0b82 */ /* 0x000ee60000000800 */
[----:B0-----:R-:W-:-:S05]  /*0de0*/  @P0 IMAD R23, R23, R24, R4 ;  /* 0x0000001817170224 */ /* 0x001fca00078e0204 */
[----:B------:R-:W0:Y:S01]  /*0df0*/  @P0 LDC R24, c[0x0][0x380] ;  /* 0x0000e000ff180b82 */ /* 0x000e220000000800 */
[----:B-1----:R-:W-:-:S07]  /*0e00*/  @P0 IMAD.WIDE R10, R17, 0x4, R10 ;  /* 0x00000004110a0825 */ /* 0x002fce00078e020a */
[----:B------:R-:W1:Y:S08]  /*0e10*/  @P0 LDC R26, c[0x0][0x388] ;  /* 0x0000e200ff1a0b82 */ /* 0x000e700000000800 */
[----:B------:R-:W4:Y:S01]  /*0e20*/  @P0 LDC R28, c[0x0][0x394] ;  /* 0x0000e500ff1c0b82 */ /* 0x000f220000000800 */
[----:B--2---:R-:W-:Y:S01]  /*0e30*/  @P0 FFMA R19, R16, R21, R19 ;  /* 0x0000001510130223 */ /* 0x004fe20000000013 */
[----:B------:R-:W-:-:S06]  /*0e40*/  @P0 IMAD.WIDE R20, R23, 0x4, R14 ;  /* 0x0000000417140825 */ /* 0x000fcc00078e020e */
[----:B------:R-:W2:Y:S01]  /*0e50*/  LDC.64 R16, c[0x0][0x3a8] ;  /* 0x0000ea00ff107b82 */ /* 0x000ea20000000a00 */
[----:B-----5:R-:W-:Y:S01]  /*0e60*/  @P0 IMAD.WIDE R22, R23, 0x4, R12 ;  /* 0x0000000417160825 */ /* 0x020fe200078e020c */
[----:B------:R3:W-:Y:S04]  /*0e70*/  @P0 STG.E desc[UR6][R8.64], R19 ;  /* 0x0000001308000986 */ /* 0x0007e8000c101906 */
[----:B------:R-:W5:Y:S02]  /*0e80*/  @P0 LDG.E R20, desc[UR6][R20.64] ;  /* 0x0000000614140981 */ /* 0x000f64000c1e1900 */
[----:B------:R-:W2:Y:S02]  /*0e90*/  @P0 LDC.64 R14, c[0x0][0x3b0] ;  /* 0x0000ec00ff0e0b82 */ /* 0x000ea40000000a00 */
[----:B------:R-:W5:Y:S04]  /*0ea0*/  @P0 LDG.E R23, desc[UR6][R22.64] ;  /* 0x0000000616170981 */ /* 0x000f68000c1e1900 */
[----:B------:R-:W5:Y:S02]  /*0eb0*/  @P0 LDG.E R25, desc[UR6][R10.64] ;  /* 0x000000060a190981 */ /* 0x000f64000c1e1900 */
[----:B------:R-:W2:Y:S01]  /*0ec0*/  LDC.64 R12, c[0x0][0x3a0] ;  /* 0x0000e800ff0c7b82 */ /* 0x000ea20000000a00 */
[----:B---3--:R-:W-:-:S02]  /*0ed0*/  @P0 IADD3.X R9, PT, PT, R6, R27, RZ, PT, PT ;  /* 0x0000001b06090210 */ /* 0x008fc40003fee4ff */
[----:B------:R-:W-:-:S03]  /*0ee0*/  IADD3 R7, PT, PT, R7, UR4, RZ ;  /* 0x0000000407077c10 */ /* 0x000fc6000fffe0ff */
[----:B0-----:R-:W-:Y:S02]  /*0ef0*/  @P0 IMAD R9, R9, R24, R2 ;  /* 0x0000001809090224 */ /* 0x001fe400078e0202 */
[----:B----4-:R-:W-:Y:S01]  /*0f00*/  @P0 IMAD R19, R7, R28, R0 ;  /* 0x0000001c07130224 */ /* 0x010fe200078e0200 */
[----:B------:R-:W0:Y:S01]  /*0f10*/  @P0 LDC R27, c[0x0][0x398] ;  /* 0x0000e600ff1b0b82 */ /* 0x000e220000000800 */
[----:B-1----:R-:W-:-:S07]  /*0f20*/  @P0 IMAD R9, R9, R26, R4 ;  /* 0x0000001a09090224 */ /* 0x002fce00078e0204 */
[----:B------:R-:W1:Y:S01]  /*0f30*/  @P0 LDC R24, c[0x0][0x380] ;  /* 0x0000e000ff180b82 */ /* 0x000e620000000800 */
[----:B--2---:R-:W-:-:S07]  /*0f40*/  @P0 IMAD.WIDE R12, R19, 0x4, R12 ;  /* 0x00000004130c0825 */ /* 0x004fce00078e020c */
[----:B------:R-:W2:Y:S08]  /*0f50*/  @P0 LDC R26, c[0x0][0x388] ;  /* 0x0000e200ff1a0b82 */ /* 0x000eb00000000800 */
[----:B------:R-:W3:Y:S01]  /*0f60*/  @P0 LDC R28, c[0x0][0x394] ;  /* 0x0000e500ff1c0b82 */ /* 0x000ee20000000800 */
[----:B-----5:R-:W-:Y:S01]  /*0f70*/  @P0 FFMA R25, R20, R23, R25 ;  /* 0x0000001714190223 */ /* 0x020fe20000000019 */
[----:B------:R-:W-:-:S06]  /*0f80*/  @P0 IMAD.WIDE R20, R9, 0x4, R16 ;  /* 0x0000000409140825 */ /* 0x000fcc00078e0210 */
[----:B------:R-:W4:Y:S01]  /*0f90*/  LDC.64 R16, c[0x0][0x3a8] ;  /* 0x0000ea00ff107b82 */ /* 0x000f220000000a00 */
[----:B------:R-:W-:Y:S01]  /*0fa0*/  @P0 IMAD.WIDE R22, R9, 0x4, R14 ;  /* 0x0000000409160825 */ /* 0x000fe200078e020e */
[----:B------:R0:W-:Y:S04]  /*0fb0*/  @P0 STG.E desc[UR6][R10.64], R25 ;  /* 0x000000190a000986 */ /* 0x0001e8000c101906 */
[----:B------:R-:W5:Y:S02]  /*0fc0*/  @P0 LDG.E R20, desc[UR6][R20.64] ;  /* 0x0000000614140981 */ /* 0x000f64000c1e1900 */
[----:B------:R-:W4:Y:S02]  /*0fd0*/  @P0 LDC.64 R14, c[0x0][0x3b0] ;  /* 0x0000ec00ff0e0b82 */ /* 0x000f240000000a00 */
[----:B------:R-:W5:Y:S04]  /*0fe0*/  @P0 LDG.E R23, desc[UR6][R22.64] ;  /* 0x0000000616170981 */ /* 0x000f68000c1e1900 */
[----:B------:R-:W5:Y:S02]  /*0ff0*/  @P0 LDG.E R19, desc[UR6][R12.64] ;  /* 0x000000060c130981 */ /* 0x000f64000c1e1900 */
[----:B------:R-:W4:Y:S01]  /*1000*/  LDC.64 R8, c[0x0][0x3a0] ;  /* 0x0000e800ff087b82 */ /* 0x000f220000000a00 */
[----:B0-----:R-:W-:-:S02]  /*1010*/  @P0 IADD3 R11, PT, PT, R6, 0x3, R27 ;  /* 0x00000003060b0810 */ /* 0x001fc40007ffe01b */
[----:B------:R-:W-:-:S03]  /*1020*/  IADD3 R7, PT, PT, R7, UR4, RZ ;  /* 0x0000000407077c10 */ /* 0x000fc6000fffe0ff */
[----:B-1----:R-:W-:Y:S02]  /*1030*/  @P0 IMAD R11, R11, R24, R2 ;  /* 0x000000180b0b0224 */ /* 0x002fe400078e0202 */
[----:B---3--:R-:W-:Y:S02]  /*1040*/  @P0 IMAD R7, R7, R28, R0 ;  /* 0x0000001c07070224 */ /* 0x008fe400078e0200 */
[----:B--2---:R-:W-:-:S04]  /*1050*/  @P0 IMAD R11, R11, R26, R4 ;  /* 0x0000001a0b0b0224 */ /* 0x004fc800078e0204 */
[----:B----4-:R-:W-:-:S04]  /*1060*/  @P0 IMAD.WIDE R16, R11, 0x4, R16 ;  /* 0x000000040b100825 */ /* 0x010fc800078e0210 */
[----:B------:R-:W-:-:S04]  /*1070*/  @P0 IMAD.WIDE R14, R11, 0x4, R14 ;  /* 0x000000040b0e0825 */ /* 0x000fc800078e020e */
[----:B------:R-:W-:-:S04]  /*1080*/  @P0 IMAD.WIDE R8, R7, 0x4, R8 ;  /* 0x0000000407080825 */ /* 0x000fc800078e0208 */
[----:B-----5:R-:W-:-:S05]  /*1090*/  @P0 FFMA R19, R20, R23, R19 ;  /* 0x0000001714130223 */ /* 0x020fca0000000013 */
[----:B------:R1:W-:Y:S04]  /*10a0*/  @P0 STG.E desc[UR6][R12.64], R19 ;  /* 0x000000130c000986 */ /* 0x0003e8000c101906 */
[----:B------:R-:W2:Y:S04]  /*10b0*/  @P0 LDG.E R16, desc[UR6][R16.64] ;  /* 0x0000000610100981 */ /* 0x000ea8000c1e1900 */
[----:B------:R-:W2:Y:S04]  /*10c0*/  @P0 LDG.E R15, desc[UR6][R14.64] ;  /* 0x000000060e0f0981 */ /* 0x000ea8000c1e1900 */
[----:B------:R-:W2:Y:S01]  /*10d0*/  @P0 LDG.E R7, desc[UR6][R8.64] ;  /* 0x0000000608070981 */ /* 0x000ea2000c1e1900 */
[----:B------:R-:W-:Y:S01]  /*10e0*/  IADD3 R6, PT, PT, R6, 0x4, RZ ;  /* 0x0000000406067810 */ /* 0x000fe20007ffe0ff */
[----:B--2---:R-:W-:-:S05]  /*10f0*/  @P0 FFMA R7, R16, R15, R7 ;  /* 0x0000000f10070223 */ /* 0x004fca0000000007 */
[----:B------:R1:W-:Y:S02]  /*1100*/  @P0 STG.E desc[UR6][R8.64], R7 ;  /* 0x0000000708000986 */ /* 0x0003e4000c101906 */
.L_x_121:
[----:B------:R-:W-:Y:S05]  /*1110*/  @!P1 EXIT ;  /* 0x000000000000994d */ /* 0x000fea0003800000 */
[----:B------:R-:W-:Y:S02]  /*1120*/  ISETP.NE.AND P1, PT, R18, 0x1, PT ;  /* 0x000000011200780c */ /* 0x000fe40003f25270 */
[----:B------:R-:W-:-:S04]  /*1130*/  LOP3.LUT R5, R5, 0x1, RZ, 0xc0, !PT ;  /* 0x0000000105057812 */ /* 0x000fc800078ec0ff */
[----:B------:R-:W-:-:S07]  /*1140*/  ISETP.NE.U32.AND P2, PT, R5, 0x1, PT ;  /* 0x000000010500780c */ /* 0x000fce0003f45070 */
[----:B------:R-:W-:Y:S06]  /*1150*/  @!P1 BRA `(.L_x_122) ;  /* 0x0000000000ac9947 */ /* 0x000fec0003800000 */
[----:B------:R-:W1:Y:S01]  /*1160*/  @P0 LDC R5, c[0x0][0x398] ;  /* 0x0000e600ff050b82 */ /* 0x000e620000000800 */
[----:B------:R-:W2:Y:S07]  /*1170*/  LDCU UR4, c[0x0][0x38c] ;  /* 0x00007180ff0477ac */ /* 0x000eae0008000800 */
[----:B------:R-:W3:Y:S08]  /*1180*/  @P0 LDC R14, c[0x0][0x380] ;  /* 0x0000e000ff0e0b82 */ /* 0x000ef00000000800 */
[----:B0-----:R-:W0:Y:S08]  /*1190*/  @P0 LDC R16, c[0x0][0x388] ;  /* 0x0000e200ff100b82 */ /* 0x001e300000000800 */
[----:B------:R-:W4:Y:S01]  /*11a0*/  @P0 LDC R17, c[0x0][0x394] ;  /* 0x0000e500ff110b82 */ /* 0x000f220000000800 */
[C---:B-1----:R-:W-:Y:S01]  /*11b0*/  @P0 IADD3 R7, PT, PT, R6.reuse, R5, RZ ;  /* 0x0000000506070210 */ /* 0x042fe20007ffe0ff */
[----:B--2---:R-:W-:-:S06]  /*11c0*/  IMAD R5, R6, UR4, R3 ;  /* 0x0000000406057c24 */ /* 0x004fcc000f8e0203 */
[----:B------:R-:W1:Y:S01]  /*11d0*/  LDC.64 R12, c[0x0][0x3a8] ;  /* 0x0000ea00ff0c7b82 */ /* 0x000e620000000a00 */
[----:B---3--:R-:W-:-:S07]  /*11e0*/  @P0 IMAD R15, R7, R14, R2 ;  /* 0x0000000e070f0224 */ /* 0x008fce00078e0202 */
[----:B------:R-:W2:Y:S01]  /*11f0*/  @P0 LDC.64 R10, c[0x0][0x3b0] ;  /* 0x0000ec00ff0a0b82 */ /* 0x000ea20000000a00 */
[----:B0-----:R-:W-:-:S07]  /*1200*/  @P0 IMAD R15, R15, R16, R4 ;  /* 0x000000100f0f0224 */ /* 0x001fce00078e0204 */
[----:B------:R-:W0:Y:S01]  /*1210*/  LDC.64 R8, c[0x0][0x3a0] ;  /* 0x0000e800ff087b82 */ /* 0x000e220000000a00 */
[----:B----4-:R-:W-:Y:S02]  /*1220*/  @P0 IMAD R7, R5, R17, R0 ;  /* 0x0000001105070224 */ /* 0x010fe400078e0200 */
[----:B-1----:R-:W-:-:S05]  /*1230*/  @P0 IMAD.WIDE R16, R15, 0x4, R12 ;  /* 0x000000040f100825 */ /* 0x002fca00078e020c */
[----:B------:R-:W1:Y:S01]  /*1240*/  @P0 LDC R21, c[0x0][0x398] ;  /* 0x0000e600ff150b82 */ /* 0x000e620000000800 */
[----:B------:R-:W3:Y:S01]  /*1250*/  @P0 LDG.E R16, desc[UR6][R16.64] ;  /* 0x0000000610100981 */ /* 0x000ee2000c1e1900 */
[----:B--2---:R-:W-:-:S06]  /*1260*/  @P0 IMAD.WIDE R18, R15, 0x4, R10 ;  /* 0x000000040f120825 */ /* 0x004fcc00078e020a */
[----:B------:R-:W2:Y:S01]  /*1270*/  @P0 LDC R20, c[0x0][0x380] ;  /* 0x0000e000ff140b82 */ /* 0x000ea20000000800 */
[----:B------:R-:W3:Y:S01]  /*1280*/  @P0 LDG.E R19, desc[UR6][R18.64] ;  /* 0x0000000612130981 */ /* 0x000ee2000c1e1900 */
[----:B0-----:R-:W-:-:S06]  /*1290*/  @P0 IMAD.WIDE R8, R7, 0x4, R8 ;  /* 0x0000000407080825 */ /* 0x001fcc00078e0208 */
[----:B------:R-:W0:Y:S01]  /*12a0*/  @P0 LDC R22, c[0x0][0x388] ;  /* 0x0000e200ff160b82 */ /* 0x000e220000000800 */
[----:B------:R-:W3:Y:S07]  /*12b0*/  @P0 LDG.E R7, desc[UR6][R8.64] ;  /* 0x0000000608070981 */ /* 0x000eee000c1e1900 */
[----:B------:R-:W4:Y:S01]  /*12c0*/  @P0 LDC R23, c[0x0][0x394] ;  /* 0x0000e500ff170b82 */ /* 0x000f220000000800 */
[----:B-1----:R-:W-:-:S07]  /*12d0*/  @P0 IADD3 R21, PT, PT, R6, R21, RZ ;  /* 0x0000001506150210 */ /* 0x002fce0007ffe0ff */
[----:B------:R-:W1:Y:S08]  /*12e0*/  LDC.64 R14, c[0x0][0x3a8] ;  /* 0x0000ea00ff0e7b82 */ /* 0x000e700000000a00 */
[----:B------:R-:W5:Y:S08]  /*12f0*/  @P0 LDC.64 R12, c[0x0][0x3b0] ;  /* 0x0000ec00ff0c0b82 */ /* 0x000f700000000a00 */
[----:B------:R-:W5:Y:S01]  /*1300*/  LDC.64 R10, c[0x0][0x3a0] ;  /* 0x0000e800ff0a7b82 */ /* 0x000f620000000a00 */
[----:B--2---:R-:W-:Y:S01]  /*1310*/  @P0 IMAD R21, R21, R20, R20 ;  /* 0x0000001415150224 */ /* 0x004fe200078e0214 */
[----:B------:R-:W-:-:S04]  /*1320*/  IADD3 R5, PT, PT, R5, UR4, RZ ;  /* 0x0000000405057c10 */ /* 0x000fc8000fffe0ff */
[----:B------:R-:W-:Y:S01]  /*1330*/  @P0 IADD3 R21, PT, PT, R2, R21, RZ ;  /* 0x0000001502150210 */ /* 0x000fe20007ffe0ff */
[----:B----4-:R-:W-:-:S04]  /*1340*/  @P0 IMAD R5, R5, R23, R0 ;  /* 0x0000001705050224 */ /* 0x010fc800078e0200 */
[----:B0-----:R-:W-:-:S04]  /*1350*/  @P0 IMAD R21, R21, R22, R4 ;  /* 0x0000001615150224 */ /* 0x001fc800078e0204 */
[----:B-1----:R-:W-:-:S04]  /*1360*/  @P0 IMAD.WIDE R14, R21, 0x4, R14 ;  /* 0x00000004150e0825 */ /* 0x002fc800078e020e */
[----:B-----5:R-:W-:-:S04]  /*1370*/  @P0 IMAD.WIDE R12, R21, 0x4, R12 ;  /* 0x00000004150c0825 */ /* 0x020fc800078e020c */
[----:B------:R-:W-:-:S04]  /*1380*/  @P0 IMAD.WIDE R10, R5, 0x4, R10 ;  /* 0x00000004050a0825 */ /* 0x000fc800078e020a */
[----:B---3--:R-:W-:-:S05]  /*1390*/  @P0 FFMA R7, R16, R19, R7 ;  /* 0x0000001310070223 */ /* 0x008fca0000000007 */
[----:B------:R2:W-:Y:S04]  /*13a0*/  @P0 STG.E desc[UR6][R8.64], R7 ;  /* 0x0000000708000986 */ /* 0x0005e8000c101906 */
[----:B------:R-:W3:Y:S04]  /*13b0*/  @P0 LDG.E R14, desc[UR6][R14.64] ;  /* 0x000000060e0e0981 */ /* 0x000ee8000c1e1900 */
[----:B------:R-:W3:Y:S04]  /*13c0*/  @P0 LDG.E R13, desc[UR6][R12.64] ;  /* 0x000000060c0d0981 */ /* 0x000ee8000c1e1900 */
[----:B------:R-:W3:Y:S01]  /*13d0*/  @P0 LDG.E R5, desc[UR6][R10.64] ;  /* 0x000000060a050981 */ /* 0x000ee2000c1e1900 */
[----:B------:R-:W-:Y:S01]  /*13e0*/  IADD3 R6, PT, PT, R6, 0x2, RZ ;  /* 0x0000000206067810 */ /* 0x000fe20007ffe0ff */
[----:B---3--:R-:W-:-:S05]  /*13f0*/  @P0 FFMA R5, R14, R13, R5 ;  /* 0x0000000d0e050223 */ /* 0x008fca0000000005 */
[----:B------:R2:W-:Y:S02]  /*1400*/  @P0 STG.E desc[UR6][R10.64], R5 ;  /* 0x000000050a000986 */ /* 0x0005e4000c101906 */
.L_x_122:
[----:B------:R-:W-:Y:S05]  /*1410*/  @P2 EXIT ;  /* 0x000000000000294d */ /* 0x000fea0003800000 */
[----:B------:R-:W3:Y:S01]  /*1420*/  LDCU UR4, c[0x0][0x38c] ;  /* 0x00007180ff0477ac */ /* 0x000ee20008000800 */
[----:B------:R-:W1:Y:S01]  /*1430*/  LDCU UR5, c[0x0][0x394] ;  /* 0x00007280ff0577ac */ /* 0x000e620008000800 */
[----:B---3--:R-:W-:-:S04]  /*1440*/  IMAD R3, R6, UR4, R3 ;  /* 0x0000000406037c24 */ /* 0x008fc8000f8e0203 */
[----:B-12---:R-:W-:Y:S01]  /*1450*/  IMAD R7, R3, UR5, R0 ;  /* 0x0000000503077c24 */ /* 0x006fe2000f8e0200 */
[----:B------:R-:W-:Y:S06]  /*1460*/  @!P0 EXIT ;  /* 0x000000000000894d */ /* 0x000fec0003800000 */
[----:B------:R-:W1:Y:S01]  /*1470*/  LDCU UR4, c[0x0][0x398] ;  /* 0x00007300ff0477ac */ /* 0x000e620008000800 */
[----:B------:R-:W2:Y:S01]  /*1480*/  LDC.64 R8, c[0x0][0x3a8] ;  /* 0x0000ea00ff087b82 */ /* 0x000ea20000000a00 */
[----:B------:R-:W3:Y:S01]  /*1490*/  LDCU UR5, c[0x0][0x380] ;  /* 0x00007000ff0577ac */ /* 0x000ee20008000800 */
[----:B------:R-:W4:Y:S06]  /*14a0*/  LDCU UR8, c[0x0][0x388] ;  /* 0x00007100ff0877ac */ /* 0x000f2c0008000800 */
[----:B------:R-:W5:Y:S08]  /*14b0*/  LDC.64 R10, c[0x0][0x3b0] ;  /* 0x0000ec00ff0a7b82 */ /* 0x000f700000000a00 */
[----:B------:R-:W0:Y:S01]  /*14c0*/  LDC.64 R12, c[0x0][0x3a0] ;  /* 0x0000e800ff0c7b82 */ /* 0x000e220000000a00 */
[----:B-1----:R-:W-:-:S05]  /*14d0*/  IADD3 R3, PT, PT, R6, UR4, RZ ;  /* 0x0000000406037c10 */ /* 0x002fca000fffe0ff */
[----:B---3--:R-:W-:-:S04]  /*14e0*/  IMAD R3, R3, UR5, R2 ;  /* 0x0000000503037c24 */ /* 0x008fc8000f8e0202 */
[----:B----4-:R-:W-:-:S04]  /*14f0*/  IMAD R5, R3, UR8, R4 ;  /* 0x0000000803057c24 */ /* 0x010fc8000f8e0204 */
[----:B--2---:R-:W-:-:S04]  /*1500*/  IMAD.WIDE R2, R5, 0x4, R8 ;  /* 0x0000000405027825 */ /* 0x004fc800078e0208 */
[----:B-----5:R-:W-:Y:S02]  /*1510*/  IMAD.WIDE R4, R5, 0x4, R10 ;  /* 0x0000000405047825 */ /* 0x020fe400078e020a */
[----:B------:R-:W2:Y:S02]  /*1520*/  LDG.E R2, desc[UR6][R2.64] ;  /* 0x0000000602027981 */ /* 0x000ea4000c1e1900 */
[----:B0-----:R-:W-:Y:S02]  /*1530*/  IMAD.WIDE R6, R7, 0x4, R12 ;  /* 0x0000000407067825 */ /* 0x001fe400078e020c */
[----:B------:R-:W2:Y:S04]  /*1540*/  LDG.E R5, desc[UR6][R4.64] ;  /* 0x0000000604057981 */ /* 0x000ea8000c1e1900 */
[----:B------:R-:W2:Y:S02]  /*1550*/  LDG.E R9, desc[UR6][R6.64] ;  /* 0x0000000606097981 */ /* 0x000ea4000c1e1900 */
[----:B--2---:R-:W-:-:S05]  /*1560*/  FFMA R9, R2, R5, R9 ;  /* 0x0000000502097223 */ /* 0x004fca0000000009 */
[----:B------:R-:W-:Y:S01]  /*1570*/  STG.E desc[UR6][R6.64], R9 ;  /* 0x0000000906007986 */ /* 0x000fe2000c101906 */
[----:B------:R-:W-:Y:S05]  /*1580*/  EXIT ;  /* 0x000000000000794d */ /* 0x000fea0003800000 */
.L_x_123:
        /* <DEDUP_REMOVED lines=15> */
.L_x_355:


//--------------------- .text._Z14wavefield_bndriiiiiiiiiPfS_S_S_b --------------------------
	.section	.text._Z14wavefield_bndriiiiiiiiiPfS_S_S_b,"ax",@progbits
	.align	128
        .global         _Z14wavefield_bndriiiiiiiiiPfS_S_S_b
        .type           _Z14wavefield_bndriiiiiiiiiPfS_S_S_b,@function
        .size           _Z14wavefield_bndriiiiiiiiiPfS_S_S_b,(.L_x_356 - _Z14wavefield_bndriiiiiiiiiPfS_S_S_b)
        .other          _Z14wavefield_bndriiiiiiiiiPfS_S_S_b,@"STO_CUDA_ENTRY STV_DEFAULT"
_Z14wavefield_bndriiiiiiiiiPfS_S_S_b:
.text._Z14wavefield_bndriiiiiiiiiPfS_S_S_b:
[----:B------:R-:W-:Y:S08]  /*0000*/  LDC R1, c[0x0][0x37c] ;  /* 0x0000df00ff017b82 */ /* 0x000ff00000000800 */
[----:B------:R-:W0:Y:S01]  /*0010*/  LDC R7, c[0x0][0x38c] ;  /* 0x0000e300ff077b82 */ /* 0x000e220000000800 */
[----:B------:R-:W1:Y:S01]  /*0020*/  S2R R0, SR_TID.X ;  /* 0x0000000000007919 */ /* 0x000e620000002100 */
[----:B------:R-:W1:Y:S01]  /*0030*/  LDCU UR4, c[0x0][0x360] ;  /* 0x00006c00ff0477ac */ /* 0x000e620008000800 */
[----:B------:R-:W1:Y:S05]  /*0040*/  S2R R5, SR_CTAID.X ;  /* 0x0000000000057919 */ /* 0x000e6a0000002500 */
[----:B------:R-:W2:Y:S01]  /*0050*/  LDC.64 R2, c[0x0][0x390] ;  /* 0x0000e400ff027b82 */ /* 0x000ea20000000a00 */
[----:B0-----:R-:W-:-:S05]  /*0060*/  SHF.L.U32 R9, R7, 0x1, RZ ;  /* 0x0000000107097819 */ /* 0x001fca00000006ff */
[----:B--2---:R-:W-:-:S04]  /*0070*/  IMAD R11, R3, 0x2, R9 ;  /* 0x00000002030b7824 */ /* 0x004fc800078e0209 */
[----:B------:R-:W-:Y:S02]  /*0080*/  IMAD R4, R11, R2, RZ ;  /* 0x000000020b047224 */ /* 0x000fe400078e02ff */
[----:B-1----:R-:W-:Y:S02]  /*0090*/  IMAD R0, R5, UR4, R0 ;  /* 0x0000000405007c24 */ /* 0x002fe4000f8e0200 */
[----:B------:R-:W-:-:S05]  /*00a0*/  IMAD R5, R9, R3, R4 ;  /* 0x0000000309057224 */ /* 0x000fca00078e0204 */
[----:B------:R-:W-:-:S13]  /*00b0*/  ISETP.GE.AND P0, PT, R0, R5, PT ;  /* 0x000000050000720c */ /* 0x000fda0003f06270 */
[----:B------:R-:W-:Y:S05]  /*00c0*/  @P0 EXIT ;  /* 0x000000000000094d */ /* 0x000fea0003800000 */
[----:B------:R-:W0:Y:S01]  /*00d0*/  LDCU.U8 UR4, c[0x0][0x3c8] ;  /* 0x00007900ff0477ac */ /* 0x000e220008000000 */
[----:B------:R-:W-:Y:S01]  /*00e0*/  IMAD R9, R9, R2, RZ ;  /* 0x0000000209097224 */ /* 0x000fe200078e02ff */
[----:B------:R-:W1:Y:S01]  /*00f0*/  LDCU.64 UR6, c[0x0][0x358] ;  /* 0x00006b00ff0677ac */ /* 0x000e620008000a00 */
[----:B0-----:R-:W-:-:S04]  /*0100*/  UPRMT UR4, UR4, 0x8880, URZ ;  /* 0x0000888004047896 */ /* 0x001fc800080000ff */
[----:B------:R-:W-:-:S09]  /*0110*/  UISETP.NE.AND UP0, UPT, UR4, URZ, UPT ;  /* 0x000000ff0400728c */ /* 0x000fd2000bf05270 */
[----:B-1----:R-:W-:Y:S05]  /*0120*/  BRA.U !UP0, `(.L_x_124) ;  /* 0x0000001108c47547 */ /* 0x002fea000b800000 */
[----:B------:R-:W-:-:S05]  /*0130*/  IMAD R11, R7, R2, RZ ;  /* 0x00000002070b7224 */ /* 0x000fca00078e02ff */
[----:B------:R-:W-:-:S13]  /*0140*/  ISETP.GE.AND P0, PT, R0, R11, PT ;  /* 0x0000000b0000720c */ /* 0x000fda0003f06270 */
[----:B------:R-:W-:Y:S05]  /*0150*/  @P0 BRA `(.L_x_125) ;  /* 0x0000000000c00947 */ /* 0x000fea0003800000 */
[----:B------:R-:W-:Y:S01]  /*0160*/  IABS R9, R7 ;  /* 0x0000000700097213 */ /* 0x000fe20000000000 */
[----:B------:R-:W0:Y:S03]  /*0170*/  LDCU.64 UR4, c[0x0][0x398] ;  /* 0x00007300ff0477ac */ /* 0x000e260008000a00 */
[----:B------:R-:W1:Y:S01]  /*0180*/  I2F.RP R4, R9 ;  /* 0x0000000900047306 */ /* 0x000e620000209400 */
[----:B------:R-:W2:Y:S07]  /*0190*/  LDCU UR8, c[0x0][0x380] ;  /* 0x00007000ff0877ac */ /* 0x000eae0008000800 */
[----:B-1----:R-:W1:Y:S02]  /*01a0*/  MUFU.RCP R4, R4 ;  /* 0x0000000400047308 */ /* 0x002e640000001000 */
[----:B-1----:R-:W-:-:S06]  /*01b0*/  IADD3 R2, PT, PT, R4, 0xffffffe, RZ ;  /* 0x0ffffffe04027810 */ /* 0x002fcc0007ffe0ff */
[----:B------:R1:W3:Y:S02]  /*01c0*/  F2I.FTZ.U32.TRUNC.NTZ R3, R2 ;  /* 0x0000000200037305 */ /* 0x0002e4000021f000 */
[----:B-1----:R-:W-:Y:S02]  /*01d0*/  HFMA2 R2, -RZ, RZ, 0, 0 ;  /* 0x00000000ff027431 */ /* 0x002fe400000001ff */
[----:B---3--:R-:W-:-:S04]  /*01e0*/  IMAD.MOV R6, RZ, RZ, -R3 ;  /* 0x000000ffff067224 */ /* 0x008fc800078e0a03 */
[----:B------:R-:W-:Y:S01]  /*01f0*/  IMAD R11, R6, R9, RZ ;  /* 0x00000009060b7224 */ /* 0x000fe200078e02ff */
[----:B------:R-:W-:-:S03]  /*0200*/  IABS R6, R0 ;  /* 0x0000000000067213 */ /* 0x000fc60000000000 */
[----:B------:R-:W-:Y:S01]  /*0210*/  IMAD.HI.U32 R3, R3, R11, R2 ;  /* 0x0000000b03037227 */ /* 0x000fe200078e0002 */
[----:B------:R-:W-:-:S04]  /*0220*/  LOP3.LUT R2, R0, R7, RZ, 0x3c, !PT ;  /* 0x0000000700027212 */ /* 0x000fc800078e3cff */
[----:B------:R-:W-:Y:S01]  /*0230*/  ISETP.GE.AND P1, PT, R2, RZ, PT ;  /* 0x000000ff0200720c */ /* 0x000fe20003f26270 */
[----:B------:R-:W-:-:S04]  /*0240*/  IMAD.HI.U32 R3, R3, R6, RZ ;  /* 0x0000000603037227 */ /* 0x000fc800078e00ff */
[----:B------:R-:W-:-:S04]  /*0250*/  IMAD.MOV R4, RZ, RZ, -R3 ;  /* 0x000000ffff047224 */ /* 0x000fc800078e0a03 */
[----:B------:R-:W-:-:S05]  /*0260*/  IMAD R4, R9, R4, R6 ;  /* 0x0000000409047224 */ /* 0x000fca00078e0206 */
[----:B------:R-:W-:-:S13]  /*0270*/  ISETP.GT.U32.AND P2, PT, R9, R4, PT ;  /* 0x000000040900720c */ /* 0x000fda0003f44070 */
[-C--:B------:R-:W-:Y:S01]  /*0280*/  @!P2 IADD3 R4, PT, PT, R4, -R9.reuse, RZ ;  /* 0x800000090404a210 */ /* 0x080fe20007ffe0ff */
[----:B------:R-:W-:Y:S01]  /*0290*/  @!P2 VIADD R3, R3, 0x1 ;  /* 0x000000010303a836 */ /* 0x000fe20000000000 */
[----:B------:R-:W-:Y:S02]  /*02a0*/  ISETP.NE.AND P2, PT, R7, RZ, PT ;  /* 0x000000ff0700720c */ /* 0x000fe40003f45270 */
[----:B------:R-:W-:Y:S02]  /*02b0*/  ISETP.GE.U32.AND P0, PT, R4, R9, PT ;  /* 0x000000090400720c */ /* 0x000fe40003f06070 */
[----:B------:R-:W1:Y:S11]  /*02c0*/  LDC R9, c[0x0][0x388] ;  /* 0x0000e200ff097b82 */ /* 0x000e760000000800 */
[----:B------:R-:W-:-:S05]  /*02d0*/  @P0 IADD3 R3, PT, PT, R3, 0x1, RZ ;  /* 0x0000000103030810 */ /* 0x000fca0007ffe0ff */
[----:B------:R-:W-:-:S05]  /*02e0*/  IMAD.MOV.U32 R4, RZ, RZ, R3 ;  /* 0x000000ffff047224 */ /* 0x000fca00078e0003 */
[----:B------:R-:W-:Y:S02]  /*02f0*/  @!P1 IADD3 R4, PT, PT, -R4, RZ, RZ ;  /* 0x000000ff04049210 */ /* 0x000fe40007ffe1ff */
[----:B------:R-:W-:-:S05]  /*0300*/  @!P2 LOP3.LUT R4, RZ, R7, RZ, 0x33, !PT ;  /* 0x00000007ff04a212 */ /* 0x000fca00078e33ff */
[----:B------:R-:W-:Y:S01]  /*0310*/  IMAD.MOV R2, RZ, RZ, -R4 ;  /* 0x000000ffff027224 */ /* 0x000fe200078e0a04 */
[----:B0-----:R-:W-:-:S03]  /*0320*/  IADD3 R4, PT, PT, R4, UR4, RZ ;  /* 0x0000000404047c10 */ /* 0x001fc6000fffe0ff */
[----:B------:R-:W-:Y:S02]  /*0330*/  IMAD R7, R7, R2, R0 ;  /* 0x0000000207077224 */ /* 0x000fe400078e0200 */
[----:B------:R-:W0:Y:S02]  /*0340*/  LDC.64 R2, c[0x0][0x3a8] ;  /* 0x0000ea00ff027b82 */ /* 0x000e240000000a00 */
[----:B------:R-:W-:-:S04]  /*0350*/  VIADD R7, R7, UR4 ;  /* 0x0000000407077c36 */ /* 0x000fc80008000000 */
[----:B--2---:R-:W-:Y:S02]  /*0360*/  IMAD R4, R4, UR8, R7 ;  /* 0x0000000804047c24 */ /* 0x004fe4000f8e0207 */
[----:B------:R-:W2:Y:S02]  /*0370*/  LDC.64 R6, c[0x0][0x3b8] ;  /* 0x0000ee00ff067b82 */ /* 0x000ea40000000a00 */
[----:B-1----:R-:W-:-:S05]  /*0380*/  IMAD R4, R4, R9, UR4 ;  /* 0x0000000404047e24 */ /* 0x002fca000f8e0209 */
[----:B------:R-:W-:Y:S01]  /*0390*/  IADD3 R11, PT, PT, R4, -0x1, RZ ;  /* 0xffffffff040b7810 */ /* 0x000fe20007ffe0ff */
[----:B------:R-:W1:Y:S04]  /*03a0*/  LDC.64 R8, c[0x0][0x3b0] ;  /* 0x0000ec00ff087b82 */ /* 0x000e680000000a00 */
[----:B0-----:R-:W-:-:S06]  /*03b0*/  IMAD.WIDE R2, R11, 0x4, R2 ;  /* 0x000000040b027825 */ /* 0x001fcc00078e0202 */
[----:B------:R-:W3:Y:S01]  /*03c0*/  LDG.E R3, desc[UR6][R2.64] ;  /* 0x0000000602037981 */ /* 0x000ee2000c1e1900 */
[----:B------:R-:W-:-:S04]  /*03d0*/  IMAD R13, R5, UR5, R0 ;  /* 0x00000005050d7c24 */ /* 0x000fc8000f8e0200 */
[----:B--2---:R-:W-:-:S04]  /*03e0*/  IMAD.WIDE R4, R13, 0x4, R6 ;  /* 0x000000040d047825 */ /* 0x004fc800078e0206 */
[----:B-1----:R-:W-:Y:S02]  /*03f0*/  IMAD.WIDE R6, R11, 0x4, R8 ;  /* 0x000000040b067825 */ /* 0x002fe400078e0208 */
[----:B------:R-:W0:Y:S01]  /*0400*/  LDC.64 R8, c[0x0][0x3c0] ;  /* 0x0000f000ff087b82 */ /* 0x000e220000000a00 */
[----:B---3--:R-:W-:Y:S04]  /*0410*/  STG.E desc[UR6][R4.64], R3 ;  /* 0x0000000304007986 */ /* 0x008fe8000c101906 */
[----:B------:R-:W2:Y:S01]  /*0420*/  LDG.E R7, desc[UR6][R6.64] ;  /* 0x0000000606077981 */ /* 0x000ea2000c1e1900 */
[----:B0-----:R-:W-:-:S05]  /*0430*/  IMAD.WIDE R8, R13, 0x4, R8 ;  /* 0x000000040d087825 */ /* 0x001fca00078e0208 */
[----:B--2---:R-:W-:Y:S01]  /*0440*/  STG.E desc[UR6][R8.64], R7 ;  /* 0x0000000708007986 */ /* 0x004fe2000c101906 */
[----:B------:R-:W-:Y:S05]  /*0450*/  EXIT ;  /* 0x000000000000794d */ /* 0x000fea0003800000 */
.L_x_125:
[----:B------:R-:W-:-:S13]  /*0460*/  ISETP.GE.AND P0, PT, R0, R9, PT ;  /* 0x000000090000720c */ /* 0x000fda0003f06270 */
[----:B------:R-:W-:Y:S05]  /*0470*/  @P0 BRA `(.L_x_126) ;  /* 0x0000000000c00947 */ /* 0x000fea0003800000 */
[----:B------:R-:W-:Y:S01]  /*0480*/  IABS R13, R7 ;  /* 0x00000007000d7213 */ /* 0x000fe20000000000 */
[----:B------:R-:W-:Y:S01]  /*0490*/  IMAD.IADD R2, R0, 0x1, -R11 ;  /* 0x0000000100027824 */ /* 0x000fe200078e0a0b */
[----:B------:R-:W0:Y:S02]  /*04a0*/  LDCU.64 UR4, c[0x0][0x398] ;  /* 0x00007300ff0477ac */ /* 0x000e240008000a00 */
[----:B------:R-:W1:Y:S01]  /*04b0*/  I2F.RP R4, R13 ;  /* 0x0000000d00047306 */ /* 0x000e620000209400 */
[----:B------:R-:W2:Y:S01]  /*04c0*/  LDCU UR8, c[0x0][0x380] ;  /* 0x00007000ff0877ac */ /* 0x000ea20008000800 */
[----:B------:R-:W3:Y:S06]  /*04d0*/  LDCU UR9, c[0x0][0x388] ;  /* 0x00007100ff0977ac */ /* 0x000eec0008000800 */
[----:B-1----:R-:W1:Y:S01]  /*04e0*/  MUFU.RCP R4, R4 ;  /* 0x0000000400047308 */ /* 0x002e620000001000 */
[----:B0-----:R-:W-:-:S02]  /*04f0*/  VIADD R3, R3, UR4 ;  /* 0x0000000403037c36 */ /* 0x001fc40008000000 */
[----:B-1----:R-:W-:-:S05]  /*0500*/  VIADD R8, R4, 0xffffffe ;  /* 0x0ffffffe04087836 */ /* 0x002fca0000000000 */
[----:B------:R0:W1:Y:S02]  /*0510*/  F2I.FTZ.U32.TRUNC.NTZ R9, R8 ;  /* 0x0000000800097305 */ /* 0x000064000021f000 */
[----:B0-----:R-:W-:Y:S02]  /*0520*/  MOV R8, RZ ;  /* 0x000000ff00087202 */ /* 0x001fe40000000f00 */
[----:B-1----:R-:W-:-:S05]  /*0530*/  IADD3 R6, PT, PT, RZ, -R9, RZ ;  /* 0x80000009ff067210 */ /* 0x002fca0007ffe0ff */
[----:B------:R-:W-:Y:S01]  /*0540*/  IMAD R11, R6, R13, RZ ;  /* 0x0000000d060b7224 */ /* 0x000fe200078e02ff */
[----:B------:R-:W-:-:S03]  /*0550*/  IABS R6, R2 ;  /* 0x0000000200067213 */ /* 0x000fc60000000000 */
[----:B------:R-:W-:-:S06]  /*0560*/  IMAD.HI.U32 R11, R9, R11, R8 ;  /* 0x0000000b090b7227 */ /* 0x000fcc00078e0008 */
[----:B------:R-:W-:-:S04]  /*0570*/  IMAD.HI.U32 R4, R11, R6, RZ ;  /* 0x000000060b047227 */ /* 0x000fc800078e00ff */
[----:B------:R-:W-:-:S04]  /*0580*/  IMAD.MOV R9, RZ, RZ, -R4 ;  /* 0x000000ffff097224 */ /* 0x000fc800078e0a04 */
[C---:B------:R-:W-:Y:S02]  /*0590*/  IMAD R6, R13.reuse, R9, R6 ;  /* 0x000000090d067224 */ /* 0x040fe400078e0206 */
[----:B------:R-:W0:Y:S03]  /*05a0*/  LDC.64 R8, c[0x0][0x3a8] ;  /* 0x0000ea00ff087b82 */ /* 0x000e260000000a00 */
[----:B------:R-:W-:-:S13]  /*05b0*/  ISETP.GT.U32.AND P2, PT, R13, R6, PT ;  /* 0x000000060d00720c */ /* 0x000fda0003f44070 */
[-C--:B------:R-:W-:Y:S01]  /*05c0*/  @!P2 IADD3 R6, PT, PT, R6, -R13.reuse, RZ ;  /* 0x8000000d0606a210 */ /* 0x080fe20007ffe0ff */
[----:B------:R-:W-:Y:S01]  /*05d0*/  @!P2 VIADD R4, R4, 0x1 ;  /* 0x000000010404a836 */ /* 0x000fe20000000000 */
[----:B------:R-:W-:Y:S02]  /*05e0*/  ISETP.NE.AND P2, PT, R7, RZ, PT ;  /* 0x000000ff0700720c */ /* 0x000fe40003f45270 */
[----:B------:R-:W-:Y:S02]  /*05f0*/  ISETP.GE.U32.AND P1, PT, R6, R13, PT ;  /* 0x0000000d0600720c */ /* 0x000fe40003f26070 */
[----:B------:R-:W-:-:S04]  /*0600*/  LOP3.LUT R6, R2, R7, RZ, 0x3c, !PT ;  /* 0x0000000702067212 */ /* 0x000fc800078e3cff */
[----:B------:R-:W-:-:S07]  /*0610*/  ISETP.GE.AND P0, PT, R6, RZ, PT ;  /* 0x000000ff0600720c */ /* 0x000fce0003f06270 */
[----:B------:R-:W-:-:S06]  /*0620*/  @P1 IADD3 R4, PT, PT, R4, 0x1, RZ ;  /* 0x0000000104041810 */ /* 0x000fcc0007ffe0ff */
[----:B------:R-:W-:Y:S01]  /*0630*/  @!P0 IMAD.MOV R4, RZ, RZ, -R4 ;  /* 0x000000ffff048224 */ /* 0x000fe200078e0a04 */
[----:B------:R-:W-:-:S04]  /*0640*/  @!P2 LOP3.LUT R4, RZ, R7, RZ, 0x33, !PT ;  /* 0x00000007ff04a212 */ /* 0x000fc800078e33ff */
[----:B------:R-:W-:-:S05]  /*0650*/  IADD3 R6, PT, PT, -R4, RZ, RZ ;  /* 0x000000ff04067210 */ /* 0x000fca0007ffe1ff */
[----:B------:R-:W-:Y:S02]  /*0660*/  IMAD R2, R7, R6, R2 ;  /* 0x0000000607027224 */ /* 0x000fe400078e0202 */
[----:B------:R-:W-:-:S03]  /*0670*/  VIADD R7, R4, UR4 ;  /* 0x0000000404077c36 */ /* 0x000fc60008000000 */
[----:B------:R-:W-:-:S05]  /*0680*/  IADD3 R2, PT, PT, R2, UR4, RZ ;  /* 0x0000000402027c10 */ /* 0x000fca000fffe0ff */
[----:B--2---:R-:W-:Y:S02]  /*0690*/  IMAD R2, R7, UR8, R2 ;  /* 0x0000000807027c24 */ /* 0x004fe4000f8e0202 */
[----:B------:R-:W1:Y:S02]  /*06a0*/  LDC.64 R6, c[0x0][0x3b8] ;  /* 0x0000ee00ff067b82 */ /* 0x000e640000000a00 */
[----:B---3--:R-:W-:-:S04]  /*06b0*/  IMAD R11, R2, UR9, R3 ;  /* 0x00000009020b7c24 */ /* 0x008fc8000f8e0203 */
[----:B0-----:R-:W-:Y:S02]  /*06c0*/  IMAD.WIDE R2, R11, 0x4, R8 ;  /* 0x000000040b027825 */ /* 0x001fe400078e0208 */
[----:B------:R-:W0:Y:S04]  /*06d0*/  LDC.64 R8, c[0x0][0x3b0] ;  /* 0x0000ec00ff087b82 */ /* 0x000e280000000a00 */
[----:B------:R-:W2:Y:S01]  /*06e0*/  LDG.E R3, desc[UR6][R2.64] ;  /* 0x0000000602037981 */ /* 0x000ea2000c1e1900 */
[----:B------:R-:W-:-:S04]  /*06f0*/  IMAD R13, R5, UR5, R0 ;  /* 0x00000005050d7c24 */ /* 0x000fc8000f8e0200 */
[----:B-1----:R-:W-:-:S04]  /*0700*/  IMAD.WIDE R6, R13, 0x4, R6 ;  /* 0x000000040d067825 */ /* 0x002fc800078e0206 */
[----:B0-----:R-:W-:Y:S02]  /*0710*/  IMAD.WIDE R4, R11, 0x4, R8 ;  /* 0x000000040b047825 */ /* 0x001fe400078e0208 */
[----:B------:R-:W0:Y:S01]  /*0720*/  LDC.64 R8, c[0x0][0x3c0] ;  /* 0x0000f000ff087b82 */ /* 0x000e220000000a00 */
[----:B--2---:R-:W-:Y:S04]  /*0730*/  STG.E desc[UR6][R6.64], R3 ;  /* 0x0000000306007986 */ /* 0x004fe8000c101906 */
[----:B------:R-:W2:Y:S01]  /*0740*/  LDG.E R5, desc[UR6][R4.64] ;  /* 0x0000000604057981 */ /* 0x000ea2000c1e1900 */
[----:B0-----:R-:W-:-:S05]  /*0750*/  IMAD.WIDE R8, R13, 0x4, R8 ;  /* 0x000000040d087825 */ /* 0x001fca00078e0208 */
[----:B--2---:R-:W-:Y:S01]  /*0760*/  STG.E desc[UR6][R8.64], R5 ;  /* 0x0000000508007986 */ /* 0x004fe2000c101906 */
[----:B------:R-:W-:Y:S05]  /*0770*/  EXIT ;  /* 0x000000000000794d */ /* 0x000fea0003800000 */
.L_x_126:
[----:B------:R-:W-:-:S05]  /*0780*/  IMAD R11, R2, R3, R9 ;  /* 0x00000003020b7224 */ /* 0x000fca00078e0209 */
[----:B------:R-:W-:-:S13]  /*0790*/  ISETP.GE.AND P0, PT, R0, R11, PT ;  /* 0x0000000b0000720c */ /* 0x000fda0003f06270 */
[----:B------:R-:W-:Y:S05]  /*07a0*/  @P0 BRA `(.L_x_127) ;  /* 0x0000000000c40947 */ /* 0x000fea0003800000 */
[----:B------:R-:W-:Y:S01]  /*07b0*/  IABS R11, R3 ;  /* 0x00000003000b7213 */ /* 0x000fe20000000000 */
[----:B------:R-:W0:Y:S01]  /*07c0*/  LDCU.64 UR4, c[0x0][0x398] ;  /* 0x00007300ff0477ac */ /* 0x000e220008000a00 */
[----:B------:R-:W-:Y:S02]  /*07d0*/  IADD3 R2, PT, PT, R0, -R9, RZ ;  /* 0x8000000900027210 */ /* 0x000fe40007ffe0ff */
[----:B------:R-:W1:Y:S01]  /*07e0*/  I2F.RP R4, R11 ;  /* 0x0000000b00047306 */ /* 0x000e620000209400 */
[----:B------:R-:W2:Y:S07]  /*07f0*/  LDCU UR8, c[0x0][0x388] ;  /* 0x00007100ff0877ac */ /* 0x000eae0008000800 */
[----:B-1----:R-:W1:Y:S02]  /*0800*/  MUFU.RCP R4, R4 ;  /* 0x0000000400047308 */ /* 0x002e640000001000 */
[----:B-1----:R-:W-:-:S06]  /*0810*/  IADD3 R6, PT, PT, R4, 0xffffffe, RZ ;  /* 0x0ffffffe04067810 */ /* 0x002fcc0007ffe0ff */
[----:B------:R1:W3:Y:S02]  /*0820*/  F2I.FTZ.U32.TRUNC.NTZ R7, R6 ;  /* 0x0000000600077305 */ /* 0x0002e4000021f000 */
[----:B-1----:R-:W-:Y:S02]  /*0830*/  IMAD.MOV.U32 R6, RZ, RZ, RZ ;  /* 0x000000ffff067224 */ /* 0x002fe400078e00ff */
[----:B---3--:R-:W-:-:S04]  /*0840*/  IMAD.MOV R8, RZ, RZ, -R7 ;  /* 0x000000ffff087224 */ /* 0x008fc800078e0a07 */
[----:B------:R-:W-:Y:S01]  /*0850*/  IMAD R9, R8, R11, RZ ;  /* 0x0000000b08097224 */ /* 0x000fe200078e02ff */
[----:B------:R-:W-:-:S03]  /*0860*/  IABS R8, R2 ;  /* 0x0000000200087213 */ /* 0x000fc60000000000 */
[----:B------:R-:W-:Y:S02]  /*0870*/  IMAD.HI.U32 R7, R7, R9, R6 ;  /* 0x0000000907077227 */ /* 0x000fe400078e0006 */
[----:B------:R-:W1:Y:S04]  /*0880*/  LDC R9, c[0x0][0x380] ;  /* 0x0000e000ff097b82 */ /* 0x000e680000000800 */
[----:B------:R-:W-:-:S05]  /*0890*/  IMAD.HI.U32 R7, R7, R8, RZ ;  /* 0x0000000807077227 */ /* 0x000fca00078e00ff */
[----:B------:R-:W-:-:S05]  /*08a0*/  IADD3 R4, PT, PT, -R7, RZ, RZ ;  /* 0x000000ff07047210 */ /* 0x000fca0007ffe1ff */
[----:B------:R-:W-:-:S05]  /*08b0*/  IMAD R4, R11, R4, R8 ;  /* 0x000000040b047224 */ /* 0x000fca00078e0208 */
[----:B------:R-:W-:-:S13]  /*08c0*/  ISETP.GT.U32.AND P2, PT, R11, R4, PT ;  /* 0x000000040b00720c */ /* 0x000fda0003f44070 */
[----:B------:R-:W-:Y:S01]  /*08d0*/  @!P2 IMAD.IADD R4, R4, 0x1, -R11 ;  /* 0x000000010404a824 */ /* 0x000fe200078e0a0b */
[----:B------:R-:W-:Y:S02]  /*08e0*/  @!P2 IADD3 R7, PT, PT, R7, 0x1, RZ ;  /* 0x000000010707a810 */ /* 0x000fe40007ffe0ff */
[----:B------:R-:W-:Y:S02]  /*08f0*/  ISETP.NE.AND P2, PT, R3, RZ, PT ;  /* 0x000000ff0300720c */ /* 0x000fe40003f45270 */
[----:B------:R-:W-:Y:S02]  /*0900*/  ISETP.GE.U32.AND P0, PT, R4, R11, PT ;  /* 0x0000000b0400720c */ /* 0x000fe40003f06070 */
[----:B------:R-:W-:-:S04]  /*0910*/  LOP3.LUT R4, R2, R3, RZ, 0x3c, !PT ;  /* 0x0000000302047212 */ /* 0x000fc800078e3cff */
[----:B------:R-:W-:-:S07]  /*0920*/  ISETP.GE.AND P1, PT, R4, RZ, PT ;  /* 0x000000ff0400720c */ /* 0x000fce0003f26270 */
[----:B------:R-:W-:-:S05]  /*0930*/  @P0 IADD3 R7, PT, PT, R7, 0x1, RZ ;  /* 0x0000000107070810 */ /* 0x000fca0007ffe0ff */
[----:B------:R-:W-:Y:S02]  /*0940*/  IMAD.MOV.U32 R4, RZ, RZ, R7 ;  /* 0x000000ffff047224 */ /* 0x000fe400078e0007 */
[----:B------:R-:W3:Y:S03]  /*0950*/  LDC.64 R6, c[0x0][0x3a8] ;  /* 0x0000ea00ff067b82 */ /* 0x000ee60000000a00 */
[----:B------:R-:W-:Y:S02]  /*0960*/  @!P1 IADD3 R4, PT, PT, -R4, RZ, RZ ;  /* 0x000000ff04049210 */ /* 0x000fe40007ffe1ff */
[----:B------:R-:W-:-:S04]  /*0970*/  @!P2 LOP3.LUT R4, RZ, R3, RZ, 0x33, !PT ;  /* 0x00000003ff04a212 */ /* 0x000fc800078e33ff */
[C---:B------:R-:W-:Y:S01]  /*0980*/  IADD3 R8, PT, PT, -R4.reuse, RZ, RZ ;  /* 0x000000ff04087210 */ /* 0x040fe20007ffe1ff */
[----:B0-----:R-:W-:-:S04]  /*0990*/  VIADD R4, R4, UR4 ;  /* 0x0000000404047c36 */ /* 0x001fc80008000000 */
[----:B------:R-:W-:Y:S02]  /*09a0*/  IMAD R2, R3, R8, R2 ;  /* 0x0000000803027224 */ /* 0x000fe400078e0202 */
[----:B-1----:R-:W-:Y:S02]  /*09b0*/  IMAD R4, R4, R9, UR4 ;  /* 0x0000000404047e24 */ /* 0x002fe4000f8e0209 */
[----:B------:R-:W0:Y:S01]  /*09c0*/  LDC.64 R8, c[0x0][0x3b0] ;  /* 0x0000ec00ff087b82 */ /* 0x000e220000000a00 */
[----:B------:R-:W-:Y:S02]  /*09d0*/  IADD3 R3, PT, PT, R2, UR4, RZ ;  /* 0x0000000402037c10 */ /* 0x000fe4000fffe0ff */
[----:B------:R-:W-:-:S05]  /*09e0*/  IADD3 R4, PT, PT, R4, -0x1, RZ ;  /* 0xffffffff04047810 */ /* 0x000fca0007ffe0ff */
[----:B--2---:R-:W-:-:S04]  /*09f0*/  IMAD R11, R4, UR8, R3 ;  /* 0x00000008040b7c24 */ /* 0x004fc8000f8e0203 */
[----:B---3--:R-:W-:Y:S02]  /*0a00*/  IMAD.WIDE R2, R11, 0x4, R6 ;  /* 0x000000040b027825 */ /* 0x008fe400078e0206 */
[----:B------:R-:W1:Y:S04]  /*0a10*/  LDC.64 R6, c[0x0][0x3b8] ;  /* 0x0000ee00ff067b82 */ /* 0x000e680000000a00 */
[----:B------:R-:W2:Y:S01]  /*0a20*/  LDG.E R3, desc[UR6][R2.64] ;  /* 0x0000000602037981 */ /* 0x000ea2000c1e1900 */
[----:B------:R-:W-:Y:S02]  /*0a30*/  IMAD R13, R5, UR5, R0 ;  /* 0x00000005050d7c24 */ /* 0x000fe4000f8e0200 */
[----:B0-----:R-:W-:Y:S02]  /*0a40*/  IMAD.WIDE R4, R11, 0x4, R8 ;  /* 0x000000040b047825 */ /* 0x001fe400078e0208 */
[----:B------:R-:W0:Y:S02]  /*0a50*/  LDC.64 R8, c[0x0][0x3c0] ;  /* 0x0000f000ff087b82 */ /* 0x000e240000000a00 */
[----:B-1----:R-:W-:-:S05]  /*0a60*/  IMAD.WIDE R6, R13, 0x4, R6 ;  /* 0x000000040d067825 */ /* 0x002fca00078e0206 */
[----:B--2---:R-:W-:Y:S04]  /*0a70*/  STG.E desc[UR6][R6.64], R3 ;  /* 0x0000000306007986 */ /* 0x004fe8000c101906 */
[----:B------:R-:W2:Y:S01]  /*0a80*/  LDG.E R5, desc[UR6][R4.64] ;  /* 0x0000000604057981 */ /* 0x000ea2000c1e1900 */
[----:B0-----:R-:W-:-:S05]  /*0a90*/  IMAD.WIDE R8, R13, 0x4, R8 ;  /* 0x000000040d087825 */ /* 0x001fca00078e0208 */
[----:B--2---:R-:W-:Y:S01]  /*0aa0*/  STG.E desc[UR6][R8.64], R5 ;  /* 0x0000000508007986 */ /* 0x004fe2000c101906 */
[----:B------:R-:W-:Y:S05]  /*0ab0*/  EXIT ;  /* 0x000000000000794d */ /* 0x000fea0003800000 */
.L_x_127:
[----:B------:R-:W-:-:S13]  /*0ac0*/  ISETP.GE.AND P0, PT, R0, R4, PT ;  /* 0x000000040000720c */ /* 0x000fda0003f06270 */
[----:B------:R-:W-:Y:S05]  /*0ad0*/  @P0 BRA `(.L_x_128) ;  /* 0x0000000000c00947 */ /* 0x000fea0003800000 */
[----:B------:R-:W-:Y:S01]  /*0ae0*/  IABS R13, R3 ;  /* 0x00000003000d7213 */ /* 0x000fe20000000000 */
[----:B------:R-:W0:Y:S01]  /*0af0*/  LDCU.64 UR4, c[0x0][0x398] ;  /* 0x00007300ff0477ac */ /* 0x000e220008000a00 */
[----:B------:R-:W-:Y:S02]  /*0b00*/  IADD3 R2, PT, PT, R0, -R11, RZ ;  /* 0x8000000b00027210 */ /* 0x000fe40007ffe0ff */
[----:B------:R-:W1:Y:S01]  /*0b10*/  I2F.RP R4, R13 ;  /* 0x0000000d00047306 */ /* 0x000e620000209400 */
[----:B------:R-:W2:Y:S01]  /*0b20*/  LDCU UR8, c[0x0][0x380] ;  /* 0x00007000ff0877ac */ /* 0x000ea20008000800 */
[----:B------:R-:W3:Y:S06]  /*0b30*/  LDCU UR9, c[0x0][0x388] ;  /* 0x00007100ff0977ac */ /* 0x000eec0008000800 */
[----:B-1----:R-:W1:Y:S01]  /*0b40*/  MUFU.RCP R4, R4 ;  /* 0x0000000400047308 */ /* 0x002e620000001000 */
[----:B0-----:R-:W-:Y:S01]  /*0b50*/  IADD3 R7, PT, PT, R7, UR4, RZ ;  /* 0x0000000407077c10 */ /* 0x001fe2000fffe0ff */
[----:B-1----:R-:W-:-:S06]  /*0b60*/  VIADD R8, R4, 0xffffffe ;  /* 0x0ffffffe04087836 */ /* 0x002fcc0000000000 */
[----:B------:R0:W1:Y:S02]  /*0b70*/  F2I.FTZ.U32.TRUNC.NTZ R9, R8 ;  /* 0x0000000800097305 */ /* 0x000064000021f000 */
[----:B0-----:R-:W-:Y:S01]  /*0b80*/  IMAD.MOV.U32 R8, RZ, RZ, RZ ;  /* 0x000000ffff087224 */ /* 0x001fe200078e00ff */
[----:B-1----:R-:W-:-:S05]  /*0b90*/  IADD3 R6, PT, PT, RZ, -R9, RZ ;  /* 0x80000009ff067210 */ /* 0x002fca0007ffe0ff */
[----:B------:R-:W-:Y:S01]  /*0ba0*/  IMAD R11, R6, R13, RZ ;  /* 0x0000000d060b7224 */ /* 0x000fe200078e02ff */
[----:B------:R-:W-:-:S03]  /*0bb0*/  IABS R6, R2 ;  /* 0x0000000200067213 */ /* 0x000fc60000000000 */
[----:B------:R-:W-:-:S06]  /*0bc0*/  IMAD.HI.U32 R11, R9, R11, R8 ;  /* 0x0000000b090b7227 */ /* 0x000fcc00078e0008 */
[----:B------:R-:W-:-:S05]  /*0bd0*/  IMAD.HI.U32 R4, R11, R6, RZ ;  /* 0x000000060b047227 */ /* 0x000fca00078e00ff */
[----:B------:R-:W-:-:S05]  /*0be0*/  IADD3 R9, PT, PT, -R4, RZ, RZ ;  /* 0x000000ff04097210 */ /* 0x000fca0007ffe1ff */
        /* <DEDUP_REMOVED lines=10> */
[----:B------:R-:W-:Y:S02]  /*0c90*/  @!P0 IADD3 R4, PT, PT, -R4, RZ, RZ ;  /* 0x000000ff04048210 */ /* 0x000fe40007ffe1ff */
[----:B------:R-:W-:-:S05]  /*0ca0*/  @!P2 LOP3.LUT R4, RZ, R3, RZ, 0x33, !PT ;  /* 0x00000003ff04a212 */ /* 0x000fca00078e33ff */
[----:B------:R-:W-:Y:S01]  /*0cb0*/  IMAD.MOV R6, RZ, RZ, -R4 ;  /* 0x000000ffff067224 */ /* 0x000fe200078e0a04 */
[----:B------:R-:W-:-:S03]  /*0cc0*/  IADD3 R4, PT, PT, R4, UR4, RZ ;  /* 0x0000000404047c10 */ /* 0x000fc6000fffe0ff */
[----:B------:R-:W-:Y:S02]  /*0cd0*/  IMAD R2, R3, R6, R2 ;  /* 0x0000000603027224 */ /* 0x000fe400078e0202 */
[----:B--2---:R-:W-:Y:S02]  /*0ce0*/  IMAD R4, R4, UR8, R7 ;  /* 0x0000000804047c24 */ /* 0x004fe4000f8e0207 */
[----:B------:R-:W-:Y:S01]  /*0cf0*/  VIADD R3, R2, UR4 ;  /* 0x0000000402037c36 */ /* 0x000fe20008000000 */
[----:B------:R-:W1:Y:S03]  /*0d00*/  LDC.64 R6, c[0x0][0x3b8] ;  /* 0x0000ee00ff067b82 */ /* 0x000e660000000a00 */
        /* <DEDUP_REMOVED lines=13> */
.L_x_128:
[----:B------:R-:W-:-:S05]  /*0de0*/  IMAD R9, R7, R3, R4 ;  /* 0x0000000307097224 */ /* 0x000fca00078e0204 */
[----:B------:R-:W-:-:S13]  /*0df0*/  ISETP.GE.AND P0, PT, R0, R9, PT ;  /* 0x000000090000720c */ /* 0x000fda0003f06270 */
[----:B------:R-:W-:Y:S05]  /*0e00*/  @P0 BRA `(.L_x_129) ;  /* 0x0000000000c40947 */ /* 0x000fea0003800000 */
[----:B------:R-:W-:Y:S01]  /*0e10*/  IABS R9, R3 ;  /* 0x0000000300097213 */ /* 0x000fe20000000000 */
[----:B------:R-:W-:Y:S01]  /*0e20*/  IMAD.IADD R4, R0, 0x1, -R4 ;  /* 0x0000000100047824 */ /* 0x000fe200078e0a04 */
[----:B------:R-:W0:Y:S02]  /*0e30*/  LDCU.64 UR8, c[0x0][0x398] ;  /* 0x00007300ff0877ac */ /* 0x000e240008000a00 */
[----:B------:R-:W1:Y:S02]  /*0e40*/  I2F.RP R2, R9 ;  /* 0x0000000900027306 */ /* 0x000e640000209400 */
[----:B------:R-:W-:Y:S01]  /*0e50*/  IABS R10, R4 ;  /* 0x00000004000a7213 */ /* 0x000fe20000000000 */
[----:B------:R-:W2:Y:S01]  /*0e60*/  LDCU UR5, c[0x0][0x380] ;  /* 0x00007000ff0577ac */ /* 0x000ea20008000800 */
[----:B------:R-:W3:Y:S04]  /*0e70*/  LDCU UR10, c[0x0][0x388] ;  /* 0x00007100ff0a77ac */ /* 0x000ee80008000800 */
[----:B-1----:R-:W1:Y:S01]  /*0e80*/  MUFU.RCP R2, R2 ;  /* 0x0000000200027308 */ /* 0x002e620000001000 */
[----:B0-----:R-:W-:-:S04]  /*0e90*/  UIADD3 UR4, UPT, UPT, UR8, -0x1, URZ ;  /* 0xffffffff08047890 */ /* 0x001fc8000fffe0ff */
[----:B--2---:R-:W-:Y:S01]  /*0ea0*/  UIMAD UR4, UR4, UR5, UR8 ;  /* 0x00000005040472a4 */ /* 0x004fe2000f8e0208 */
[----:B-1----:R-:W-:-:S04]  /*0eb0*/  IADD3 R8, PT, PT, R2, 0xffffffe, RZ ;  /* 0x0ffffffe02087810 */ /* 0x002fc80007ffe0ff */
[----:B------:R-:W0:Y:S02]  /*0ec0*/  F2I.FTZ.U32.TRUNC.NTZ R7, R8 ;  /* 0x0000000800077305 */ /* 0x000e24000021f000 */
[----:B0-----:R-:W-:-:S05]  /*0ed0*/  IADD3 R6, PT, PT, RZ, -R7, RZ ;  /* 0x80000007ff067210 */ /* 0x001fca0007ffe0ff */
[----:B------:R-:W-:Y:S02]  /*0ee0*/  IMAD R11, R6, R9, RZ ;  /* 0x00000009060b7224 */ /* 0x000fe400078e02ff */
[----:B------:R-:W-:-:S05]  /*0ef0*/  HFMA2 R6, -RZ, RZ, 0, 0 ;  /* 0x00000000ff067431 */ /* 0x000fca00000001ff */
[----:B------:R-:W-:Y:S01]  /*0f00*/  IMAD.HI.U32 R11, R7, R11, R6 ;  /* 0x0000000b070b7227 */ /* 0x000fe200078e0006 */
[----:B------:R-:W-:-:S05]  /*0f10*/  MOV R6, R10 ;  /* 0x0000000a00067202 */ /* 0x000fca0000000f00 */
[----:B------:R-:W-:-:S04]  /*0f20*/  IMAD.HI.U32 R2, R11, R6, RZ ;  /* 0x000000060b027227 */ /* 0x000fc800078e00ff */
[----:B------:R-:W-:-:S04]  /*0f30*/  IMAD.MOV R7, RZ, RZ, -R2 ;  /* 0x000000ffff077224 */ /* 0x000fc800078e0a02 */
[----:B------:R-:W-:-:S05]  /*0f40*/  IMAD R6, R9, R7, R6 ;  /* 0x0000000709067224 */ /* 0x000fca00078e0206 */
[----:B------:R-:W-:-:S13]  /*0f50*/  ISETP.GT.U32.AND P2, PT, R9, R6, PT ;  /* 0x000000060900720c */ /* 0x000fda0003f44070 */
[-C--:B------:R-:W-:Y:S02]  /*0f60*/  @!P2 IADD3 R6, PT, PT, R6, -R9.reuse, RZ ;  /* 0x800000090606a210 */ /* 0x080fe40007ffe0ff */
[----:B------:R-:W-:Y:S02]  /*0f70*/  @!P2 IADD3 R2, PT, PT, R2, 0x1, RZ ;  /* 0x000000010202a810 */ /* 0x000fe40007ffe0ff */
[----:B------:R-:W-:Y:S02]  /*0f80*/  ISETP.GE.U32.AND P1, PT, R6, R9, PT ;  /* 0x000000090600720c */ /* 0x000fe40003f26070 */
[----:B------:R-:W-:Y:S02]  /*0f90*/  LOP3.LUT R6, R4, R3, RZ, 0x3c, !PT ;  /* 0x0000000304067212 */ /* 0x000fe400078e3cff */
[----:B------:R-:W-:Y:S02]  /*0fa0*/  ISETP.NE.AND P2, PT, R3, RZ, PT ;  /* 0x000000ff0300720c */ /* 0x000fe40003f45270 */
[----:B------:R-:W-:-:S02]  /*0fb0*/  ISETP.GE.AND P0, PT, R6, RZ, PT ;  /* 0x000000ff0600720c */ /* 0x000fc40003f06270 */
[----:B------:R-:W0:Y:S05]  /*0fc0*/  LDC.64 R6, c[0x0][0x3a8] ;  /* 0x0000ea00ff067b82 */ /* 0x000e2a0000000a00 */
[----:B------:R-:W-:-:S06]  /*0fd0*/  @P1 VIADD R2, R2, 0x1 ;  /* 0x0000000102021836 */ /* 0x000fcc0000000000 */
[----:B------:R-:W-:Y:S02]  /*0fe0*/  @!P0 IADD3 R2, PT, PT, -R2, RZ, RZ ;  /* 0x000000ff02028210 */ /* 0x000fe40007ffe1ff */
[----:B------:R-:W-:-:S04]  /*0ff0*/  @!P2 LOP3.LUT R2, RZ, R3, RZ, 0x33, !PT ;  /* 0x00000003ff02a212 */ /* 0x000fc800078e33ff */
[C---:B------:R-:W-:Y:S01]  /*1000*/  IADD3 R8, PT, PT, -R2.reuse, RZ, RZ ;  /* 0x000000ff02087210 */ /* 0x040fe20007ffe1ff */
[----:B------:R-:W-:-:S04]  /*1010*/  VIADD R2, R2, UR4 ;  /* 0x0000000402027c36 */ /* 0x000fc80008000000 */
[----:B------:R-:W-:Y:S02]  /*1020*/  IMAD R3, R3, R8, R4 ;  /* 0x0000000803037224 */ /* 0x000fe400078e0204 */
[----:B------:R-:W1:Y:S03]  /*1030*/  LDC.64 R8, c[0x0][0x3b0] ;  /* 0x0000ec00ff087b82 */ /* 0x000e660000000a00 */
[----:B------:R-:W-:-:S05]  /*1040*/  IADD3 R3, PT, PT, R3, UR8, RZ ;  /* 0x0000000803037c10 */ /* 0x000fca000fffe0ff */
[----:B---3--:R-:W-:-:S04]  /*1050*/  IMAD R11, R2, UR10, R3 ;  /* 0x0000000a020b7c24 */ /* 0x008fc8000f8e0203 */
[----:B0-----:R-:W-:Y:S02]  /*1060*/  IMAD.WIDE R2, R11, 0x4, R6 ;  /* 0x000000040b027825 */ /* 0x001fe400078e0206 */
[----:B------:R-:W0:Y:S04]  /*1070*/  LDC.64 R6, c[0x0][0x3b8] ;  /* 0x0000ee00ff067b82 */ /* 0x000e280000000a00 */
[----:B------:R-:W2:Y:S01]  /*1080*/  LDG.E R3, desc[UR6][R2.64] ;  /* 0x0000000602037981 */ /* 0x000ea2000c1e1900 */
[----:B------:R-:W-:Y:S02]  /*1090*/  IMAD R13, R5, UR9, R0 ;  /* 0x00000009050d7c24 */ /* 0x000fe4000f8e0200 */
[----:B-1----:R-:W-:Y:S02]  /*10a0*/  IMAD.WIDE R4, R11, 0x4, R8 ;  /* 0x000000040b047825 */ /* 0x002fe400078e0208 */
[----:B------:R-:W1:Y:S02]  /*10b0*/  LDC.64 R8, c[0x0][0x3c0] ;  /* 0x0000f000ff087b82 */ /* 0x000e640000000a00 */
[----:B0-----:R-:W-:-:S05]  /*10c0*/  IMAD.WIDE R6, R13, 0x4, R6 ;  /* 0x000000040d067825 */ /* 0x001fca00078e0206 */
[----:B--2---:R-:W-:Y:S04]  /*10d0*/  STG.E desc[UR6][R6.64], R3 ;  /* 0x0000000306007986 */ /* 0x004fe8000c101906 */
[----:B------:R-:W2:Y:S01]  /*10e0*/  LDG.E R5, desc[UR6][R4.64] ;  /* 0x0000000604057981 */ /* 0x000ea2000c1e1900 */
[----:B-1----:R-:W-:-:S05]  /*10f0*/  IMAD.WIDE R8, R13, 0x4, R8 ;  /* 0x000000040d087825 */ /* 0x002fca00078e0208 */
[----:B--2---:R-:W-:Y:S01]  /*1100*/  STG.E desc[UR6][R8.64], R5 ;  /* 0x0000000508007986 */ /* 0x004fe2000c101906 */
[----:B------:R-:W-:Y:S05]  /*1110*/  EXIT ;  /* 0x000000000000794d */ /* 0x000fea0003800000 */
.L_x_129:
[----:B------:R-:W-:Y:S01]  /*1120*/  IABS R10, R3 ;  /* 0x00000003000a7213 */ /* 0x000fe20000000000 */
[----:B------:R-:W-:Y:S01]  /*1130*/  HFMA2 R6, -RZ, RZ, 0, 0 ;  /* 0x00000000ff067431 */ /* 0x000fe200000001ff */
[----:B------:R-:W-:Y:S01]  /*1140*/  IADD3 R4, PT, PT, R0, -R9, RZ ;  /* 0x8000000900047210 */ /* 0x000fe20007ffe0ff */
[----:B------:R-:W0:Y:S01]  /*1150*/  LDCU.64 UR4, c[0x0][0x398] ;  /* 0x00007300ff0477ac */ /* 0x000e220008000a00 */
[----:B------:R-:W1:Y:S02]  /*1160*/  I2F.RP R8, R10 ;  /* 0x0000000a00087306 */ /* 0x000e640000209400 */
[----:B------:R-:W-:Y:S01]  /*1170*/  IABS R12, R4 ;  /* 0x00000004000c7213 */ /* 0x000fe20000000000 */
[----:B------:R-:W2:Y:S05]  /*1180*/  LDCU UR8, c[0x0][0x388] ;  /* 0x00007100ff0877ac */ /* 0x000eaa0008000800 */
[----:B-1----:R-:W1:Y:S01]  /*1190*/  MUFU.RCP R8, R8 ;  /* 0x0000000800087308 */ /* 0x002e620000001000 */
[----:B0-----:R-:W-:-:S02]  /*11a0*/  IADD3 R2, PT, PT, R2, UR4, RZ ;  /* 0x0000000402027c10 */ /* 0x001fc4000fffe0ff */
[----:B-1----:R-:W-:-:S05]  /*11b0*/  IADD3 R11, PT, PT, R8, 0xffffffe, RZ ;  /* 0x0ffffffe080b7810 */ /* 0x002fca0007ffe0ff */
[----:B------:R-:W0:Y:S02]  /*11c0*/  F2I.FTZ.U32.TRUNC.NTZ R7, R11 ;  /* 0x0000000b00077305 */ /* 0x000e24000021f000 */
[----:B0-----:R-:W-:-:S04]  /*11d0*/  IMAD.MOV R13, RZ, RZ, -R7 ;  /* 0x000000ffff0d7224 */ /* 0x001fc800078e0a07 */
[----:B------:R-:W-:-:S04]  /*11e0*/  IMAD R9, R13, R10, RZ ;  /* 0x0000000a0d097224 */ /* 0x000fc800078e02ff */
[----:B------:R-:W-:Y:S02]  /*11f0*/  IMAD.HI.U32 R6, R7, R9, R6 ;  /* 0x0000000907067227 */ /* 0x000fe400078e0006 */
[----:B------:R-:W0:Y:S02]  /*1200*/  LDC R9, c[0x0][0x380] ;  /* 0x0000e000ff097b82 */ /* 0x000e240000000800 */
[----:B------:R-:W-:-:S04]  /*1210*/  IMAD.MOV.U32 R7, RZ, RZ, R12 ;  /* 0x000000ffff077224 */ /* 0x000fc800078e000c */
[----:B------:R-:W-:-:S05]  /*1220*/  IMAD.HI.U32 R6, R6, R7, RZ ;  /* 0x0000000706067227 */ /* 0x000fca00078e00ff */
[----:B------:R-:W-:-:S05]  /*1230*/  IADD3 R8, PT, PT, -R6, RZ, RZ ;  /* 0x000000ff06087210 */ /* 0x000fca0007ffe1ff */
[----:B------:R-:W-:-:S05]  /*1240*/  IMAD R7, R10, R8, R7 ;  /* 0x000000080a077224 */ /* 0x000fca00078e0207 */
[----:B------:R-:W-:Y:S01]  /*1250*/  ISETP.GT.U32.AND P2, PT, R10, R7, PT ;  /* 0x000000070a00720c */ /* 0x000fe20003f44070 */
[----:B0-----:R-:W-:-:S12]  /*1260*/  IMAD R9, R2, R9, UR4 ;  /* 0x0000000402097e24 */ /* 0x001fd8000f8e0209 */
[-C--:B------:R-:W-:Y:S01]  /*1270*/  @!P2 IADD3 R7, PT, PT, R7, -R10.reuse, RZ ;  /* 0x8000000a0707a210 */ /* 0x080fe20007ffe0ff */
[----:B------:R-:W-:Y:S01]  /*1280*/  @!P2 VIADD R6, R6, 0x1 ;  /* 0x000000010606a836 */ /* 0x000fe20000000000 */
[----:B------:R-:W-:Y:S02]  /*1290*/  ISETP.NE.AND P2, PT, R3, RZ, PT ;  /* 0x000000ff0300720c */ /* 0x000fe40003f45270 */
[----:B------:R-:W-:Y:S02]  /*12a0*/  ISETP.GE.U32.AND P1, PT, R7, R10, PT ;  /* 0x0000000a0700720c */ /* 0x000fe40003f26070 */
[----:B------:R-:W-:-:S04]  /*12b0*/  LOP3.LUT R7, R4, R3, RZ, 0x3c, !PT ;  /* 0x0000000304077212 */ /* 0x000fc800078e3cff */
[----:B------:R-:W-:-:S07]  /*12c0*/  ISETP.GE.AND P0, PT, R7, RZ, PT ;  /* 0x000000ff0700720c */ /* 0x000fce0003f06270 */
[----:B------:R-:W-:-:S04]  /*12d0*/  @P1 IADD3 R6, PT, PT, R6, 0x1, RZ ;  /* 0x0000000106061810 */ /* 0x000fc80007ffe0ff */
[----:B------:R-:W-:Y:S02]  /*12e0*/  MOV R8, R6 ;  /* 0x0000000600087202 */ /* 0x000fe40000000f00 */
[----:B------:R-:W0:Y:S03]  /*12f0*/  LDC.64 R6, c[0x0][0x3a8] ;  /* 0x0000ea00ff067b82 */ /* 0x000e260000000a00 */
[----:B------:R-:W-:Y:S01]  /*1300*/  @!P0 IMAD.MOV R8, RZ, RZ, -R8 ;  /* 0x000000ffff088224 */ /* 0x000fe200078e0a08 */
[----:B------:R-:W-:-:S04]  /*1310*/  @!P2 LOP3.LUT R8, RZ, R3, RZ, 0x33, !PT ;  /* 0x00000003ff08a212 */ /* 0x000fc800078e33ff */
[C---:B------:R-:W-:Y:S01]  /*1320*/  IADD3 R10, PT, PT, -R8.reuse, RZ, RZ ;  /* 0x000000ff080a7210 */ /* 0x040fe20007ffe1ff */
[----:B------:R-:W-:-:S04]  /*1330*/  IMAD.IADD R9, R8, 0x1, R9 ;  /* 0x0000000108097824 */ /* 0x000fc800078e0209 */
[----:B------:R-:W-:-:S05]  /*1340*/  IMAD R3, R3, R10, R4 ;  /* 0x0000000a03037224 */ /* 0x000fca00078e0204 */
[----:B------:R-:W-:-:S05]  /*1350*/  IADD3 R2, PT, PT, R3, UR4, RZ ;  /* 0x0000000403027c10 */ /* 0x000fca000fffe0ff */
[----:B--2---:R-:W-:Y:S02]  /*1360*/  IMAD R11, R9, UR8, R2 ;  /* 0x00000008090b7c24 */ /* 0x004fe4000f8e0202 */
[----:B------:R-:W1:Y:S02]  /*1370*/  LDC.64 R8, c[0x0][0x3b0] ;  /* 0x0000ec00ff087b82 */ /* 0x000e640000000a00 */
[----:B0-----:R-:W-:-:S06]  /*1380*/  IMAD.WIDE R2, R11, 0x4, R6 ;  /* 0x000000040b027825 */ /* 0x001fcc00078e0206 */
[----:B------:R-:W2:Y:S01]  /*1390*/  LDG.E R3, desc[UR6][R2.64] ;  /* 0x0000000602037981 */ /* 0x000ea2000c1e1900 */
[----:B------:R-:W0:Y:S01]  /*13a0*/  LDC.64 R6, c[0x0][0x3b8] ;  /* 0x0000ee00ff067b82 */ /* 0x000e220000000a00 */
[----:B------:R-:W-:Y:S02]  /*13b0*/  IMAD R13, R5, UR5, R0 ;  /* 0x00000005050d7c24 */ /* 0x000fe4000f8e0200 */
[----:B-1----:R-:W-:-:S05]  /*13c0*/  IMAD.WIDE R4, R11, 0x4, R8 ;  /* 0x000000040b047825 */ /* 0x002fca00078e0208 */
[----:B------:R-:W1:Y:S01]  /*13d0*/  LDC.64 R8, c[0x0][0x3c0] ;  /* 0x0000f000ff087b82 */ /* 0x000e620000000a00 */
[----:B0-----:R-:W-:-:S05]  /*13e0*/  IMAD.WIDE R6, R13, 0x4, R6 ;  /* 0x000000040d067825 */ /* 0x001fca00078e0206 */
[----:B--2---:R-:W-:Y:S04]  /*13f0*/  STG.E desc[UR6][R6.64], R3 ;  /* 0x0000000306007986 */ /* 0x004fe8000c101906 */
[----:B------:R-:W2:Y:S01]  /*1400*/  LDG.E R5, desc[UR6][R4.64] ;  /* 0x0000000604057981 */ /* 0x000ea2000c1e1900 */
[----:B-1----:R-:W-:-:S05]  /*1410*/  IMAD.WIDE R8, R13, 0x4, R8 ;  /* 0x000000040d087825 */ /* 0x002fca00078e0208 */
[----:B--2---:R-:W-:Y:S01]  /*1420*/  STG.E desc[UR6][R8.64], R5 ;  /* 0x0000000508007986 */ /* 0x004fe2000c101906 */
[----:B------:R-:W-:Y:S05]  /*1430*/  EXIT ;  /* 0x000000000000794d */ /* 0x000fea0003800000 */
.L_x_124:
[----:B------:R-:W-:-:S05]  /*1440*/  IMAD R13, R7, R2, RZ ;  /* 0x00000002070d7224 */ /* 0x000fca00078e02ff */
[----:B------:R-:W-:-:S13]  /*1450*/  ISETP.GE.AND P0, PT, R0, R13, PT ;  /* 0x0000000d0000720c */ /* 0x000fda0003f06270 */
[----:B------:R-:W-:Y:S05]  /*1460*/  @P0 BRA `(.L_x_130) ;  /* 0x0000000000c00947 */ /* 0x000fea0003800000 */
[----:B------:R-:W0:Y:S01]  /*1470*/  LDC.64 R2, c[0x0][0x3b8] ;  /* 0x0000ee00ff027b82 */ /* 0x000e220000000a00 */
[----:B------:R-:W1:Y:S02]  /*1480*/  LDCU.64 UR4, c[0x0][0x398] ;  /* 0x00007300ff0477ac */ /* 0x000e640008000a00 */
[----:B-1----:R-:W-:Y:S01]  /*1490*/  IMAD R5, R5, UR5, R0 ;  /* 0x0000000505057c24 */ /* 0x002fe2000f8e0200 */
[----:B------:R-:W-:Y:S01]  /*14a0*/  IABS R4, R7 ;  /* 0x0000000700047213 */ /* 0x000fe20000000000 */
[----:B------:R-:W1:Y:S02]  /*14b0*/  LDCU UR5, c[0x0][0x380] ;  /* 0x00007000ff0577ac */ /* 0x000e640008000800 */
[----:B0-----:R-:W-:-:S06]  /*14c0*/  IMAD.WIDE R2, R5, 0x4, R2 ;  /* 0x0000000405027825 */ /* 0x001fcc00078e0202 */
[----:B------:R0:W2:Y:S01]  /*14d0*/  LDG.E R2, desc[UR6][R2.64] ;  /* 0x0000000602027981 */ /* 0x0000a2000c1e1900 */
[----:B------:R-:W3:Y:S01]  /*14e0*/  I2F.RP R6, R4 ;  /* 0x0000000400067306 */ /* 0x000ee20000209400 */
[----:B0-----:R-:W-:-:S07]  /*14f0*/  IABS R3, R0 ;  /* 0x0000000000037213 */ /* 0x001fce0000000000 */
[----:B---3--:R-:W0:Y:S02]  /*1500*/  MUFU.RCP R6, R6 ;  /* 0x0000000600067308 */ /* 0x008e240000001000 */
[----:B0-----:R-:W-:-:S06]  /*1510*/  IADD3 R8, PT, PT, R6, 0xffffffe, RZ ;  /* 0x0ffffffe06087810 */ /* 0x001fcc0007ffe0ff */
[----:B------:R0:W3:Y:S02]  /*1520*/  F2I.FTZ.U32.TRUNC.NTZ R9, R8 ;  /* 0x0000000800097305 */ /* 0x0000e4000021f000 */
[----:B0-----:R-:W-:Y:S02]  /*1530*/  HFMA2 R8, -RZ, RZ, 0, 0 ;  /* 0x00000000ff087431 */ /* 0x001fe400000001ff */
[----:B---3--:R-:W-:-:S04]  /*1540*/  IMAD.MOV R11, RZ, RZ, -R9 ;  /* 0x000000ffff0b7224 */ /* 0x008fc800078e0a09 */
[----:B------:R-:W-:-:S04]  /*1550*/  IMAD R11, R11, R4, RZ ;  /* 0x000000040b0b7224 */ /* 0x000fc800078e02ff */
[----:B------:R-:W-:Y:S02]  /*1560*/  IMAD.HI.U32 R11, R9, R11, R8 ;  /* 0x0000000b090b7227 */ /* 0x000fe400078e0008 */
[----:B------:R-:W0:Y:S04]  /*1570*/  LDC.64 R8, c[0x0][0x3c0] ;  /* 0x0000f000ff087b82 */ /* 0x000e280000000a00 */
[----:B------:R-:W-:-:S05]  /*1580*/  IMAD.HI.U32 R11, R11, R3, RZ ;  /* 0x000000030b0b7227 */ /* 0x000fca00078e00ff */
[----:B------:R-:W-:-:S05]  /*1590*/  IADD3 R6, PT, PT, -R11, RZ, RZ ;  /* 0x000000ff0b067210 */ /* 0x000fca0007ffe1ff */
[----:B------:R-:W-:-:S05]  /*15a0*/  IMAD R3, R4, R6, R3 ;  /* 0x0000000604037224 */ /* 0x000fca00078e0203 */
[----:B------:R-:W-:Y:S01]  /*15b0*/  ISETP.GT.U32.AND P2, PT, R4, R3, PT ;  /* 0x000000030400720c */ /* 0x000fe20003f44070 */
[----:B0-----:R-:W-:-:S12]  /*15c0*/  IMAD.WIDE R8, R5, 0x4, R8 ;  /* 0x0000000405087825 */ /* 0x001fd800078e0208 */
        /* <DEDUP_REMOVED lines=8> */
[----:B------:R-:W0:Y:S03]  /*1650*/  LDC R11, c[0x0][0x388] ;  /* 0x0000e200ff0b7b82 */ /* 0x000e260000000800 */
[----:B------:R-:W-:Y:S02]  /*1660*/  @!P0 IADD3 R3, PT, PT, -R3, RZ, RZ ;  /* 0x000000ff03038210 */ /* 0x000fe40007ffe1ff */
[----:B------:R-:W-:-:S04]  /*1670*/  @!P2 LOP3.LUT R3, RZ, R7, RZ, 0x33, !PT ;  /* 0x00000007ff03a212 */ /* 0x000fc800078e33ff */
[C---:B------:R-:W-:Y:S01]  /*1680*/  IADD3 R4, PT, PT, -R3.reuse, RZ, RZ ;  /* 0x000000ff03047210 */ /* 0x040fe20007ffe1ff */
[----:B------:R-:W-:-:S04]  /*1690*/  VIADD R3, R3, UR4 ;  /* 0x0000000403037c36 */ /* 0x000fc80008000000 */
[----:B------:R-:W-:Y:S02]  /*16a0*/  IMAD R0, R7, R4, R0 ;  /* 0x0000000407007224 */ /* 0x000fe400078e0200 */
[----:B------:R-:W3:Y:S03]  /*16b0*/  LDC.64 R6, c[0x0][0x3a8] ;  /* 0x0000ea00ff067b82 */ /* 0x000ee60000000a00 */
[----:B------:R-:W-:-:S05]  /*16c0*/  IADD3 R0, PT, PT, R0, UR4, RZ ;  /* 0x0000000400007c10 */ /* 0x000fca000fffe0ff */
[----:B-1----:R-:W-:Y:S01]  /*16d0*/  IMAD R0, R3, UR5, R0 ;  /* 0x0000000503007c24 */ /* 0x002fe2000f8e0200 */
[----:B------:R-:W1:Y:S03]  /*16e0*/  LDC.64 R4, c[0x0][0x3b0] ;  /* 0x0000ec00ff047b82 */ /* 0x000e660000000a00 */
[----:B0-----:R-:W-:-:S05]  /*16f0*/  IMAD R0, R0, R11, UR4 ;  /* 0x0000000400007e24 */ /* 0x001fca000f8e020b */
[----:B------:R-:W-:-:S05]  /*1700*/  IADD3 R3, PT, PT, R0, -0x1, RZ ;  /* 0xffffffff00037810 */ /* 0x000fca0007ffe0ff */
[----:B---3--:R-:W-:-:S05]  /*1710*/  IMAD.WIDE R6, R3, 0x4, R6 ;  /* 0x0000000403067825 */ /* 0x008fca00078e0206 */
[----:B--2---:R-:W-:Y:S04]  /*1720*/  STG.E desc[UR6][R6.64], R2 ;  /* 0x0000000206007986 */ /* 0x004fe8000c101906 */
[----:B------:R-:W2:Y:S01]  /*1730*/  LDG.E R9, desc[UR6][R8.64] ;  /* 0x0000000608097981 */ /* 0x000ea2000c1e1900 */
[----:B-1----:R-:W-:-:S05]  /*1740*/  IMAD.WIDE R4, R3, 0x4, R4 ;  /* 0x0000000403047825 */ /* 0x002fca00078e0204 */
[----:B--2---:R-:W-:Y:S01]  /*1750*/  STG.E desc[UR6][R4.64], R9 ;  /* 0x0000000904007986 */ /* 0x004fe2000c101906 */
[----:B------:R-:W-:Y:S05]  /*1760*/  EXIT ;  /* 0x000000000000794d */ /* 0x000fea0003800000 */
.L_x_130:
[----:B------:R-:W-:-:S13]  /*1770*/  ISETP.GE.AND P0, PT, R0, R9, PT ;  /* 0x000000090000720c */ /* 0x000fda0003f06270 */
[----:B------:R-:W-:Y:S05]  /*1780*/  @P0 BRA `(.L_x_131) ;  /* 0x0000000000c40947 */ /* 0x000fea0003800000 */
[----:B------:R-:W0:Y:S01]  /*1790*/  LDC.64 R10, c[0x0][0x3b8] ;  /* 0x0000ee00ff0a7b82 */ /* 0x000e220000000a00 */
[----:B------:R-:W1:Y:S01]  /*17a0*/  LDCU.64 UR4, c[0x0][0x398] ;  /* 0x00007300ff0477ac */ /* 0x000e620008000a00 */
[----:B------:R-:W-:Y:S02]  /*17b0*/  IABS R6, R7 ;  /* 0x0000000700067213 */ /* 0x000fe40000000000 */
[----:B------:R-:W-:Y:S01]  /*17c0*/  IADD3 R8, PT, PT, R0, -R13, RZ ;  /* 0x8000000d00087210 */ /* 0x000fe20007ffe0ff */
[----:B------:R-:W2:Y:S01]  /*17d0*/  LDCU UR8, c[0x0][0x388] ;  /* 0x00007100ff0877ac */ /* 0x000ea20008000800 */
[----:B-1----:R-:W-:Y:S01]  /*17e0*/  IMAD R9, R5, UR5, R0 ;  /* 0x0000000505097c24 */ /* 0x002fe2000f8e0200 */
[----:B------:R-:W1:Y:S01]  /*17f0*/  I2F.RP R12, R6 ;  /* 0x00000006000c7306 */ /* 0x000e620000209400 */
[----:B------:R-:W3:Y:S02]  /*1800*/  LDCU UR5, c[0x0][0x380] ;  /* 0x00007000ff0577ac */ /* 0x000ee40008000800 */
[----:B0-----:R-:W-:-:S05]  /*1810*/  IMAD.WIDE R10, R9, 0x4, R10 ;  /* 0x00000004090a7825 */ /* 0x001fca00078e020a */
[----:B------:R0:W4:Y:S01]  /*1820*/  LDG.E R2, desc[UR6][R10.64] ;  /* 0x000000060a027981 */ /* 0x000122000c1e1900 */
[----:B------:R-:W-:Y:S02]  /*1830*/  IABS R0, R8 ;  /* 0x0000000800007213 */ /* 0x000fe40000000000 */
[----:B------:R-:W-:Y:S01]  /*1840*/  IADD3 R3, PT, PT, R3, UR4, RZ ;  /* 0x0000000403037c10 */ /* 0x000fe2000fffe0ff */
[----:B-1----:R-:W1:Y:S01]  /*1850*/  MUFU.RCP R12, R12 ;  /* 0x0000000c000c7308 */ /* 0x002e620000001000 */
[----:B0-----:R-:W0:Y:S01]  /*1860*/  LDC.64 R10, c[0x0][0x3a8] ;  /* 0x0000ea00ff0a7b82 */ /* 0x001e220000000a00 */
[----:B-1----:R-:W-:-:S06]  /*1870*/  VIADD R4, R12, 0xffffffe ;  /* 0x0ffffffe0c047836 */ /* 0x002fcc0000000000 */
[----:B------:R1:W5:Y:S02]  /*1880*/  F2I.FTZ.U32.TRUNC.NTZ R5, R4 ;  /* 0x0000000400057305 */ /* 0x000364000021f000 */
[----:B-1----:R-:W-:Y:S01]  /*1890*/  IMAD.MOV.U32 R4, RZ, RZ, RZ ;  /* 0x000000ffff047224 */ /* 0x002fe200078e00ff */
[----:B-----5:R-:W-:-:S05]  /*18a0*/  IADD3 R15, PT, PT, RZ, -R5, RZ ;  /* 0x80000005ff0f7210 */ /* 0x020fca0007ffe0ff */
[----:B------:R-:W-:-:S04]  /*18b0*/  IMAD R13, R15, R6, RZ ;  /* 0x000000060f0d7224 */ /* 0x000fc800078e02ff */
[----:B------:R-:W-:-:S06]  /*18c0*/  IMAD.HI.U32 R13, R5, R13, R4 ;  /* 0x0000000d050d7227 */ /* 0x000fcc00078e0004 */
[----:B------:R-:W-:-:S05]  /*18d0*/  IMAD.HI.U32 R13, R13, R0, RZ ;  /* 0x000000000d0d7227 */ /* 0x000fca00078e00ff */
[----:B------:R-:W-:-:S05]  /*18e0*/  IADD3 R5, PT, PT, -R13, RZ, RZ ;  /* 0x000000ff0d057210 */ /* 0x000fca0007ffe1ff */
[----:B------:R-:W-:Y:S01]  /*18f0*/  IMAD R5, R6, R5, R0 ;  /* 0x0000000506057224 */ /* 0x000fe200078e0200 */
[----:B------:R-:W-:-:S04]  /*1900*/  LOP3.LUT R0, R8, R7, RZ, 0x3c, !PT ;  /* 0x0000000708007212 */ /* 0x000fc800078e3cff */
[----:B------:R-:W-:Y:S02]  /*1910*/  ISETP.GT.U32.AND P2, PT, R6, R5, PT ;  /* 0x000000050600720c */ /* 0x000fe40003f44070 */
[----:B------:R-:W-:-:S11]  /*1920*/  ISETP.GE.AND P0, PT, R0, RZ, PT ;  /* 0x000000ff0000720c */ /* 0x000fd60003f06270 */
[-C--:B------:R-:W-:Y:S01]  /*1930*/  @!P2 IADD3 R5, PT, PT, R5, -R6.reuse, RZ ;  /* 0x800000060505a210 */ /* 0x080fe20007ffe0ff */
[----:B------:R-:W-:Y:S01]  /*1940*/  @!P2 VIADD R13, R13, 0x1 ;  /* 0x000000010d0da836 */ /* 0x000fe20000000000 */
[----:B------:R-:W-:Y:S02]  /*1950*/  ISETP.NE.AND P2, PT, R7, RZ, PT ;  /* 0x000000ff0700720c */ /* 0x000fe40003f45270 */
[----:B------:R-:W-:Y:S02]  /*1960*/  ISETP.GE.U32.AND P1, PT, R5, R6, PT ;  /* 0x000000060500720c */ /* 0x000fe40003f26070 */
[----:B------:R-:W1:Y:S11]  /*1970*/  LDC.64 R4, c[0x0][0x3c0] ;  /* 0x0000f000ff047b82 */ /* 0x000e760000000a00 */
[----:B------:R-:W-:-:S04]  /*1980*/  @P1 IADD3 R13, PT, PT, R13, 0x1, RZ ;  /* 0x000000010d0d1810 */ /* 0x000fc80007ffe0ff */
[----:B------:R-:W-:-:S05]  /*1990*/  MOV R0, R13 ;  /* 0x0000000d00007202 */ /* 0x000fca0000000f00 */
[----:B------:R-:W-:Y:S01]  /*19a0*/  @!P0 IMAD.MOV R0, RZ, RZ, -R0 ;  /* 0x000000ffff008224 */ /* 0x000fe200078e0a00 */
[----:B------:R-:W-:-:S04]  /*19b0*/  @!P2 LOP3.LUT R0, RZ, R7, RZ, 0x33, !PT ;  /* 0x00000007ff00a212 */ /* 0x000fc800078e33ff */
[C---:B------:R-:W-:Y:S02]  /*19c0*/  IADD3 R6, PT, PT, -R0.reuse, RZ, RZ ;  /* 0x000000ff00067210 */ /* 0x040fe40007ffe1ff */
[----:B------:R-:W-:-:S03]  /*19d0*/  IADD3 R0, PT, PT, R0, UR4, RZ ;  /* 0x0000000400007c10 */ /* 0x000fc6000fffe0ff */
[----:B------:R-:W-:-:S04]  /*19e0*/  IMAD R7, R7, R6, R8 ;  /* 0x0000000607077224 */ /* 0x000fc800078e0208 */
[----:B------:R-:W-:-:S04]  /*19f0*/  VIADD R7, R7, UR4 ;  /* 0x0000000407077c36 */ /* 0x000fc80008000000 */
[----:B---3--:R-:W-:Y:S02]  /*1a00*/  IMAD R0, R0, UR5, R7 ;  /* 0x0000000500007c24 */ /* 0x008fe4000f8e0207 */
[----:B-1----:R-:W-:Y:S02]  /*1a10*/  IMAD.WIDE R6, R9, 0x4, R4 ;  /* 0x0000000409067825 */ /* 0x002fe400078e0204 */
[----:B------:R-:W1:Y:S02]  /*1a20*/  LDC.64 R4, c[0x0][0x3b0] ;  /* 0x0000ec00ff047b82 */ /* 0x000e640000000a00 */
[----:B--2---:R-:W-:-:S04]  /*1a30*/  IMAD R3, R0, UR8, R3 ;  /* 0x0000000800037c24 */ /* 0x004fc8000f8e0203 */
[----:B0-----:R-:W-:-:S05]  /*1a40*/  IMAD.WIDE R10, R3, 0x4, R10 ;  /* 0x00000004030a7825 */ /* 0x001fca00078e020a */
[----:B----4-:R-:W-:Y:S04]  /*1a50*/  STG.E desc[UR6][R10.64], R2 ;  /* 0x000000020a007986 */ /* 0x010fe8000c101906 */
[----:B------:R-:W2:Y:S01]  /*1a60*/  LDG.E R7, desc[UR6][R6.64] ;  /* 0x0000000606077981 */ /* 0x000ea2000c1e1900 */
[----:B-1----:R-:W-:-:S05]  /*1a70*/  IMAD.WIDE R4, R3, 0x4, R4 ;  /* 0x0000000403047825 */ /* 0x002fca00078e0204 */
[----:B--2---:R-:W-:Y:S01]  /*1a80*/  STG.E desc[UR6][R4.64], R7 ;  /* 0x0000000704007986 */ /* 0x004fe2000c101906 */
[----:B------:R-:W-:Y:S05]  /*1a90*/  EXIT ;  /* 0x000000000000794d */ /* 0x000fea0003800000 */
.L_x_131:
[----:B------:R-:W-:-:S05]  /*1aa0*/  IMAD R13, R2, R3, R9 ;  /* 0x00000003020d7224 */ /* 0x000fca00078e0209 */
[----:B------:R-:W-:-:S13]  /*1ab0*/  ISETP.GE.AND P0, PT, R0, R13, PT ;  /* 0x0000000d0000720c */ /* 0x000fda0003f06270 */
[----:B------:R-:W-:Y:S05]  /*1ac0*/  @P0 BRA `(.L_x_132) ;  /* 0x0000000000c40947 */ /* 0x000fea0003800000 */
[----:B------:R-:W0:Y:S01]  /*1ad0*/  LDC.64 R10, c[0x0][0x3b8] ;  /* 0x0000ee00ff0a7b82 */ /* 0x000e220000000a00 */
[----:B------:R-:W1:Y:S02]  /*1ae0*/  LDCU.64 UR4, c[0x0][0x398] ;  /* 0x00007300ff0477ac */ /* 0x000e640008000a00 */
[----:B-1----:R-:W-:Y:S01]  /*1af0*/  IMAD R7, R5, UR5, R0 ;  /* 0x0000000505077c24 */ /* 0x002fe2000f8e0200 */
[----:B------:R-:W-:Y:S01]  /*1b00*/  IABS R6, R3 ;  /* 0x0000000300067213 */ /* 0x000fe20000000000 */
[----:B------:R-:W1:Y:S02]  /*1b10*/  LDCU UR5, c[0x0][0x388] ;  /* 0x00007100ff0577ac */ /* 0x000e640008000800 */
[----:B0-----:R-:W-:-:S05]  /*1b20*/  IMAD.WIDE R10, R7, 0x4, R10 ;  /* 0x00000004070a7825 */ /* 0x001fca00078e020a */
[----:B------:R0:W2:Y:S01]  /*1b30*/  LDG.E R2, desc[UR6][R10.64] ;  /* 0x000000060a027981 */ /* 0x0000a2000c1e1900 */
[----:B------:R-:W3:Y:S01]  /*1b40*/  I2F.RP R8, R6 ;  /* 0x0000000600087306 */ /* 0x000ee20000209400 */
[----:B------:R-:W-:-:S04]  /*1b50*/  IADD3 R12, PT, PT, R0, -R9, RZ ;  /* 0x80000009000c7210 */ /* 0x000fc80007ffe0ff */
[----:B------:R-:W-:Y:S01]  /*1b60*/  IABS R0, R12 ;  /* 0x0000000c00007213 */ /* 0x000fe20000000000 */
[----:B0-----:R-:W0:Y:S02]  /*1b70*/  LDC R11, c[0x0][0x380] ;  /* 0x0000e000ff0b7b82 */ /* 0x001e240000000800 */
[----:B---3--:R-:W3:Y:S02]  /*1b80*/  MUFU.RCP R8, R8 ;  /* 0x0000000800087308 */ /* 0x008ee40000001000 */
[----:B---3--:R-:W-:-:S06]  /*1b90*/  IADD3 R4, PT, PT, R8, 0xffffffe, RZ ;  /* 0x0ffffffe08047810 */ /* 0x008fcc0007ffe0ff */
[----:B------:R3:W4:Y:S02]  /*1ba0*/  F2I.FTZ.U32.TRUNC.NTZ R5, R4 ;  /* 0x0000000400057305 */ /* 0x000724000021f000 */
[----:B---3--:R-:W-:Y:S02]  /*1bb0*/  HFMA2 R4, -RZ, RZ, 0, 0 ;  /* 0x00000000ff047431 */ /* 0x008fe400000001ff */
[----:B----4-:R-:W-:-:S04]  /*1bc0*/  IMAD.MOV R13, RZ, RZ, -R5 ;  /* 0x000000ffff0d7224 */ /* 0x010fc800078e0a05 */
[----:B------:R-:W-:-:S04]  /*1bd0*/  IMAD R9, R13, R6, RZ ;  /* 0x000000060d097224 */ /* 0x000fc800078e02ff */
[----:B------:R-:W-:-:S06]  /*1be0*/  IMAD.HI.U32 R9, R5, R9, R4 ;  /* 0x0000000905097227 */ /* 0x000fcc00078e0004 */
[----:B------:R-:W-:-:S04]  /*1bf0*/  IMAD.HI.U32 R9, R9, R0, RZ ;  /* 0x0000000009097227 */ /* 0x000fc800078e00ff */
[----:B------:R-:W-:-:S04]  /*1c00*/  IMAD.MOV R5, RZ, RZ, -R9 ;  /* 0x000000ffff057224 */ /* 0x000fc800078e0a09 */
[----:B------:R-:W-:Y:S01]  /*1c10*/  IMAD R5, R6, R5, R0 ;  /* 0x0000000506057224 */ /* 0x000fe200078e0200 */
[----:B------:R-:W-:-:S04]  /*1c20*/  LOP3.LUT R0, R12, R3, RZ, 0x3c, !PT ;  /* 0x000000030c007212 */ /* 0x000fc800078e3cff */
[----:B------:R-:W-:Y:S02]  /*1c30*/  ISETP.GT.U32.AND P2, PT, R6, R5, PT ;  /* 0x000000050600720c */ /* 0x000fe40003f44070 */
[----:B------:R-:W-:-:S11]  /*1c40*/  ISETP.GE.AND P0, PT, R0, RZ, PT ;  /* 0x000000ff0000720c */ /* 0x000fd60003f06270 */
[-C--:B------:R-:W-:Y:S02]  /*1c50*/  @!P2 IADD3 R5, PT, PT, R5, -R6.reuse, RZ ;  /* 0x800000060505a210 */ /* 0x080fe40007ffe0ff */
[----:B------:R-:W-:Y:S02]  /*1c60*/  @!P2 IADD3 R9, PT, PT, R9, 0x1, RZ ;  /* 0x000000010909a810 */ /* 0x000fe40007ffe0ff */
[----:B------:R-:W-:Y:S02]  /*1c70*/  ISETP.GE.U32.AND P1, PT, R5, R6, PT ;  /* 0x000000060500720c */ /* 0x000fe40003f26070 */
[----:B------:R-:W-:Y:S01]  /*1c80*/  ISETP.NE.AND P2, PT, R3, RZ, PT ;  /* 0x000000ff0300720c */ /* 0x000fe20003f45270 */
[----:B------:R-:W3:Y:S10]  /*1c90*/  LDC.64 R4, c[0x0][0x3c0] ;  /* 0x0000f000ff047b82 */ /* 0x000ef40000000a00 */
[----:B------:R-:W-:-:S05]  /*1ca0*/  @P1 VIADD R9, R9, 0x1 ;  /* 0x0000000109091836 */ /* 0x000fca0000000000 */
[----:B------:R-:W-:Y:S02]  /*1cb0*/  MOV R0, R9 ;  /* 0x0000000900007202 */ /* 0x000fe40000000f00 */
[----:B------:R-:W4:Y:S02]  /*1cc0*/  LDC.64 R8, c[0x0][0x3a8] ;  /* 0x0000ea00ff087b82 */ /* 0x000f240000000a00 */
[----:B------:R-:W-:Y:S02]  /*1cd0*/  @!P0 IADD3 R0, PT, PT, -R0, RZ, RZ ;  /* 0x000000ff00008210 */ /* 0x000fe40007ffe1ff */
[----:B------:R-:W-:-:S05]  /*1ce0*/  @!P2 LOP3.LUT R0, RZ, R3, RZ, 0x33, !PT ;  /* 0x00000003ff00a212 */ /* 0x000fca00078e33ff */
[----:B------:R-:W-:Y:S01]  /*1cf0*/  IMAD.MOV R6, RZ, RZ, -R0 ;  /* 0x000000ffff067224 */ /* 0x000fe200078e0a00 */
[----:B------:R-:W-:-:S03]  /*1d00*/  IADD3 R0, PT, PT, R0, UR4, RZ ;  /* 0x0000000400007c10 */ /* 0x000fc6000fffe0ff */
[----:B------:R-:W-:Y:S02]  /*1d10*/  IMAD R3, R3, R6, R12 ;  /* 0x0000000603037224 */ /* 0x000fe400078e020c */
[----:B0-----:R-:W-:Y:S02]  /*1d20*/  IMAD R0, R0, R11, UR4 ;  /* 0x0000000400007e24 */ /* 0x001fe4000f8e020b */
[----:B---3--:R-:W-:Y:S01]  /*1d30*/  IMAD.WIDE R6, R7, 0x4, R4 ;  /* 0x0000000407067825 */ /* 0x008fe200078e0204 */
[----:B------:R-:W-:Y:S01]  /*1d40*/  IADD3 R3, PT, PT, R3, UR4, RZ ;  /* 0x0000000403037c10 */ /* 0x000fe2000fffe0ff */
[----:B------:R-:W0:Y:S02]  /*1d50*/  LDC.64 R4, c[0x0][0x3b0] ;  /* 0x0000ec00ff047b82 */ /* 0x000e240000000a00 */
[----:B------:R-:W-:-:S04]  /*1d60*/  VIADD R0, R0, 0xffffffff ;  /* 0xffffffff00007836 */ /* 0x000fc80000000000 */
[----:B-1----:R-:W-:-:S04]  /*1d70*/  IMAD R3, R0, UR5, R3 ;  /* 0x0000000500037c24 */ /* 0x002fc8000f8e0203 */
[----:B----4-:R-:W-:-:S05]  /*1d80*/  IMAD.WIDE R8, R3, 0x4, R8 ;  /* 0x0000000403087825 */ /* 0x010fca00078e0208 */
[----:B--2---:R-:W-:Y:S04]  /*1d90*/  STG.E desc[UR6][R8.64], R2 ;  /* 0x0000000208007986 */ /* 0x004fe8000c101906 */
[----:B------:R-:W2:Y:S01]  /*1da0*/  LDG.E R7, desc[UR6][R6.64] ;  /* 0x0000000606077981 */ /* 0x000ea2000c1e1900 */
[----:B0-----:R-:W-:-:S05]  /*1db0*/  IMAD.WIDE R4, R3, 0x4, R4 ;  /* 0x0000000403047825 */ /* 0x001fca00078e0204 */
[----:B--2---:R-:W-:Y:S01]  /*1dc0*/  STG.E desc[UR6][R4.64], R7 ;  /* 0x0000000704007986 */ /* 0x004fe2000c101906 */
[----:B------:R-:W-:Y:S05]  /*1dd0*/  EXIT ;  /* 0x000000000000794d */ /* 0x000fea0003800000 */
.L_x_132:
[----:B------:R-:W-:-:S13]  /*1de0*/  ISETP.GE.AND P0, PT, R0, R4, PT ;  /* 0x000000040000720c */ /* 0x000fda0003f06270 */
[----:B------:R-:W-:Y:S05]  /*1df0*/  @P0 BRA `(.L_x_133) ;  /* 0x0000000000c40947 */ /* 0x000fea0003800000 */
[----:B------:R-:W0:Y:S01]  /*1e00*/  LDC.64 R10, c[0x0][0x3b8] ;  /* 0x0000ee00ff0a7b82 */ /* 0x000e220000000a00 */
[----:B------:R-:W1:Y:S01]  /*1e10*/  LDCU.64 UR4, c[0x0][0x398] ;  /* 0x00007300ff0477ac */ /* 0x000e620008000a00 */
[----:B------:R-:W-:Y:S01]  /*1e20*/  IABS R6, R3 ;  /* 0x0000000300067213 */ /* 0x000fe20000000000 */
[----:B------:R-:W-:Y:S01]  /*1e30*/  IMAD.IADD R8, R0, 0x1, -R13 ;  /* 0x0000000100087824 */ /* 0x000fe200078e0a0d */
[----:B------:R-:W2:Y:S01]  /*1e40*/  LDCU UR8, c[0x0][0x388] ;  /* 0x00007100ff0877ac */ /* 0x000ea20008000800 */
[----:B-1----:R-:W-:Y:S01]  /*1e50*/  IMAD R9, R5, UR5, R0 ;  /* 0x0000000505097c24 */ /* 0x002fe2000f8e0200 */
[----:B------:R-:W1:Y:S01]  /*1e60*/  I2F.RP R12, R6 ;  /* 0x00000006000c7306 */ /* 0x000e620000209400 */
[----:B------:R-:W3:Y:S02]  /*1e70*/  LDCU UR5, c[0x0][0x380] ;  /* 0x00007000ff0577ac */ /* 0x000ee40008000800 */
[----:B0-----:R-:W-:-:S05]  /*1e80*/  IMAD.WIDE R10, R9, 0x4, R10 ;  /* 0x00000004090a7825 */ /* 0x001fca00078e020a */
[----:B------:R0:W4:Y:S01]  /*1e90*/  LDG.E R2, desc[UR6][R10.64] ;  /* 0x000000060a027981 */ /* 0x000122000c1e1900 */
[----:B------:R-:W-:Y:S01]  /*1ea0*/  IABS R0, R8 ;  /* 0x0000000800007213 */ /* 0x000fe20000000000 */
[----:B------:R-:W-:Y:S01]  /*1eb0*/  VIADD R7, R7, UR4 ;  /* 0x0000000407077c36 */ /* 0x000fe20008000000 */
[----:B-1----:R-:W1:Y:S01]  /*1ec0*/  MUFU.RCP R12, R12 ;  /* 0x0000000c000c7308 */ /* 0x002e620000001000 */
[----:B0-----:R-:W0:Y:S01]  /*1ed0*/  LDC.64 R10, c[0x0][0x3a8] ;  /* 0x0000ea00ff0a7b82 */ /* 0x001e220000000a00 */
[----:B-1----:R-:W-:-:S06]  /*1ee0*/  IADD3 R4, PT, PT, R12, 0xffffffe, RZ ;  /* 0x0ffffffe0c047810 */ /* 0x002fcc0007ffe0ff */
[----:B------:R1:W5:Y:S02]  /*1ef0*/  F2I.FTZ.U32.TRUNC.NTZ R5, R4 ;  /* 0x0000000400057305 */ /* 0x000364000021f000 */
[----:B-1----:R-:W-:Y:S01]  /*1f00*/  HFMA2 R4, -RZ, RZ, 0, 0 ;  /* 0x00000000ff047431 */ /* 0x002fe200000001ff */
        /* <DEDUP_REMOVED lines=9> */
[----:B------:R-:W-:Y:S01]  /*1fa0*/  @!P2 IMAD.IADD R5, R5, 0x1, -R6 ;  /* 0x000000010505a824 */ /* 0x000fe200078e0a06 */
[----:B------:R-:W-:Y:S02]  /*1fb0*/  @!P2 IADD3 R13, PT, PT, R13, 0x1, RZ ;  /* 0x000000010d0da810 */ /* 0x000fe40007ffe0ff */
[----:B------:R-:W-:Y:S02]  /*1fc0*/  ISETP.NE.AND P2, PT, R3, RZ, PT ;  /* 0x000000ff0300720c */ /* 0x000fe40003f45270 */
[----:B------:R-:W-:Y:S02]  /*1fd0*/  ISETP.GE.U32.AND P1, PT, R5, R6, PT ;  /* 0x000000060500720c */ /* 0x000fe40003f26070 */
[----:B------:R-:W1:Y:S11]  /*1fe0*/  LDC.64 R4, c[0x0][0x3c0] ;  /* 0x0000f000ff047b82 */ /* 0x000e760000000a00 */
[----:B------:R-:W-:-:S05]  /*1ff0*/  @P1 IADD3 R13, PT, PT, R13, 0x1, RZ ;  /* 0x000000010d0d1810 */ /* 0x000fca0007ffe0ff */
[----:B------:R-:W-:-:S05]  /*2000*/  IMAD.MOV.U32 R0, RZ, RZ, R13 ;  /* 0x000000ffff007224 */ /* 0x000fca00078e000d */
[----:B------:R-:W-:Y:S02]  /*2010*/  @!P0 IADD3 R0, PT, PT, -R0, RZ, RZ ;  /* 0x000000ff00008210 */ /* 0x000fe40007ffe1ff */
[----:B------:R-:W-:-:S04]  /*2020*/  @!P2 LOP3.LUT R0, RZ, R3, RZ, 0x33, !PT ;  /* 0x00000003ff00a212 */ /* 0x000fc800078e33ff */
[C---:B------:R-:W-:Y:S02]  /*2030*/  IADD3 R6, PT, PT, -R0.reuse, RZ, RZ ;  /* 0x000000ff00067210 */ /* 0x040fe40007ffe1ff */
[----:B------:R-:W-:-:S03]  /*2040*/  IADD3 R0, PT, PT, R0, UR4, RZ ;  /* 0x0000000400007c10 */ /* 0x000fc6000fffe0ff */
[----:B------:R-:W-:Y:S02]  /*2050*/  IMAD R3, R3, R6, R8 ;  /* 0x0000000603037224 */ /* 0x000fe400078e0208 */
[----:B---3--:R-:W-:Y:S02]  /*2060*/  IMAD R0, R0, UR5, R7 ;  /* 0x0000000500007c24 */ /* 0x008fe4000f8e0207 */
[----:B-1----:R-:W-:Y:S01]  /*2070*/  IMAD.WIDE R6, R9, 0x4, R4 ;  /* 0x0000000409067825 */ /* 0x002fe200078e0204 */
[----:B------:R-:W-:Y:S01]  /*2080*/  IADD3 R3, PT, PT, R3, UR4, RZ ;  /* 0x0000000403037c10 */ /* 0x000fe2000fffe0ff */
[----:B------:R-:W1:Y:S04]  /*2090*/  LDC.64 R4, c[0x0][0x3b0] ;  /* 0x0000ec00ff047b82 */ /* 0x000e680000000a00 */
[----:B--2---:R-:W-:-:S04]  /*20a0*/  IMAD R3, R0, UR8, R3 ;  /* 0x0000000800037c24 */ /* 0x004fc8000f8e0203 */
[----:B0-----:R-:W-:-:S05]  /*20b0*/  IMAD.WIDE R10, R3, 0x4, R10 ;  /* 0x00000004030a7825 */ /* 0x001fca00078e020a */
[----:B----4-:R-:W-:Y:S04]  /*20c0*/  STG.E desc[UR6][R10.64], R2 ;  /* 0x000000020a007986 */ /* 0x010fe8000c101906 */
[----:B------:R-:W2:Y:S01]  /*20d0*/  LDG.E R7, desc[UR6][R6.64] ;  /* 0x0000000606077981 */ /* 0x000ea2000c1e1900 */
[----:B-1----:R-:W-:-:S05]  /*20e0*/  IMAD.WIDE R4, R3, 0x4, R4 ;  /* 0x0000000403047825 */ /* 0x002fca00078e0204 */
[----:B--2---:R-:W-:Y:S01]  /*20f0*/  STG.E desc[UR6][R4.64], R7 ;  /* 0x0000000704007986 */ /* 0x004fe2000c101906 */
[----:B------:R-:W-:Y:S05]  /*2100*/  EXIT ;  /* 0x000000000000794d */ /* 0x000fea0003800000 */
.L_x_133:
[----:B------:R-:W-:-:S05]  /*2110*/  IMAD R11, R7, R3, R4 ;  /* 0x00000003070b7224 */ /* 0x000fca00078e0204 */
        /* <DEDUP_REMOVED lines=12> */
[----:B------:R-:W-:Y:S01]  /*21e0*/  IABS R0, R10 ;  /* 0x0000000a00007213 */ /* 0x000fe20000000000 */
[----:B------:R-:W-:Y:S01]  /*21f0*/  UIADD3 UR4, UPT, UPT, UR8, -0x1, URZ ;  /* 0xffffffff08047890 */ /* 0x000fe2000fffe0ff */
[----:B-1----:R-:W1:Y:S03]  /*2200*/  MUFU.RCP R12, R12 ;  /* 0x0000000c000c7308 */ /* 0x002e660000001000 */
[----:B--2---:R-:W-:Y:S01]  /*2210*/  UIMAD UR4, UR4, UR5, UR8 ;  /* 0x00000005040472a4 */ /* 0x004fe2000f8e0208 */
[----:B0-----:R-:W0:Y:S01]  /*2220*/  LDC.64 R6, c[0x0][0x3a8] ;  /* 0x0000ea00ff067b82 */ /* 0x001e220000000a00 */
[----:B-1----:R-:W-:-:S04]  /*2230*/  VIADD R8, R12, 0xffffffe ;  /* 0x0ffffffe0c087836 */ /* 0x002fc80000000000 */
[----:B------:R1:W2:Y:S02]  /*2240*/  F2I.FTZ.U32.TRUNC.NTZ R9, R8 ;  /* 0x0000000800097305 */ /* 0x0002a4000021f000 */
[----:B-1----:R-:W-:Y:S01]  /*2250*/  IMAD.MOV.U32 R8, RZ, RZ, RZ ;  /* 0x000000ffff087224 */ /* 0x002fe200078e00ff */
[----:B--2---:R-:W-:-:S05]  /*2260*/  IADD3 R14, PT, PT, RZ, -R9, RZ ;  /* 0x80000009ff0e7210 */ /* 0x004fca0007ffe0ff */
[----:B------:R-:W-:-:S04]  /*2270*/  IMAD R13, R14, R11, RZ ;  /* 0x0000000b0e0d7224 */ /* 0x000fc800078e02ff */
[----:B------:R-:W-:Y:S02]  /*2280*/  IMAD.HI.U32 R13, R9, R13, R8 ;  /* 0x0000000d090d7227 */ /* 0x000fe400078e0008 */
[----:B------:R-:W1:Y:S04]  /*2290*/  LDC.64 R8, c[0x0][0x3c0] ;  /* 0x0000f000ff087b82 */ /* 0x000e680000000a00 */
[----:B------:R-:W-:-:S05]  /*22a0*/  IMAD.HI.U32 R13, R13, R0, RZ ;  /* 0x000000000d0d7227 */ /* 0x000fca00078e00ff */
[----:B------:R-:W-:-:S05]  /*22b0*/  IADD3 R4, PT, PT, -R13, RZ, RZ ;  /* 0x000000ff0d047210 */ /* 0x000fca0007ffe1ff */
[----:B------:R-:W-:-:S05]  /*22c0*/  IMAD R0, R11, R4, R0 ;  /* 0x000000040b007224 */ /* 0x000fca00078e0200 */
[----:B------:R-:W-:Y:S01]  /*22d0*/  ISETP.GT.U32.AND P2, PT, R11, R0, PT ;  /* 0x000000000b00720c */ /* 0x000fe20003f44070 */
[----:B-1----:R-:W-:-:S12]  /*22e0*/  IMAD.WIDE R8, R5, 0x4, R8 ;  /* 0x0000000405087825 */ /* 0x002fd800078e0208 */
[-C--:B------:R-:W-:Y:S01]  /*22f0*/  @!P2 IADD3 R0, PT, PT, R0, -R11.reuse, RZ ;  /* 0x8000000b0000a210 */ /* 0x080fe20007ffe0ff */
[----:B------:R-:W-:Y:S01]  /*2300*/  @!P2 VIADD R13, R13, 0x1 ;  /* 0x000000010d0da836 */ /* 0x000fe20000000000 */
[----:B------:R-:W-:Y:S02]  /*2310*/  ISETP.NE.AND P2, PT, R3, RZ, PT ;  /* 0x000000ff0300720c */ /* 0x000fe40003f45270 */
[----:B------:R-:W-:Y:S02]  /*2320*/  ISETP.GE.U32.AND P1, PT, R0, R11, PT ;  /* 0x0000000b0000720c */ /* 0x000fe40003f26070 */
[----:B------:R-:W-:-:S04]  /*2330*/  LOP3.LUT R0, R10, R3, RZ, 0x3c, !PT ;  /* 0x000000030a007212 */ /* 0x000fc800078e3cff */
[----:B------:R-:W-:-:S07]  /*2340*/  ISETP.GE.AND P0, PT, R0, RZ, PT ;  /* 0x000000ff0000720c */ /* 0x000fce0003f06270 */
[----:B------:R-:W-:-:S04]  /*2350*/  @P1 IADD3 R13, PT, PT, R13, 0x1, RZ ;  /* 0x000000010d0d1810 */ /* 0x000fc80007ffe0ff */
[----:B------:R-:W-:-:S05]  /*2360*/  MOV R0, R13 ;  /* 0x0000000d00007202 */ /* 0x000fca0000000f00 */
[----:B------:R-:W-:Y:S01]  /*2370*/  @!P0 IMAD.MOV R0, RZ, RZ, -R0 ;  /* 0x000000ffff008224 */ /* 0x000fe200078e0a00 */
[----:B------:R-:W-:-:S04]  /*2380*/  @!P2 LOP3.LUT R0, RZ, R3, RZ, 0x33, !PT ;  /* 0x00000003ff00a212 */ /* 0x000fc800078e33ff */
[C---:B------:R-:W-:Y:S01]  /*2390*/  IADD3 R4, PT, PT, -R0.reuse, RZ, RZ ;  /* 0x000000ff00047210 */ /* 0x040fe20007ffe1ff */
[----:B------:R-:W-:-:S04]  /*23a0*/  VIADD R0, R0, UR4 ;  /* 0x0000000400007c36 */ /* 0x000fc80008000000 */
[----:B------:R-:W-:Y:S02]  /*23b0*/  IMAD R3, R3, R4, R10 ;  /* 0x0000000403037224 */ /* 0x000fe400078e020a */
[----:B------:R-:W1:Y:S03]  /*23c0*/  LDC.64 R4, c[0x0][0x3b0] ;  /* 0x0000ec00ff047b82 */ /* 0x000e660000000a00 */
[----:B------:R-:W-:-:S05]  /*23d0*/  IADD3 R3, PT, PT, R3, UR8, RZ ;  /* 0x0000000803037c10 */ /* 0x000fca000fffe0ff */
[----:B---3--:R-:W-:-:S04]  /*23e0*/  IMAD R3, R0, UR9, R3 ;  /* 0x0000000900037c24 */ /* 0x008fc8000f8e0203 */
[----:B0-----:R-:W-:-:S05]  /*23f0*/  IMAD.WIDE R6, R3, 0x4, R6 ;  /* 0x0000000403067825 */ /* 0x001fca00078e0206 */
[----:B----4-:R-:W-:Y:S04]  /*2400*/  STG.E desc[UR6][R6.64], R2 ;  /* 0x0000000206007986 */ /* 0x010fe8000c101906 */
[----:B------:R-:W2:Y:S01]  /*2410*/  LDG.E R9, desc[UR6][R8.64] ;  /* 0x0000000608097981 */ /* 0x000ea2000c1e1900 */
[----:B-1----:R-:W-:-:S05]  /*2420*/  IMAD.WIDE R4, R3, 0x4, R4 ;  /* 0x0000000403047825 */ /* 0x002fca00078e0204 */
[----:B--2---:R-:W-:Y:S01]  /*2430*/  STG.E desc[UR6][R4.64], R9 ;  /* 0x0000000904007986 */ /* 0x004fe2000c101906 */
[----:B------:R-:W-:Y:S05]  /*2440*/  EXIT ;  /* 0x000000000000794d */ /* 0x000fea0003800000 */
.L_x_134:
[----:B------:R-:W0:Y:S01]  /*2450*/  LDC.64 R6, c[0x0][0x3b8] ;  /* 0x0000ee00ff067b82 */ /* 0x000e220000000a00 */
[----:B------:R-:W1:Y:S02]  /*2460*/  LDCU.64 UR4, c[0x0][0x398] ;  /* 0x00007300ff0477ac */ /* 0x000e640008000a00 */
[----:B-1----:R-:W-:Y:S01]  /*2470*/  IMAD R5, R5, UR5, R0 ;  /* 0x0000000505057c24 */ /* 0x002fe2000f8e0200 */
[----:B------:R-:W-:Y:S01]  /*2480*/  IABS R12, R3 ;  /* 0x00000003000c7213 */ /* 0x000fe20000000000 */
[----:B------:R-:W-:Y:S01]  /*2490*/  IMAD.IADD R10, R0, 0x1, -R11 ;  /* 0x00000001000a7824 */ /* 0x000fe200078e0a0b */
[----:B------:R-:W1:Y:S01]  /*24a0*/  LDCU UR5, c[0x0][0x388] ;  /* 0x00007100ff0577ac */ /* 0x000e620008000800 */
[----:B0-----:R-:W-:-:S05]  /*24b0*/  IMAD.WIDE R6, R5, 0x4, R6 ;  /* 0x0000000405067825 */ /* 0x001fca00078e0206 */
[----:B------:R0:W2:Y:S01]  /*24c0*/  LDG.E R4, desc[UR6][R6.64] ;  /* 0x0000000606047981 */ /* 0x0000a2000c1e1900 */
[----:B------:R-:W3:Y:S01]  /*24d0*/  I2F.RP R13, R12 ;  /* 0x0000000c000d7306 */ /* 0x000ee20000209400 */
[----:B------:R-:W-:-:S07]  /*24e0*/  IABS R0, R10 ;  /* 0x0000000a00007213 */ /* 0x000fce0000000000 */
[----:B---3--:R-:W3:Y:S02]  /*24f0*/  MUFU.RCP R13, R13 ;  /* 0x0000000d000d7308 */ /* 0x008ee40000001000 */
[----:B---3--:R-:W-:-:S06]  /*2500*/  IADD3 R8, PT, PT, R13, 0xffffffe, RZ ;  /* 0x0ffffffe0d087810 */ /* 0x008fcc0007ffe0ff */
[----:B------:R3:W4:Y:S02]  /*2510*/  F2I.FTZ.U32.TRUNC.NTZ R9, R8 ;  /* 0x0000000800097305 */ /* 0x000724000021f000 */
[----:B---3--:R-:W-:Y:S01]  /*2520*/  HFMA2 R8, -RZ, RZ, 0, 0 ;  /* 0x00000000ff087431 */ /* 0x008fe200000001ff */
[----:B----4-:R-:W-:-:S05]  /*2530*/  IADD3 R15, PT, PT, RZ, -R9, RZ ;  /* 0x80000009ff0f7210 */ /* 0x010fca0007ffe0ff */
[----:B------:R-:W-:-:S04]  /*2540*/  IMAD R11, R15, R12, RZ ;  /* 0x0000000c0f0b7224 */ /* 0x000fc800078e02ff */
[----:B------:R-:W-:Y:S02]  /*2550*/  IMAD.HI.U32 R11, R9, R11, R8 ;  /* 0x0000000b090b7227 */ /* 0x000fe400078e0008 */
[----:B------:R-:W3:Y:S04]  /*2560*/  LDC.64 R8, c[0x0][0x3a8] ;  /* 0x0000ea00ff087b82 */ /* 0x000ee80000000a00 */
[----:B------:R-:W-:-:S05]  /*2570*/  IMAD.HI.U32 R11, R11, R0, RZ ;  /* 0x000000000b0b7227 */ /* 0x000fca00078e00ff */
[----:B0-----:R-:W-:-:S05]  /*2580*/  IADD3 R7, PT, PT, -R11, RZ, RZ ;  /* 0x000000ff0b077210 */ /* 0x001fca0007ffe1ff */
        /* <DEDUP_REMOVED lines=8> */
[----:B------:R-:W0:Y:S08]  /*2610*/  LDC R12, c[0x0][0x380] ;  /* 0x0000e000ff0c7b82 */ /* 0x000e300000000800 */
[----:B------:R-:W4:Y:S03]  /*2620*/  LDC.64 R6, c[0x0][0x3c0] ;  /* 0x0000f000ff067b82 */ /* 0x000f260000000a00 */
[----:B------:R-:W-:-:S05]  /*2630*/  @P1 IADD3 R11, PT, PT, R11, 0x1, RZ ;  /* 0x000000010b0b1810 */ /* 0x000fca0007ffe0ff */
[----:B------:R-:W-:Y:S01]  /*2640*/  IMAD.MOV.U32 R0, RZ, RZ, R11 ;  /* 0x000000ffff007224 */ /* 0x000fe200078e000b */
[----:B------:R-:W-:-:S04]  /*2650*/  IADD3 R11, PT, PT, R2, UR4, RZ ;  /* 0x00000004020b7c10 */ /* 0x000fc8000fffe0ff */
[----:B------:R-:W-:Y:S02]  /*2660*/  @!P0 IADD3 R0, PT, PT, -R0, RZ, RZ ;  /* 0x000000ff00008210 */ /* 0x000fe40007ffe1ff */
[----:B------:R-:W-:Y:S01]  /*2670*/  @!P2 LOP3.LUT R0, RZ, R3, RZ, 0x33, !PT ;  /* 0x00000003ff00a212 */ /* 0x000fe200078e33ff */
[----:B0-----:R-:W-:-:S04]  /*2680*/  IMAD R11, R11, R12, UR4 ;  /* 0x000000040b0b7e24 */ /* 0x001fc8000f8e020c */
[----:B------:R-:W-:Y:S01]  /*2690*/  IMAD.MOV R2, RZ, RZ, -R0 ;  /* 0x000000ffff027224 */ /* 0x000fe200078e0a00 */
[----:B------:R-:W-:-:S03]  /*26a0*/  IADD3 R0, PT, PT, R11, R0, RZ ;  /* 0x000000000b007210 */ /* 0x000fc60007ffe0ff */
[----:B------:R-:W-:Y:S02]  /*26b0*/  IMAD R3, R3, R2, R10 ;  /* 0x0000000203037224 */ /* 0x000fe400078e020a */
[----:B----4-:R-:W-:-:S03]  /*26c0*/  IMAD.WIDE R6, R5, 0x4, R6 ;  /* 0x0000000405067825 */ /* 0x010fc600078e0206 */
[----:B------:R-:W-:-:S05]  /*26d0*/  IADD3 R3, PT, PT, R3, UR4, RZ ;  /* 0x0000000403037c10 */ /* 0x000fca000fffe0ff */
[----:B-1----:R-:W-:Y:S02]  /*26e0*/  IMAD R11, R0, UR5, R3 ;  /* 0x00000005000b7c24 */ /* 0x002fe4000f8e0203 */
[----:B------:R-:W0:Y:S02]  /*26f0*/  LDC.64 R2, c[0x0][0x3b0] ;  /* 0x0000ec00ff027b82 */ /* 0x000e240000000a00 */
[----:B---3--:R-:W-:-:S05]  /*2700*/  IMAD.WIDE R8, R11, 0x4, R8 ;  /* 0x000000040b087825 */ /* 0x008fca00078e0208 */
[----:B--2---:R-:W-:Y:S04]  /*2710*/  STG.E desc[UR6][R8.64], R4 ;  /* 0x0000000408007986 */ /* 0x004fe8000c101906 */
[----:B------:R-:W2:Y:S01]  /*2720*/  LDG.E R7, desc[UR6][R6.64] ;  /* 0x0000000606077981 */ /* 0x000ea2000c1e1900 */
[----:B0-----:R-:W-:-:S05]  /*2730*/  IMAD.WIDE R2, R11, 0x4, R2 ;  /* 0x000000040b027825 */ /* 0x001fca00078e0202 */
[----:B--2---:R-:W-:Y:S01]  /*2740*/  STG.E desc[UR6][R2.64], R7 ;  /* 0x0000000702007986 */ /* 0x004fe2000c101906 */
[----:B------:R-:W-:Y:S05]  /*2750*/  EXIT ;  /* 0x000000000000794d */ /* 0x000fea0003800000 */
.L_x_135:
        /* <DEDUP_REMOVED lines=10> */
.L_x_356:


//--------------------- .text._Z15mute_directwaveiiifffffiiiiiiPfS_S_ii --------------------------
	.section	.text._Z15mute_directwaveiiifffffiiiiiiPfS_S_ii,"ax",@progbits
	.align	128
        .global         _Z15mute_directwaveiiifffffiiiiiiPfS_S_ii
        .type           _Z15mute_directwaveiiifffffiiiiiiPfS_S_ii,@function
        .size           _Z15mute_directwaveiiifffffiiiiiiPfS_S_ii,(.L_x_339 - _Z15mute_directwaveiiifffffiiiiiiPfS_S_ii)
        .other          _Z15mute_directwaveiiifffffiiiiiiPfS_S_ii,@"STO_CUDA_ENTRY STV_DEFAULT"
_Z15mute_directwaveiiifffffiiiiiiPfS_S_ii:
.text._Z15mute_directwaveiiifffffiiiiiiPfS_S_ii:
[----:B------:R-:W-:Y:S08]  /*0000*/  LDC R1, c[0x0][0x37c] ;  /* 0x0000df00ff017b82 */ /* 0x000ff00000000800 */
[----:B------:R-:W0:Y:S02]  /*0010*/  LDC R4, c[0x0][0x388] ;  /* 0x0000e200ff047b82 */ /* 0x000e240000000800 */
[----:B0-----:R-:W-:-:S13]  /*0020*/  ISETP.GE.AND P0, PT, R4, 0x1, PT ;  /* 0x000000010400780c */ /* 0x001fda0003f06270 */
[----:B------:R-:W-:Y:S05]  /*0030*/  @!P0 EXIT ;  /* 0x000000000000894d */ /* 0x000fea0003800000 */
[----:B------:R-:W0:Y:S01]  /*0040*/  LDC R8, c[0x0][0x38c] ;  /* 0x0000e300ff087b82 */ /* 0x000e220000000800 */
[----:B------:R-:W0:Y:S01]  /*0050*/  LDCU.64 UR12, c[0x0][0x390] ;  /* 0x00007200ff0c77ac */ /* 0x000e220008000a00 */
[----:B------:R-:W1:Y:S01]  /*0060*/  S2R R0, SR_TID.X ;  /* 0x0000000000007919 */ /* 0x000e620000002100 */
[----:B------:R-:W-:Y:S01]  /*0070*/  IMAD.MOV.U32 R2, RZ, RZ, 0x1 ;  /* 0x00000001ff027424 */ /* 0x000fe200078e00ff */
[----:B------:R-:W2:Y:S01]  /*0080*/  LDCU UR5, c[0x0][0x3b4] ;  /* 0x00007680ff0577ac */ /* 0x000ea20008000800 */
[----:B------:R-:W1:Y:S01]  /*0090*/  S2R R5, SR_CTAID.X ;  /* 0x0000000000057919 */ /* 0x000e620000002500 */
[----:B------:R-:W-:Y:S01]  /*00a0*/  IMAD.MOV.U32 R37, RZ, RZ, RZ ;  /* 0x000000ffff257224 */ /* 0x000fe200078e00ff */
[----:B------:R-:W2:Y:S01]  /*00b0*/  LDCU.128 UR8, c[0x0][0x3a0] ;  /* 0x00007400ff0877ac */ /* 0x000ea20008000c00 */
[----:B------:R-:W3:Y:S01]  /*00c0*/  S2R R11, SR_TID.Y ;  /* 0x00000000000b7919 */ /* 0x000ee20000002200 */
[----:B------:R-:W1:Y:S01]  /*00d0*/  LDCU UR6, c[0x0][0x360] ;  /* 0x00006c00ff0677ac */ /* 0x000e620008000800 */
[----:B------:R-:W3:Y:S01]  /*00e0*/  S2R R12, SR_CTAID.Y ;  /* 0x00000000000c7919 */ /* 0x000ee20000002600 */
[----:B------:R-:W3:Y:S01]  /*00f0*/  LDCU UR7, c[0x0][0x364] ;  /* 0x00006c80ff0777ac */ /* 0x000ee20008000800 */
[----:B0-----:R-:W-:Y:S01]  /*0100*/  FMUL R8, R8, UR12 ;  /* 0x0000000c08087c20 */ /* 0x001fe20008400000 */
[----:B--2---:R-:W-:-:S02]  /*0110*/  UIMAD UR4, UR5, UR10, UR8 ;  /* 0x0000000a050472a4 */ /* 0x004fc4000f8e0208 */
[----:B------:R-:W-:-:S03]  /*0120*/  UIMAD UR5, UR5, UR11, UR9 ;  /* 0x0000000b050572a4 */ /* 0x000fc6000f8e0209 */
[----:B------:R-:W0:Y:S01]  /*0130*/  F2F.F64.F32 R8, R8 ;  /* 0x0000000800087310 */ /* 0x000e220000201800 */
[----:B-1----:R-:W-:Y:S01]  /*0140*/  IMAD R0, R5, UR6, R0 ;  /* 0x0000000605007c24 */ /* 0x002fe2000f8e0200 */
[----:B------:R-:W1:Y:S03]  /*0150*/  LDCU UR6, c[0x0][0x398] ;  /* 0x00007300ff0677ac */ /* 0x000e660008000800 */
[----:B------:R-:W-:-:S03]  /*0160*/  VIADD R10, R0, -UR4 ;  /* 0x80000004000a7c36 */ /* 0x000fc60008000000 */
[----:B0-----:R-:W0:Y:S01]  /*0170*/  MUFU.RCP64H R3, R9 ;  /* 0x0000000900037308 */ /* 0x001e220000001800 */
[----:B---3--:R-:W-:Y:S01]  /*0180*/  IMAD R5, R12, UR7, R11 ;  /* 0x000000070c057c24 */ /* 0x008fe2000f8e020b */
[----:B------:R-:W-:-:S03]  /*0190*/  IABS R11, R10 ;  /* 0x0000000a000b7213 */ /* 0x000fc60000000000 */
[C---:B------:R-:W-:Y:S01]  /*01a0*/  VIADD R10, R5.reuse, -UR5 ;  /* 0x80000005050a7c36 */ /* 0x040fe20008000000 */
[----:B------:R-:W2:Y:S01]  /*01b0*/  LDCU.64 UR4, c[0x0][0x380] ;  /* 0x00007000ff0477ac */ /* 0x000ea20008000a00 */
[----:B0-----:R-:W-:Y:S01]  /*01c0*/  DFMA R6, -R8, R2, 1 ;  /* 0x3ff000000806742b */ /* 0x001fe20000000102 */
[----:B--2---:R-:W-:-:S07]  /*01d0*/  ISETP.GE.AND P0, PT, R5, UR5, PT ;  /* 0x0000000505007c0c */ /* 0x004fce000bf06270 */
[----:B------:R-:W-:Y:S01]  /*01e0*/  DFMA R6, R6, R6, R6 ;  /* 0x000000060606722b */ /* 0x000fe20000000006 */
[----:B------:R-:W-:Y:S01]  /*01f0*/  IMAD R5, R5, UR4, R0 ;  /* 0x0000000405057c24 */ /* 0x000fe2000f8e0200 */
[----:B------:R-:W-:-:S03]  /*0200*/  ISETP.LT.AND P1, PT, R0, UR4, !P0 ;  /* 0x0000000400007c0c */ /* 0x000fc6000c721270 */
[----:B------:R-:W-:Y:S01]  /*0210*/  IMAD R4, R5, R4, RZ ;  /* 0x0000000405047224 */ /* 0x000fe200078e02ff */
[----:B------:R-:W-:Y:S02]  /*0220*/  P2R R42, PR, RZ, 0x2 ;  /* 0x00000002ff2a7803 */ /* 0x000fe40000000000 */
[----:B------:R-:W-:-:S08]  /*0230*/  DFMA R6, R2, R6, R2 ;  /* 0x000000060206722b */ /* 0x000fd00000000002 */
[----:B------:R-:W-:-:S08]  /*0240*/  DFMA R2, -R8, R6, 1 ;  /* 0x3ff000000802742b */ /* 0x000fd00000000106 */
[----:B------:R-:W-:Y:S01]  /*0250*/  DFMA R6, R6, R2, R6 ;  /* 0x000000020606722b */ /* 0x000fe20000000006 */
[----:B------:R-:W-:Y:S02]  /*0260*/  I2FP.F32.S32 R2, R11 ;  /* 0x0000000b00027245 */ /* 0x000fe40000201400 */
[----:B------:R-:W-:-:S03]  /*0270*/  IABS R3, R10 ;  /* 0x0000000a00037213 */ /* 0x000fc60000000000 */
[----:B------:R-:W-:Y:S02]  /*0280*/  FMUL R2, R2, UR13 ;  /* 0x0000000d02027c20 */ /* 0x000fe40008400000 */
[----:B------:R-:W-:Y:S01]  /*0290*/  DMUL R18, R6, 2 ;  /* 0x4000000006127828 */ /* 0x000fe20000000000 */
[----:B------:R-:W-:Y:S01]  /*02a0*/  I2FP.F32.S32 R3, R3 ;  /* 0x0000000300037245 */ /* 0x000fe20000201400 */
[----:B------:R-:W0:Y:S04]  /*02b0*/  F2F.F64.F32 R16, R2 ;  /* 0x0000000200107310 */ /* 0x000e280000201800 */
[----:B-1----:R-:W-:Y:S02]  /*02c0*/  FMUL R3, R3, UR6 ;  /* 0x0000000603037c20 */ /* 0x002fe40008400000 */
[----:B------:R-:W-:-:S02]  /*02d0*/  DFMA R10, -R8, R18, 2 ;  /* 0x40000000080a742b */ /* 0x000fc40000000112 */
[----:B------:R-:W1:Y:S06]  /*02e0*/  F2F.F64.F32 R14, R3 ;  /* 0x00000003000e7310 */ /* 0x000e6c0000201800 */
[----:B------:R-:W-:Y:S02]  /*02f0*/  DFMA R18, R6, R10, R18 ;  /* 0x0000000a0612722b */ /* 0x000fe40000000012 */
[----:B0-----:R-:W-:-:S08]  /*0300*/  DADD R6, R16, 2 ;  /* 0x4000000010067429 */ /* 0x001fd00000000000 */
[----:B------:R-:W-:Y:S01]  /*0310*/  FFMA R6, RZ, R9, R19 ;  /* 0x00000009ff067223 */ /* 0x000fe20000000013 */
[C---:B-1----:R-:W-:Y:S01]  /*0320*/  DADD R10, R14.reuse, 2 ;  /* 0x400000000e0a7429 */ /* 0x042fe20000000000 */
[----:B------:R-:W-:Y:S01]  /*0330*/  LOP3.LUT R5, R7, 0x7ff00000, RZ, 0xc0, !PT ;  /* 0x7ff0000007057812 */ /* 0x000fe200078ec0ff */
[----:B------:R-:W-:Y:S02]  /*0340*/  DADD R12, R14, 2 ;  /* 0x400000000e0c7429 */ /* 0x000fe40000000000 */
[----:B------:R-:W-:-:S06]  /*0350*/  FSETP.GT.AND P0, PT, |R6|, 1.469367938527859385e-39, PT ;  /* 0x001000000600780b */ /* 0x000fcc0003f04200 */
[----:B------:R-:W-:-:S07]  /*0360*/  LOP3.LUT R6, R11, 0x7ff00000, RZ, 0xc0, !PT ;  /* 0x7ff000000b067812 */ /* 0x000fce00078ec0ff */
[----:B------:R-:W-:Y:S05]  /*0370*/  @P0 BRA `(.L_x_136) ;  /* 0x0000000000080947 */ /* 0x000fea0003800000 */
[----:B------:R-:W-:-:S07]  /*0380*/  MOV R0, 0x3a0 ;  /* 0x000003a000007802 */ /* 0x000fce0000000f00 */
[----:B------:R-:W-:Y:S05]  /*0390*/  CALL.REL.NOINC `($__internal_4_$__cuda_sm20_div_rn_f64_full) ;  /* 0x0000001c00a47944 */ /* 0x000fea0003c00000 */
.L_x_136:
[----:B------:R-:W0:Y:S01]  /*03a0*/  LDCU UR4, c[0x0][0x3b0] ;  /* 0x00007600ff0477ac */ /* 0x000e220008000800 */
[----:B------:R-:W1:Y:S01]  /*03b0*/  LDC R0, c[0x0][0x388] ;  /* 0x0000e200ff007b82 */ /* 0x000e620000000800 */
[----:B------:R-:W-:Y:S01]  /*03c0*/  F2I.F64.TRUNC R18, R18 ;  /* 0x0000001200127311 */ /* 0x000fe2000030d100 */
[----:B------:R-:W2:Y:S01]  /*03d0*/  LDCU UR5, c[0x0][0x39c] ;  /* 0x00007380ff0577ac */ /* 0x000ea20008000800 */
[----:B------:R-:W3:Y:S01]  /*03e0*/  LDCU.64 UR6, c[0x0][0x358] ;  /* 0x00006b00ff0677ac */ /* 0x000ee20008000a00 */
[----:B0-----:R-:W-:Y:S01]  /*03f0*/  I2FP.F32.S32 R7, UR4 ;  /* 0x0000000400077c45 */ /* 0x001fe20008201400 */
[----:B------:R-:W0:Y:S04]  /*0400*/  LDCU UR4, c[0x0][0x3d0] ;  /* 0x00007a00ff0477ac */ /* 0x000e280008000800 */
[----:B--2---:R-:W-:Y:S01]  /*0410*/  FMUL R7, R7, UR5 ;  /* 0x0000000507077c20 */ /* 0x004fe20008400000 */
[----:B-1----:R-:W-:-:S03]  /*0420*/  ISETP.NE.AND P0, PT, R0, 0x1, PT ;  /* 0x000000010000780c */ /* 0x002fc60003f05270 */
[----:B------:R-:W1:Y:S02]  /*0430*/  F2F.F64.F32 R10, R7 ;  /* 0x00000007000a7310 */ /* 0x000e640000201800 */
[C---:B-1----:R-:W-:Y:S02]  /*0440*/  DADD R38, R10.reuse, 2 ;  /* 0x400000000a267429 */ /* 0x042fe40000000000 */
[----:B------:R-:W-:-:S08]  /*0450*/  DADD R8, R10, 2 ;  /* 0x400000000a087429 */ /* 0x000fd00000000000 */
[----:B------:R-:W-:Y:S01]  /*0460*/  LOP3.LUT R38, R39, 0x7ff00000, RZ, 0xc0, !PT ;  /* 0x7ff0000027267812 */ /* 0x000fe200078ec0ff */
[----:B0-----:R-:W-:Y:S01]  /*0470*/  VIADD R39, R18, UR4 ;  /* 0x0000000412277c36 */ /* 0x001fe20008000000 */
[----:B---3--:R-:W-:Y:S06]  /*0480*/  @!P0 BRA `(.L_x_137) ;  /* 0x0000001000e88947 */ /* 0x008fec0003800000 */
[----:B------:R-:W-:Y:S01]  /*0490*/  LOP3.LUT R41, R0, 0x7ffffffe, RZ, 0xc0, !PT ;  /* 0x7ffffffe00297812 */ /* 0x000fe200078ec0ff */
[----:B------:R-:W-:Y:S01]  /*04a0*/  IMAD.MOV.U32 R40, RZ, RZ, R4 ;  /* 0x000000ffff287224 */ /* 0x000fe200078e0004 */
[----:B------:R-:W0:Y:S03]  /*04b0*/  LDCU UR12, c[0x0][0x3d0] ;  /* 0x00007a00ff0c77ac */ /* 0x000e260008000800 */
[----:B------:R-:W-:Y:S01]  /*04c0*/  IMAD.MOV R41, RZ, RZ, -R41 ;  /* 0x000000ffff297224 */ /* 0x000fe200078e0a29 */
[----:B------:R-:W-:-:S06]  /*04d0*/  UMOV UR4, 0x1 ;  /* 0x0000000100047882 */ /* 0x000fcc0000000000 */
.L_x_168:
[----:B------:R-:W-:Y:S01]  /*04e0*/  ISETP.NE.AND P0, PT, R42, RZ, PT ;  /* 0x000000ff2a00720c */ /* 0x000fe20003f05270 */
[----:B------:R-:W-:-:S12]  /*04f0*/  BSSY.RECONVERGENT B0, `(.L_x_138) ;  /* 0x000009d000007945 */ /* 0x000fd80003800200 */
[----:B01----:R-:W-:Y:S05]  /*0500*/  @!P0 BRA `(.L_x_139) ;  /* 0x00000008006c8947 */ /* 0x003fea0003800000 */
[----:B------:R-:W-:Y:S01]  /*0510*/  DSETP.NEU.AND P0, PT, |R16|, +INF , PT ;  /* 0x7ff000001000742a */ /* 0x000fe20003f0d200 */
[----:B------:R-:W-:Y:S01]  /*0520*/  ISETP.NE.AND P2, PT, R38, 0x7ff00000, PT ;  /* 0x7ff000002600780c */ /* 0x000fe20003f45270 */
[----:B------:R-:W-:Y:S01]  /*0530*/  DADD R20, -RZ, |R16| ;  /* 0x00000000ff147229 */ /* 0x000fe20000000510 */
[----:B------:R-:W-:Y:S01]  /*0540*/  FSETP.NAN.AND P1, PT, R7, R7, PT ;  /* 0x000000070700720b */ /* 0x000fe20003f28000 */
[----:B------:R-:W-:Y:S01]  /*0550*/  BSSY.RECONVERGENT B1, `(.L_x_140) ;  /* 0x0000018000017945 */ /* 0x000fe20003800200 */
[----:B------:R-:W-:Y:S02]  /*0560*/  FSETP.NAN.AND P3, PT, R3, R3, PT ;  /* 0x000000030300720b */ /* 0x000fe40003f68000 */
[----:B------:R-:W-:Y:S01]  /*0570*/  P2R R16, PR, RZ, 0x1 ;  /* 0x00000001ff107803 */ /* 0x000fe20000000000 */
[----:B------:R-:W-:Y:S01]  /*0580*/  DSETP.NEU.AND P0, PT, |R10|, +INF , PT ;  /* 0x7ff000000a00742a */ /* 0x000fe20003f0d200 */
[----:B------:R-:W-:Y:S02]  /*0590*/  ISETP.NE.AND P4, PT, R6, 0x7ff00000, PT ;  /* 0x7ff000000600780c */ /* 0x000fe40003f85270 */
[----:B------:R-:W-:-:S02]  /*05a0*/  ISETP.NE.AND P6, PT, R5, 0x7ff00000, PT ;  /* 0x7ff000000500780c */ /* 0x000fc40003fc5270 */
[C---:B------:R-:W-:Y:S02]  /*05b0*/  FSETP.NEU.AND P5, PT, R7.reuse, 1, PT ;  /* 0x3f8000000700780b */ /* 0x040fe40003fad000 */
[----:B------:R-:W-:Y:S02]  /*05c0*/  P2R R0, PR, RZ, 0x1 ;  /* 0x00000001ff007803 */ /* 0x000fe40000000000 */
[----:B------:R-:W-:Y:S02]  /*05d0*/  P2R R0, PR, RZ, 0x2 ;  /* 0x00000002ff007803 */ /* 0x000fe40000000000 */
[----:B------:R-:W-:Y:S01]  /*05e0*/  P2R R0, PR, RZ, 0x4 ;  /* 0x00000004ff007803 */ /* 0x000fe20000000000 */
[----:B------:R-:W-:Y:S01]  /*05f0*/  DSETP.NEU.AND P2, PT, |R14|, +INF , PT ;  /* 0x7ff000000e00742a */ /* 0x000fe20003f4d200 */
[----:B------:R-:W-:Y:S02]  /*0600*/  FSETP.NEU.AND P0, PT, R7, RZ, PT ;  /* 0x000000ff0700720b */ /* 0x000fe40003f0d000 */
[----:B------:R-:W-:-:S02]  /*0610*/  FSETP.NEU.AND P1, PT, R3, 1, PT ;  /* 0x3f8000000300780b */ /* 0x000fc40003f2d000 */
[----:B------:R-:W-:Y:S02]  /*0620*/  P2R R17, PR, RZ, 0x40 ;  /* 0x00000040ff117803 */ /* 0x000fe40000000000 */
[----:B------:R-:W-:Y:S02]  /*0630*/  P2R R0, PR, RZ, 0x4 ;  /* 0x00000004ff007803 */ /* 0x000fe40000000000 */
[----:B------:R-:W-:Y:S02]  /*0640*/  P2R R0, PR, RZ, 0x8 ;  /* 0x00000008ff007803 */ /* 0x000fe40000000000 */
[----:B------:R-:W-:Y:S02]  /*0650*/  P2R R0, PR, RZ, 0x10 ;  /* 0x00000010ff007803 */ /* 0x000fe40000000000 */
[----:B------:R-:W-:Y:S02]  /*0660*/  FSETP.NAN.AND P4, PT, R2, R2, PT ;  /* 0x000000020200720b */ /* 0x000fe40003f88000 */
[----:B------:R-:W-:-:S02]  /*0670*/  FSETP.NEU.AND P2, PT, R3, RZ, PT ;  /* 0x000000ff0300720b */ /* 0x000fc40003f4d000 */
[----:B------:R-:W-:Y:S02]  /*0680*/  P2R R0, PR, RZ, 0x10 ;  /* 0x00000010ff007803 */ /* 0x000fe40000000000 */
[C---:B------:R-:W-:Y:S02]  /*0690*/  FSETP.NEU.AND P3, PT, R2.reuse, 1, PT ;  /* 0x3f8000000200780b */ /* 0x040fe40003f6d000 */
[----:B------:R-:W-:Y:S02]  /*06a0*/  FSETP.NEU.AND P4, PT, R2, RZ, PT ;  /* 0x000000ff0200720b */ /* 0x000fe40003f8d000 */
[----:B------:R-:W-:-:S11]  /*06b0*/  MOV R0, 0x6d0 ;  /* 0x000006d000007802 */ /* 0x000fd60000000f00 */
[----:B0-----:R-:W-:Y:S05]  /*06c0*/  CALL.REL.NOINC `($_Z15mute_directwaveiiifffffiiiiiiPfS_S_ii$__internal_accurate_pow) ;  /* 0x0000002400fc7944 */ /* 0x001fea0003c00000 */
[----:B------:R-:W-:Y:S05]  /*06d0*/  BSYNC.RECONVERGENT B1 ;  /* 0x0000000000017941 */ /* 0x000fea0003800200 */
.L_x_140:
[----:B------:R-:W-:Y:S01]  /*06e0*/  P2R R18, PR, RZ, 0x1 ;  /* 0x00000001ff127803 */ /* 0x000fe20000000000 */
[----:B------:R-:W-:Y:S01]  /*06f0*/  BSSY.RECONVERGENT B1, `(.L_x_141) ;  /* 0x0000012000017945 */ /* 0x000fe20003800200 */
[----:B------:R-:W-:Y:S02]  /*0700*/  FSEL R20, R20, RZ, P4 ;  /* 0x000000ff14147208 */ /* 0x000fe40002000000 */
[----:B------:R-:W-:Y:S02]  /*0710*/  FSEL R0, R21, RZ, P4 ;  /* 0x000000ff15007208 */ /* 0x000fe40002000000 */
[----:B------:R-:W-:Y:S02]  /*0720*/  ISETP.NE.AND P0, PT, R16, RZ, PT ;  /* 0x000000ff1000720c */ /* 0x000fe40003f05270 */
[----:B------:R-:W-:Y:S02]  /*0730*/  ISETP.NE.AND P4, PT, R17, RZ, PT ;  /* 0x000000ff1100720c */ /* 0x000fe40003f85270 */
[----:B------:R-:W0:Y:S01]  /*0740*/  F2F.F64.F32 R16, R2 ;  /* 0x0000000200107310 */ /* 0x000e220000201800 */
[----:B------:R-:W-:-:S02]  /*0750*/  FSEL R21, R20, RZ, P0 ;  /* 0x000000ff14157208 */ /* 0x000fc40000000000 */
[----:B------:R-:W-:Y:S02]  /*0760*/  FSEL R23, R0, +QNAN , P0 ;  /* 0x7ff0000000177808 */ /* 0x000fe40000000000 */
[----:B------:R-:W-:Y:S02]  /*0770*/  ISETP.NE.AND P0, PT, R18, RZ, PT ;  /* 0x000000ff1200720c */ /* 0x000fe40003f05270 */
[----:B------:R-:W-:Y:S01]  /*0780*/  FSETP.NAN.AND P6, PT, R2, R2, PT ;  /* 0x000000020200720b */ /* 0x000fe20003fc8000 */
[----:B0-----:R-:W-:-:S10]  /*0790*/  DADD R18, R16, 2 ;  /* 0x4000000010127429 */ /* 0x001fd40000000000 */
[----:B------:R-:W-:Y:S02]  /*07a0*/  @!P4 FSEL R20, R18, R21, P6 ;  /* 0x000000151214c208 */ /* 0x000fe40003000000 */
[----:B------:R-:W-:Y:S02]  /*07b0*/  @!P4 FSEL R0, R19, R23, P6 ;  /* 0x000000171300c208 */ /* 0x000fe40003000000 */
[----:B------:R-:W-:Y:S01]  /*07c0*/  FSEL R36, R20, RZ, P3 ;  /* 0x000000ff14247208 */ /* 0x000fe20001800000 */
[----:B------:R-:W-:Y:S01]  /*07d0*/  DADD R20, -RZ, |R14| ;  /* 0x00000000ff147229 */ /* 0x000fe2000000050e */
[----:B------:R-:W-:Y:S02]  /*07e0*/  FSEL R37, R0, 1.875, P3 ;  /* 0x3ff0000000257808 */ /* 0x000fe40001800000 */
[----:B------:R-:W-:-:S08]  /*07f0*/  MOV R0, 0x810 ;  /* 0x0000081000007802 */ /* 0x000fd00000000f00 */
[----:B------:R-:W-:Y:S05]  /*0800*/  CALL.REL.NOINC `($_Z15mute_directwaveiiifffffiiiiiiPfS_S_ii$__internal_accurate_pow) ;  /* 0x0000002400ac7944 */ /* 0x000fea0003c00000 */
[----:B------:R-:W-:Y:S05]  /*0810*/  BSYNC.RECONVERGENT B1 ;  /* 0x0000000000017941 */ /* 0x000fea0003800200 */
.L_x_141:
[----:B------:R-:W-:Y:S01]  /*0820*/  ISETP.NE.AND P4, PT, R6, 0x7ff00000, PT ;  /* 0x7ff000000600780c */ /* 0x000fe20003f85270 */
[----:B------:R-:W-:Y:S01]  /*0830*/  DSETP.NEU.AND P6, PT, |R14|, +INF , PT ;  /* 0x7ff000000e00742a */ /* 0x000fe20003fcd200 */
[----:B------:R-:W-:Y:S01]  /*0840*/  FSEL R18, R20, RZ, P2 ;  /* 0x000000ff14127208 */ /* 0x000fe20001000000 */
[----:B------:R-:W-:Y:S01]  /*0850*/  BSSY.RECONVERGENT B1, `(.L_x_142) ;  /* 0x000000d000017945 */ /* 0x000fe20003800200 */
[----:B------:R-:W-:Y:S02]  /*0860*/  FSEL R0, R21, RZ, P2 ;  /* 0x000000ff15007208 */ /* 0x000fe40001000000 */
[----:B------:R-:W-:Y:S02]  /*0870*/  FSETP.NAN.AND P3, PT, R3, R3, PT ;  /* 0x000000030300720b */ /* 0x000fe40003f68000 */
[----:B------:R-:W-:Y:S02]  /*0880*/  FSEL R19, R18, RZ, P6 ;  /* 0x000000ff12137208 */ /* 0x000fe40003000000 */
[----:B------:R-:W-:-:S03]  /*0890*/  FSEL R21, R0, +QNAN , P6 ;  /* 0x7ff0000000157808 */ /* 0x000fc60003000000 */
[----:B------:R-:W-:Y:S02]  /*08a0*/  @!P4 FSEL R18, R12, R19, P3 ;  /* 0x000000130c12c208 */ /* 0x000fe40001800000 */
[----:B------:R-:W-:Y:S01]  /*08b0*/  @!P4 FSEL R0, R13, R21, P3 ;  /* 0x000000150d00c208 */ /* 0x000fe20001800000 */
[----:B------:R-:W-:Y:S01]  /*08c0*/  DADD R20, -RZ, |R10| ;  /* 0x00000000ff147229 */ /* 0x000fe2000000050a */
[----:B------:R-:W-:Y:S02]  /*08d0*/  FSEL R18, R18, RZ, P1 ;  /* 0x000000ff12127208 */ /* 0x000fe40000800000 */
[----:B------:R-:W-:Y:S02]  /*08e0*/  FSEL R19, R0, 1.875, P1 ;  /* 0x3ff0000000137808 */ /* 0x000fe40000800000 */
[----:B------:R-:W-:-:S04]  /*08f0*/  MOV R0, 0x920 ;  /* 0x0000092000007802 */ /* 0x000fc80000000f00 */
[----:B------:R-:W-:-:S11]  /*0900*/  DADD R36, R36, R18 ;  /* 0x0000000024247229 */ /* 0x000fd60000000012 */
[----:B------:R-:W-:Y:S05]  /*0910*/  CALL.REL.NOINC `($_Z15mute_directwaveiiifffffiiiiiiPfS_S_ii$__internal_accurate_pow) ;  /* 0x0000002400687944 */ /* 0x000fea0003c00000 */
[----:B------:R-:W-:Y:S05]  /*0920*/  BSYNC.RECONVERGENT B1 ;  /* 0x0000000000017941 */ /* 0x000fea0003800200 */
.L_x_142:
        /* <DEDUP_REMOVED lines=9> */
[----:B------:R-:W-:Y:S02]  /*09c0*/  @!P2 FSEL R0, R9, R21, P1 ;  /* 0x000000150900a208 */ /* 0x000fe40000800000 */
[----:B------:R-:W-:Y:S02]  /*09d0*/  FSEL R18, R18, RZ, P5 ;  /* 0x000000ff12127208 */ /* 0x000fe40002800000 */
[----:B------:R-:W-:-:S06]  /*09e0*/  FSEL R19, R0, 1.875, P5 ;  /* 0x3ff0000000137808 */ /* 0x000fcc0002800000 */
[----:B------:R-:W-:-:S10]  /*09f0*/  DADD R36, R36, R18 ;  /* 0x0000000024247229 */ /* 0x000fd40000000012 */
[----:B------:R-:W0:Y:S02]  /*0a00*/  F2F.F32.F64 R36, R36 ;  /* 0x0000002400247310 */ /* 0x000e240000301000 */
[----:B0-----:R-:W-:-:S06]  /*0a10*/  VIADD R0, R36, 0xf3000000 ;  /* 0xf300000024007836 */ /* 0x001fcc0000000000 */
[----:B------:R0:W1:Y:S01]  /*0a20*/  MUFU.RSQ R19, R36 ;  /* 0x0000002400137308 */ /* 0x0000620000001400 */
[----:B------:R-:W-:-:S13]  /*0a30*/  ISETP.GT.U32.AND P0, PT, R0, 0x727fffff, PT ;  /* 0x727fffff0000780c */ /* 0x000fda0003f04070 */
[----:B0-----:R-:W-:Y:S05]  /*0a40*/  @!P0 BRA `(.L_x_144) ;  /* 0x0000000000148947 */ /* 0x001fea0003800000 */
[----:B------:R-:W-:Y:S01]  /*0a50*/  IMAD.MOV.U32 R0, RZ, RZ, R36 ;  /* 0x000000ffff007224 */ /* 0x000fe200078e0024 */
[----:B------:R-:W-:-:S07]  /*0a60*/  MOV R25, 0xa80 ;  /* 0x00000a8000197802 */ /* 0x000fce0000000f00 */
[----:B-1----:R-:W-:Y:S05]  /*0a70*/  CALL.REL.NOINC `($__internal_5_$__cuda_sm20_sqrt_rn_f32_slowpath) ;  /* 0x0000001c001c7944 */ /* 0x002fea0003c00000 */
[----:B------:R-:W-:Y:S01]  /*0a80*/  IMAD.MOV.U32 R21, RZ, RZ, R0 ;  /* 0x000000ffff157224 */ /* 0x000fe200078e0000 */
[----:B------:R-:W-:Y:S06]  /*0a90*/  BRA `(.L_x_145) ;  /* 0x0000000000107947 */ /* 0x000fec0003800000 */
.L_x_144:
[----:B-1----:R-:W-:Y:S01]  /*0aa0*/  FMUL.FTZ R21, R36, R19 ;  /* 0x0000001324157220 */ /* 0x002fe20000410000 */
[----:B------:R-:W-:-:S03]  /*0ab0*/  FMUL.FTZ R18, R19, 0.5 ;  /* 0x3f00000013127820 */ /* 0x000fc60000410000 */
[----:B------:R-:W-:-:S04]  /*0ac0*/  FFMA R0, -R21, R21, R36 ;  /* 0x0000001515007223 */ /* 0x000fc80000000124 */
[----:B------:R-:W-:-:S07]  /*0ad0*/  FFMA R21, R0, R18, R21 ;  /* 0x0000001200157223 */ /* 0x000fce0000000015 */
.L_x_145:
[----:B------:R-:W-:Y:S05]  /*0ae0*/  BSYNC.RECONVERGENT B1 ;  /* 0x0000000000017941 */ /* 0x000fea0003800200 */
.L_x_143:
[----:B------:R-:W0:Y:S08]  /*0af0*/  LDC.64 R22, c[0x0][0x3c0] ;  /* 0x0000f000ff167b82 */ /* 0x000e300000000a00 */
[----:B------:R-:W1:Y:S01]  /*0b00*/  LDC.64 R18, c[0x0][0x3b8] ;  /* 0x0000ee00ff127b82 */ /* 0x000e620000000a00 */
[----:B0-----:R-:W2:Y:S04]  /*0b10*/  LDG.E R22, desc[UR6][R22.64+0x4] ;  /* 0x0000040616167981 */ /* 0x001ea8000c1e1900 */
[----:B-1----:R0:W5:Y:S01]  /*0b20*/  LDG.E R20, desc[UR6][R18.64+0x4] ;  /* 0x0000040612147981 */ /* 0x002162000c1e1900 */
[----:B------:R-:W-:-:S04]  /*0b30*/  IMAD.MOV.U32 R25, RZ, RZ, 0x40000000 ;  /* 0x40000000ff197424 */ /* 0x000fc800078e00ff */
[----:B--2---:R-:W-:-:S04]  /*0b40*/  FFMA R0, R22, R25, 1 ;  /* 0x3f80000016007423 */ /* 0x004fc80000000019 */
[----:B------:R-:W-:Y:S01]  /*0b50*/  VIADD R24, R0, 0xf3000000 ;  /* 0xf300000000187836 */ /* 0x000fe20000000000 */
[----:B------:R0:W1:Y:S04]  /*0b60*/  MUFU.RSQ R25, R0 ;  /* 0x0000000000197308 */ /* 0x0000680000001400 */
[----:B------:R-:W-:-:S13]  /*0b70*/  ISETP.GT.U32.AND P0, PT, R24, 0x727fffff, PT ;  /* 0x727fffff1800780c */ /* 0x000fda0003f04070 */
[----:B01----:R-:W-:Y:S05]  /*0b80*/  @!P0 BRA `(.L_x_146) ;  /* 0x0000000000188947 */ /* 0x003fea0003800000 */
[----:B------:R-:W-:Y:S01]  /*0b90*/  BSSY.RECONVERGENT B1, `(.L_x_147) ;  /* 0x0000003000017945 */ /* 0x000fe20003800200 */
[----:B------:R-:W-:-:S07]  /*0ba0*/  MOV R25, 0xbc0 ;  /* 0x00000bc000197802 */ /* 0x000fce0000000f00 */
[----:B-----5:R-:W-:Y:S05]  /*0bb0*/  CALL.REL.NOINC `($__internal_5_$__cuda_sm20_sqrt_rn_f32_slowpath) ;  /* 0x0000001800cc7944 */ /* 0x020fea0003c00000 */
[----:B------:R-:W-:Y:S05]  /*0bc0*/  BSYNC.RECONVERGENT B1 ;  /* 0x0000000000017941 */ /* 0x000fea0003800200 */
.L_x_147:
[----:B------:R-:W-:Y:S01]  /*0bd0*/  IMAD.MOV.U32 R19, RZ, RZ, R0 ;  /* 0x000000ffff137224 */ /* 0x000fe200078e0000 */
[----:B------:R-:W-:Y:S06]  /*0be0*/  BRA `(.L_x_148) ;  /* 0x0000000000107947 */ /* 0x000fec0003800000 */
.L_x_146:
[----:B------:R-:W-:Y:S01]  /*0bf0*/  FMUL.FTZ R19, R0, R25 ;  /* 0x0000001900137220 */ /* 0x000fe20000410000 */
[----:B------:R-:W-:-:S03]  /*0c00*/  FMUL.FTZ R25, R25, 0.5 ;  /* 0x3f00000019197820 */ /* 0x000fc60000410000 */
[----:B------:R-:W-:-:S04]  /*0c10*/  FFMA R0, -R19, R19, R0 ;  /* 0x0000001313007223 */ /* 0x000fc80000000100 */
[----:B------:R-:W-:-:S07]  /*0c20*/  FFMA R19, R0, R25, R19 ;  /* 0x0000001900137223 */ /* 0x000fce0000000013 */
.L_x_148:
[----:B-----5:R-:W-:Y:S01]  /*0c30*/  FMUL R20, R20, R19 ;  /* 0x0000001314147220 */ /* 0x020fe20000400000 */
[----:B------:R-:W-:Y:S03]  /*0c40*/  BSSY.RECONVERGENT B1, `(.L_x_149) ;  /* 0x000000e000017945 */ /* 0x000fe60003800200 */
[----:B------:R-:W0:Y:S08]  /*0c50*/  MUFU.RCP R0, R20 ;  /* 0x0000001400007308 */ /* 0x000e300000001000 */
[----:B------:R-:W1:Y:S01]  /*0c60*/  FCHK P0, R21, R20 ;  /* 0x0000001415007302 */ /* 0x000e620000000000 */
[----:B0-----:R-:W-:-:S04]  /*0c70*/  FFMA R19, -R20, R0, 1 ;  /* 0x3f80000014137423 */ /* 0x001fc80000000100 */
[----:B------:R-:W-:-:S04]  /*0c80*/  FFMA R0, R0, R19, R0 ;  /* 0x0000001300007223 */ /* 0x000fc80000000000 */
[----:B------:R-:W-:-:S04]  /*0c90*/  FFMA R18, R0, R21, RZ ;  /* 0x0000001500127223 */ /* 0x000fc800000000ff */
[----:B------:R-:W-:-:S04]  /*0ca0*/  FFMA R19, -R20, R18, R21 ;  /* 0x0000001214137223 */ /* 0x000fc80000000115 */
[----:B------:R-:W-:Y:S01]  /*0cb0*/  FFMA R19, R0, R19, R18 ;  /* 0x0000001300137223 */ /* 0x000fe20000000012 */
[----:B-1----:R-:W-:Y:S06]  /*0cc0*/  @!P0 BRA `(.L_x_150) ;  /* 0x0000000000148947 */ /* 0x002fec0003800000 */
[----:B------:R-:W-:Y:S01]  /*0cd0*/  IMAD.MOV.U32 R0, RZ, RZ, R21 ;  /* 0x000000ffff007224 */ /* 0x000fe200078e0015 */
[----:B------:R-:W-:Y:S01]  /*0ce0*/  MOV R18, 0xd10 ;  /* 0x00000d1000127802 */ /* 0x000fe20000000f00 */
[----:B------:R-:W-:-:S07]  /*0cf0*/  IMAD.MOV.U32 R19, RZ, RZ, R20 ;  /* 0x000000ffff137224 */ /* 0x000fce00078e0014 */
[----:B------:R-:W-:Y:S05]  /*0d00*/  CALL.REL.NOINC `($__internal_6_$__cuda_sm3x_div_rn_noftz_f32_slowpath) ;  /* 0x0000001800d47944 */ /* 0x000fea0003c00000 */
[----:B------:R-:W-:-:S07]  /*0d10*/  IMAD.MOV.U32 R19, RZ, RZ, R0 ;  /* 0x000000ffff137224 */ /* 0x000fce00078e0000 */
.L_x_150:
[----:B------:R-:W-:Y:S05]  /*0d20*/  BSYNC.RECONVERGENT B1 ;  /* 0x0000000000017941 */ /* 0x000fea0003800200 */
.L_x_149:
[----:B------:R-:W0:Y:S01]  /*0d30*/  LDC R20, c[0x0][0x38c] ;  /* 0x0000e300ff147b82 */ /* 0x000e220000000800 */
[----:B------:R-:W-:Y:S01]  /*0d40*/  BSSY.RECONVERGENT B1, `(.L_x_151) ;  /* 0x000000e000017945 */ /* 0x000fe20003800200 */
[----:B0-----:R-:W0:Y:S08]  /*0d50*/  MUFU.RCP R0, R20 ;  /* 0x0000001400007308 */ /* 0x001e300000001000 */
[----:B------:R-:W1:Y:S01]  /*0d60*/  FCHK P0, R19, R20 ;  /* 0x0000001413007302 */ /* 0x000e620000000000 */
[----:B0-----:R-:W-:-:S04]  /*0d70*/  FFMA R21, R0, -R20, 1 ;  /* 0x3f80000000157423 */ /* 0x001fc80000000814 */
[----:B------:R-:W-:-:S04]  /*0d80*/  FFMA R0, R0, R21, R0 ;  /* 0x0000001500007223 */ /* 0x000fc80000000000 */
[----:B------:R-:W-:-:S04]  /*0d90*/  FFMA R18, R0, R19, RZ ;  /* 0x0000001300127223 */ /* 0x000fc800000000ff */
[----:B------:R-:W-:-:S04]  /*0da0*/  FFMA R21, R18, -R20, R19 ;  /* 0x8000001412157223 */ /* 0x000fc80000000013 */
[----:B------:R-:W-:Y:S01]  /*0db0*/  FFMA R0, R0, R21, R18 ;  /* 0x0000001500007223 */ /* 0x000fe20000000012 */
[----:B-1----:R-:W-:Y:S06]  /*0dc0*/  @!P0 BRA `(.L_x_152) ;  /* 0x0000000000148947 */ /* 0x002fec0003800000 */
[----:B------:R-:W0:Y:S01]  /*0dd0*/  LDCU UR5, c[0x0][0x38c] ;  /* 0x00007180ff0577ac */ /* 0x000e220008000800 */
[----:B------:R-:W-:Y:S01]  /*0de0*/  IMAD.MOV.U32 R0, RZ, RZ, R19 ;  /* 0x000000ffff007224 */ /* 0x000fe200078e0013 */
[----:B------:R-:W-:Y:S01]  /*0df0*/  MOV R18, 0xe20 ;  /* 0x00000e2000127802 */ /* 0x000fe20000000f00 */
[----:B0-----:R-:W-:-:S07]  /*0e00*/  IMAD.U32 R19, RZ, RZ, UR5 ;  /* 0x00000005ff137e24 */ /* 0x001fce000f8e00ff */
[----:B------:R-:W-:Y:S05]  /*0e10*/  CALL.REL.NOINC `($__internal_6_$__cuda_sm3x_div_rn_noftz_f32_slowpath) ;  /* 0x0000001800907944 */ /* 0x000fea0003c00000 */
.L_x_152:
[----:B------:R-:W-:Y:S05]  /*0e20*/  BSYNC.RECONVERGENT B1 ;  /* 0x0000000000017941 */ /* 0x000fea0003800200 */
.L_x_151:
[----:B------:R-:W0:Y:S01]  /*0e30*/  F2I.TRUNC.NTZ R0, R0 ;  /* 0x0000000000007305 */ /* 0x000e22000020f100 */
[----:B------:R-:W-:Y:S01]  /*0e40*/  UIADD3 UR5, UPT, UPT, UR4, -0x1, URZ ;  /* 0xffffffff04057890 */ /* 0x000fe2000fffe0ff */
[----:B0-----:R-:W-:Y:S02]  /*0e50*/  IMAD.IADD R18, R39, 0x1, R0 ;  /* 0x0000000127127824 */ /* 0x001fe400078e0200 */
[----:B------:R-:W-:-:S03]  /*0e60*/  VIADD R19, R0, -UR12 ;  /* 0x8000000c00137c36 */ /* 0x000fc60008000000 */
[----:B------:R-:W-:-:S04]  /*0e70*/  ISETP.LE.AND P0, PT, R18, UR5, PT ;  /* 0x0000000512007c0c */ /* 0x000fc8000bf03270 */
[----:B------:R-:W-:-:S13]  /*0e80*/  ISETP.GE.OR P0, PT, R19, UR5, P0 ;  /* 0x0000000513007c0c */ /* 0x000fda0008706670 */
[----:B------:R-:W0:Y:S02]  /*0e90*/  @!P0 LDC.64 R18, c[0x0][0x3c8] ;  /* 0x0000f200ff128b82 */ /* 0x000e240000000a00 */
[----:B0-----:R-:W-:-:S05]  /*0ea0*/  @!P0 IMAD.WIDE R18, R40, 0x4, R18 ;  /* 0x0000000428128825 */ /* 0x001fca00078e0212 */
[----:B------:R1:W-:Y:S02]  /*0eb0*/  @!P0 STG.E desc[UR6][R18.64], RZ ;  /* 0x000000ff12008986 */ /* 0x0003e4000c101906 */
.L_x_139:
[----:B0-----:R-:W-:Y:S05]  /*0ec0*/  BSYNC.RECONVERGENT B0 ;  /* 0x0000000000007941 */ /* 0x001fea0003800200 */
.L_x_138:
[----:B------:R-:W-:Y:S01]  /*0ed0*/  ISETP.NE.AND P0, PT, R42, RZ, PT ;  /* 0x000000ff2a00720c */ /* 0x000fe20003f05270 */
[----:B------:R-:W-:-:S12]  /*0ee0*/  BSSY.RECONVERGENT B0, `(.L_x_153) ;  /* 0x000008d000007945 */ /* 0x000fd80003800200 */
[----:B------:R-:W-:Y:S05]  /*0ef0*/  @!P0 BRA `(.L_x_154) ;  /* 0x00000008002c8947 */ /* 0x000fea0003800000 */
[----:B------:R-:W-:Y:S01]  /*0f00*/  DADD R20, -RZ, |R16| ;  /* 0x00000000ff147229 */ /* 0x000fe20000000510 */
[----:B------:R-:W-:Y:S01]  /*0f10*/  BSSY.RECONVERGENT B1, `(.L_x_155) ;  /* 0x0000009000017945 */ /* 0x000fe20003800200 */
[C---:B------:R-:W-:Y:S02]  /*0f20*/  FSETP.NEU.AND P0, PT, R7.reuse, 1, PT ;  /* 0x3f8000000700780b */ /* 0x040fe40003f0d000 */
[----:B------:R-:W-:Y:S02]  /*0f30*/  FSETP.NEU.AND P1, PT, R7, RZ, PT ;  /* 0x000000ff0700720b */ /* 0x000fe40003f2d000 */
[C---:B------:R-:W-:Y:S02]  /*0f40*/  FSETP.NEU.AND P2, PT, R3.reuse, 1, PT ;  /* 0x3f8000000300780b */ /* 0x040fe40003f4d000 */
[----:B------:R-:W-:Y:S02]  /*0f50*/  FSETP.NEU.AND P3, PT, R3, RZ, PT ;  /* 0x000000ff0300720b */ /* 0x000fe40003f6d000 */
[----:B------:R-:W-:-:S02]  /*0f60*/  FSETP.NEU.AND P4, PT, R2, 1, PT ;  /* 0x3f8000000200780b */ /* 0x000fc40003f8d000 */
[----:B------:R-:W-:Y:S02]  /*0f70*/  FSETP.NEU.AND P5, PT, R2, RZ, PT ;  /* 0x000000ff0200720b */ /* 0x000fe40003fad000 */
[----:B------:R-:W-:-:S11]  /*0f80*/  MOV R0, 0xfa0 ;  /* 0x00000fa000007802 */ /* 0x000fd60000000f00 */
[----:B-1----:R-:W-:Y:S05]  /*0f90*/  CALL.REL.NOINC `($_Z15mute_directwaveiiifffffiiiiiiPfS_S_ii$__internal_accurate_pow) ;  /* 0x0000001c00c87944 */ /* 0x002fea0003c00000 */
[----:B------:R-:W-:Y:S05]  /*0fa0*/  BSYNC.RECONVERGENT B1 ;  /* 0x0000000000017941 */ /* 0x000fea0003800200 */
.L_x_155:
[----:B------:R-:W0:Y:S01]  /*0fb0*/  F2F.F64.F32 R16, R2 ;  /* 0x0000000200107310 */ /* 0x000e220000201800 */
[----:B------:R-:W-:Y:S01]  /*0fc0*/  FSEL R23, R20, RZ, P5 ;  /* 0x000000ff14177208 */ /* 0x000fe20002800000 */
[----:B------:R-:W-:Y:S01]  /*0fd0*/  BSSY.RECONVERGENT B1, `(.L_x_156) ;  /* 0x0000010000017945 */ /* 0x000fe20003800200 */
[----:B------:R-:W-:Y:S02]  /*0fe0*/  FSEL R21, R21, RZ, P5 ;  /* 0x000000ff15157208 */ /* 0x000fe40002800000 */
[----:B------:R-:W-:Y:S02]  /*0ff0*/  ISETP.NE.AND P5, PT, R5, 0x7ff00000, PT ;  /* 0x7ff000000500780c */ /* 0x000fe40003fa5270 */
[----:B------:R-:W-:Y:S02]  /*1000*/  MOV R0, 0x10d0 ;  /* 0x000010d000007802 */ /* 0x000fe40000000f00 */
[----:B------:R-:W-:-:S04]  /*1010*/  FSETP.NAN.OR P5, PT, R2, R2, P5 ;  /* 0x000000020200720b */ /* 0x000fc80002fa8400 */
[----:B------:R-:W-:Y:S01]  /*1020*/  ISETP.NE.XOR P6, PT, R5, 0x7ff00000, P5 ;  /* 0x7ff000000500780c */ /* 0x000fe20002fc5a70 */
[----:B0-----:R-:W-:-:S10]  /*1030*/  DADD R18, R16, 2 ;  /* 0x4000000010127429 */ /* 0x001fd40000000000 */
[----:B------:R-:W-:Y:S02]  /*1040*/  FSEL R36, R18, R23, P6 ;  /* 0x0000001712247208 */ /* 0x000fe40003000000 */
[----:B------:R-:W-:Y:S01]  /*1050*/  FSEL R18, R19, R21, P6 ;  /* 0x0000001513127208 */ /* 0x000fe20003000000 */
[----:B------:R-:W-:Y:S02]  /*1060*/  DSETP.NEU.AND P6, PT, |R16|, +INF , PT ;  /* 0x7ff000001000742a */ /* 0x000fe40003fcd200 */
[----:B------:R-:W-:-:S04]  /*1070*/  DADD R20, -RZ, |R14| ;  /* 0x00000000ff147229 */ /* 0x000fc8000000050e */
[----:B------:R-:W-:Y:S02]  /*1080*/  @!P5 FSEL R36, R36, RZ, P6 ;  /* 0x000000ff2424d208 */ /* 0x000fe40003000000 */
[----:B------:R-:W-:Y:S02]  /*1090*/  @!P5 FSEL R18, R18, +QNAN , P6 ;  /* 0x7ff000001212d808 */ /* 0x000fe40003000000 */
[----:B------:R-:W-:Y:S02]  /*10a0*/  FSEL R36, R36, RZ, P4 ;  /* 0x000000ff24247208 */ /* 0x000fe40002000000 */
[----:B------:R-:W-:-:S07]  /*10b0*/  FSEL R37, R18, 1.875, P4 ;  /* 0x3ff0000012257808 */ /* 0x000fce0002000000 */
[----:B------:R-:W-:Y:S05]  /*10c0*/  CALL.REL.NOINC `($_Z15mute_directwaveiiifffffiiiiiiPfS_S_ii$__internal_accurate_pow) ;  /* 0x0000001c007c7944 */ /* 0x000fea0003c00000 */
[----:B------:R-:W-:Y:S05]  /*10d0*/  BSYNC.RECONVERGENT B1 ;  /* 0x0000000000017941 */ /* 0x000fea0003800200 */
.L_x_156:
[----:B------:R-:W-:Y:S01]  /*10e0*/  ISETP.NE.AND P4, PT, R6, 0x7ff00000, PT ;  /* 0x7ff000000600780c */ /* 0x000fe20003f85270 */
[----:B------:R-:W-:Y:S01]  /*10f0*/  BSSY.RECONVERGENT B1, `(.L_x_157) ;  /* 0x0000010000017945 */ /* 0x000fe20003800200 */
[----:B------:R-:W-:Y:S02]  /*1100*/  FSEL R19, R20, RZ, P3 ;  /* 0x000000ff14137208 */ /* 0x000fe40001800000 */
[----:B------:R-:W-:Y:S02]  /*1110*/  FSETP.NAN.OR P4, PT, R3, R3, P4 ;  /* 0x000000030300720b */ /* 0x000fe40002788400 */
[----:B------:R-:W-:Y:S01]  /*1120*/  FSEL R21, R21, RZ, P3 ;  /* 0x000000ff15157208 */ /* 0x000fe20001800000 */
[----:B------:R-:W-:Y:S01]  /*1130*/  DSETP.NEU.AND P3, PT, |R14|, +INF , PT ;  /* 0x7ff000000e00742a */ /* 0x000fe20003f6d200 */
[----:B------:R-:W-:-:S04]  /*1140*/  ISETP.NE.XOR P5, PT, R6, 0x7ff00000, P4 ;  /* 0x7ff000000600780c */ /* 0x000fc800027a5a70 */
[----:B------:R-:W-:Y:S02]  /*1150*/  FSEL R18, R12, R19, P5 ;  /* 0x000000130c127208 */ /* 0x000fe40002800000 */
[----:B------:R-:W-:Y:S01]  /*1160*/  FSEL R0, R13, R21, P5 ;  /* 0x000000150d007208 */ /* 0x000fe20002800000 */
[----:B------:R-:W-:Y:S02]  /*1170*/  DADD R20, -RZ, |R10| ;  /* 0x00000000ff147229 */ /* 0x000fe4000000050a */
[----:B------:R-:W-:Y:S02]  /*1180*/  @!P4 FSEL R18, R18, RZ, P3 ;  /* 0x000000ff1212c208 */ /* 0x000fe40001800000 */
[----:B------:R-:W-:Y:S02]  /*1190*/  @!P4 FSEL R0, R0, +QNAN , P3 ;  /* 0x7ff000000000c808 */ /* 0x000fe40001800000 */
[----:B------:R-:W-:Y:S02]  /*11a0*/  FSEL R18, R18, RZ, P2 ;  /* 0x000000ff12127208 */ /* 0x000fe40001000000 */
[----:B------:R-:W-:-:S02]  /*11b0*/  FSEL R19, R0, 1.875, P2 ;  /* 0x3ff0000000137808 */ /* 0x000fc40001000000 */
[----:B------:R-:W-:-:S04]  /*11c0*/  MOV R0, 0x11f0 ;  /* 0x000011f000007802 */ /* 0x000fc80000000f00 */
[----:B------:R-:W-:-:S11]  /*11d0*/  DADD R36, R36, R18 ;  /* 0x0000000024247229 */ /* 0x000fd60000000012 */
[----:B------:R-:W-:Y:S05]  /*11e0*/  CALL.REL.NOINC `($_Z15mute_directwaveiiifffffiiiiiiPfS_S_ii$__internal_accurate_pow) ;  /* 0x0000001c00347944 */ /* 0x000fea0003c00000 */
[----:B------:R-:W-:Y:S05]  /*11f0*/  BSYNC.RECONVERGENT B1 ;  /* 0x0000000000017941 */ /* 0x000fea0003800200 */
.L_x_157:
[----:B------:R-:W-:Y:S01]  /*1200*/  FSETP.NAN.AND P2, PT, R7, R7, PT ;  /* 0x000000070700720b */ /* 0x000fe20003f48000 */
[----:B------:R-:W-:Y:S01]  /*1210*/  BSSY.RECONVERGENT B1, `(.L_x_158) ;  /* 0x000001c000017945 */ /* 0x000fe20003800200 */
[----:B------:R-:W-:Y:S02]  /*1220*/  ISETP.NE.AND P3, PT, R38, 0x7ff00000, PT ;  /* 0x7ff000002600780c */ /* 0x000fe40003f65270 */
[----:B------:R-:W-:Y:S02]  /*1230*/  FSEL R19, R20, RZ, P1 ;  /* 0x000000ff14137208 */ /* 0x000fe40000800000 */
[----:B------:R-:W-:Y:S01]  /*1240*/  FSEL R21, R21, RZ, P1 ;  /* 0x000000ff15157208 */ /* 0x000fe20000800000 */
[----:B------:R-:W-:-:S06]  /*1250*/  DSETP.NEU.AND P1, PT, |R10|, +INF , PT ;  /* 0x7ff000000a00742a */ /* 0x000fcc0003f2d200 */
[----:B------:R-:W-:Y:S02]  /*1260*/  @P2 FSEL R19, R19, R8, P3 ;  /* 0x0000000813132208 */ /* 0x000fe40001800000 */
[----:B------:R-:W-:Y:S02]  /*1270*/  @P2 FSEL R21, R21, R9, P3 ;  /* 0x0000000915152208 */ /* 0x000fe40001800000 */
[----:B------:R-:W-:Y:S02]  /*1280*/  FSEL R0, R19, RZ, P1 ;  /* 0x000000ff13007208 */ /* 0x000fe40000800000 */
[----:B------:R-:W-:Y:S02]  /*1290*/  FSEL R18, R21, +QNAN , P1 ;  /* 0x7ff0000015127808 */ /* 0x000fe40000800000 */
[----:B------:R-:W-:Y:S02]  /*12a0*/  @!P3 FSEL R19, R19, R0, P2 ;  /* 0x000000001313b208 */ /* 0x000fe40001000000 */
[----:B------:R-:W-:-:S02]  /*12b0*/  @!P3 FSEL R21, R21, R18, P2 ;  /* 0x000000121515b208 */ /* 0x000fc40001000000 */
        /* <DEDUP_REMOVED lines=13> */
.L_x_159:
[----:B-1----:R-:W-:Y:S01]  /*1390*/  FMUL.FTZ R21, R36, R19 ;  /* 0x0000001324157220 */ /* 0x002fe20000410000 */
[----:B------:R-:W-:-:S03]  /*13a0*/  FMUL.FTZ R18, R19, 0.5 ;  /* 0x3f00000013127820 */ /* 0x000fc60000410000 */
[----:B------:R-:W-:-:S04]  /*13b0*/  FFMA R0, -R21, R21, R36 ;  /* 0x0000001515007223 */ /* 0x000fc80000000124 */
[----:B------:R-:W-:-:S07]  /*13c0*/  FFMA R21, R0, R18, R21 ;  /* 0x0000001200157223 */ /* 0x000fce0000000015 */
.L_x_160:
[----:B------:R-:W-:Y:S05]  /*13d0*/  BSYNC.RECONVERGENT B1 ;  /* 0x0000000000017941 */ /* 0x000fea0003800200 */
.L_x_158:
        /* <DEDUP_REMOVED lines=14> */
.L_x_162:
[----:B------:R-:W-:Y:S01]  /*14c0*/  IMAD.MOV.U32 R19, RZ, RZ, R0 ;  /* 0x000000ffff137224 */ /* 0x000fe200078e0000 */
[----:B------:R-:W-:Y:S06]  /*14d0*/  BRA `(.L_x_163) ;  /* 0x0000000000107947 */ /* 0x000fec0003800000 */
.L_x_161:
[----:B------:R-:W-:Y:S01]  /*14e0*/  FMUL.FTZ R19, R0, R25 ;  /* 0x0000001900137220 */ /* 0x000fe20000410000 */
[----:B------:R-:W-:-:S03]  /*14f0*/  FMUL.FTZ R25, R25, 0.5 ;  /* 0x3f00000019197820 */ /* 0x000fc60000410000 */
[----:B------:R-:W-:-:S04]  /*1500*/  FFMA R0, -R19, R19, R0 ;  /* 0x0000001313007223 */ /* 0x000fc80000000100 */
[----:B------:R-:W-:-:S07]  /*1510*/  FFMA R19, R0, R25, R19 ;  /* 0x0000001900137223 */ /* 0x000fce0000000013 */
.L_x_163:
        /* <DEDUP_REMOVED lines=15> */
.L_x_165:
[----:B------:R-:W-:Y:S05]  /*1610*/  BSYNC.RECONVERGENT B1 ;  /* 0x0000000000017941 */ /* 0x000fea0003800200 */
.L_x_164:
        /* <DEDUP_REMOVED lines=15> */
.L_x_167:
[----:B------:R-:W-:Y:S05]  /*1710*/  BSYNC.RECONVERGENT B1 ;  /* 0x0000000000017941 */ /* 0x000fea0003800200 */
.L_x_166:
[----:B------:R-:W0:Y:S01]  /*1720*/  F2I.TRUNC.NTZ R0, R0 ;  /* 0x0000000000007305 */ /* 0x000e22000020f100 */
[----:B------:R-:W-:Y:S01]  /*1730*/  UIADD3 UR5, UPT, UPT, UR4, -0x1, URZ ;  /* 0xffffffff04057890 */ /* 0x000fe2000fffe0ff */
[----:B0-----:R-:W-:Y:S02]  /*1740*/  IMAD.IADD R18, R39, 0x1, R0 ;  /* 0x0000000127127824 */ /* 0x001fe400078e0200 */
[----:B------:R-:W-:-:S03]  /*1750*/  VIADD R19, R0, -UR12 ;  /* 0x8000000c00137c36 */ /* 0x000fc60008000000 */
[----:B------:R-:W-:-:S04]  /*1760*/  ISETP.LE.AND P0, PT, R18, UR4, PT ;  /* 0x0000000412007c0c */ /* 0x000fc8000bf03270 */
[----:B------:R-:W-:-:S13]  /*1770*/  ISETP.GT.OR P0, PT, R19, UR5, P0 ;  /* 0x0000000513007c0c */ /* 0x000fda0008704670 */
[----:B------:R-:W0:Y:S02]  /*1780*/  @!P0 LDC.64 R18, c[0x0][0x3c8] ;  /* 0x0000f200ff128b82 */ /* 0x000e240000000a00 */
[----:B0-----:R-:W-:-:S05]  /*1790*/  @!P0 IMAD.WIDE R18, R40, 0x4, R18 ;  /* 0x0000000428128825 */ /* 0x001fca00078e0212 */
[----:B------:R0:W-:Y:S02]  /*17a0*/  @!P0 STG.E desc[UR6][R18.64+0x4], RZ ;  /* 0x000004ff12008986 */ /* 0x0001e4000c101906 */
.L_x_154:
[----:B------:R-:W-:Y:S05]  /*17b0*/  BSYNC.RECONVERGENT B0 ;  /* 0x0000000000007941 */ /* 0x000fea0003800200 */
.L_x_153:
[----:B------:R-:W-:Y:S01]  /*17c0*/  VIADD R41, R41, 0x2 ;  /* 0x0000000229297836 */ /* 0x000fe20000000000 */
[----:B------:R-:W-:Y:S01]  /*17d0*/  UIADD3 UR4, UPT, UPT, UR4, 0x2, URZ ;  /* 0x0000000204047890 */ /* 0x000fe2000fffe0ff */
[----:B------:R-:W-:-:S03]  /*17e0*/  VIADD R40, R40, 0x2 ;  /* 0x0000000228287836 */ /* 0x000fc60000000000 */
[----:B------:R-:W-:-:S13]  /*17f0*/  ISETP.NE.AND P0, PT, R41, RZ, PT ;  /* 0x000000ff2900720c */ /* 0x000fda0003f05270 */
[----:B------:R-:W-:Y:S05]  /*1800*/  @P0 BRA `(.L_x_168) ;  /* 0xffffffec00340947 */ /* 0x000fea000383ffff */
[----:B------:R-:W2:Y:S02]  /*1810*/  LDC R0, c[0x0][0x388] ;  /* 0x0000e200ff007b82 */ /* 0x000ea40000000800 */
[----:B--2---:R-:W-:-:S07]  /*1820*/  LOP3.LUT R37, R0, 0x7ffffffe, RZ, 0xc0, !PT ;  /* 0x7ffffffe00257812 */ /* 0x004fce00078ec0ff */
.L_x_137:
[----:B------:R-:W-:-:S04]  /*1830*/  LOP3.LUT R0, R0, 0x1, RZ, 0xc0, !PT ;  /* 0x0000000100007812 */ /* 0x000fc800078ec0ff */
[----:B------:R-:W-:-:S13]  /*1840*/  ISETP.NE.U32.AND P0, PT, R0, 0x1, PT ;  /* 0x000000010000780c */ /* 0x000fda0003f05070 */
[----:B------:R-:W-:Y:S05]  /*1850*/  @P0 EXIT ;  /* 0x000000000000094d */ /* 0x000fea0003800000 */
[----:B------:R-:W-:-:S13]  /*1860*/  ISETP.NE.AND P1, PT, R42, RZ, PT ;  /* 0x000000ff2a00720c */ /* 0x000fda0003f25270 */
[----:B------:R-:W-:Y:S05]  /*1870*/  @!P1 EXIT ;  /* 0x000000000000994d */ /* 0x000fea0003800000 */
[C---:B------:R-:W-:Y:S01]  /*1880*/  FSETP.NEU.AND P2, PT, R7.reuse, RZ, PT ;  /* 0x000000ff0700720b */ /* 0x040fe20003f4d000 */
[----:B------:R-:W-:Y:S01]  /*1890*/  BSSY.RECONVERGENT B0, `(.L_x_169) ;  /* 0x0000017000007945 */ /* 0x000fe20003800200 */
[----:B------:R-:W-:Y:S01]  /*18a0*/  FSETP.NEU.AND P4, PT, R7, 1, PT ;  /* 0x3f8000000700780b */ /* 0x000fe20003f8d000 */
[----:B------:R-:W-:Y:S01]  /*18b0*/  DADD R20, -RZ, |R16| ;  /* 0x00000000ff147229 */ /* 0x000fe20000000510 */
[----:B------:R-:W-:Y:S01]  /*18c0*/  FSETP.NEU.AND P5, PT, R3, 1, PT ;  /* 0x3f8000000300780b */ /* 0x000fe20003fad000 */
[----:B------:R-:W-:Y:S01]  /*18d0*/  DSETP.NEU.AND P3, PT, |R16|, +INF , PT ;  /* 0x7ff000001000742a */ /* 0x000fe20003f6d200 */
[----:B------:R-:W-:Y:S02]  /*18e0*/  P2R R0, PR, RZ, 0x10 ;  /* 0x00000010ff007803 */ /* 0x000fe40000000000 */
[----:B------:R-:W-:Y:S01]  /*18f0*/  P2R R0, PR, RZ, 0x4 ;  /* 0x00000004ff007803 */ /* 0x000fe20000000000 */
[----:B------:R-:W-:Y:S01]  /*1900*/  DSETP.NEU.AND P2, PT, |R10|, +INF , PT ;  /* 0x7ff000000a00742a */ /* 0x000fe20003f4d200 */
[----:B------:R-:W-:Y:S01]  /*1910*/  ISETP.NE.AND P6, PT, R5, 0x7ff00000, PT ;  /* 0x7ff000000500780c */ /* 0x000fe20003fc5270 */
[----:B------:R-:W-:Y:S01]  /*1920*/  DSETP.NEU.AND P4, PT, |R14|, +INF , PT ;  /* 0x7ff000000e00742a */ /* 0x000fe20003f8d200 */
[----:B------:R-:W-:-:S02]  /*1930*/  ISETP.NE.AND P0, PT, R38, 0x7ff00000, PT ;  /* 0x7ff000002600780c */ /* 0x000fc40003f05270 */
[----:B------:R-:W-:Y:S02]  /*1940*/  FSETP.NAN.AND P1, PT, R7, R7, PT ;  /* 0x000000070700720b */ /* 0x000fe40003f28000 */
[----:B------:R-:W-:Y:S02]  /*1950*/  P2R R0, PR, RZ, 0x4 ;  /* 0x00000004ff007803 */ /* 0x000fe40000000000 */
[----:B------:R-:W-:Y:S02]  /*1960*/  ISETP.NE.AND P2, PT, R6, 0x7ff00000, PT ;  /* 0x7ff000000600780c */ /* 0x000fe40003f45270 */
[----:B------:R-:W-:Y:S02]  /*1970*/  P2R R0, PR, RZ, 0x20 ;  /* 0x00000020ff007803 */ /* 0x000fe40000000000 */
[----:B------:R-:W-:Y:S02]  /*1980*/  P2R R0, PR, RZ, 0x10 ;  /* 0x00000010ff007803 */ /* 0x000fe40000000000 */
[----:B------:R-:W-:-:S02]  /*1990*/  P2R R0, PR, RZ, 0x4 ;  /* 0x00000004ff007803 */ /* 0x000fc40000000000 */
[----:B------:R-:W-:Y:S02]  /*19a0*/  FSETP.NEU.AND P5, PT, R3, RZ, PT ;  /* 0x000000ff0300720b */ /* 0x000fe40003fad000 */
[C---:B------:R-:W-:Y:S02]  /*19b0*/  FSETP.NEU.AND P4, PT, R2.reuse, 1, PT ;  /* 0x3f8000000200780b */ /* 0x040fe40003f8d000 */
[----:B------:R-:W-:Y:S02]  /*19c0*/  FSETP.NEU.AND P2, PT, R2, RZ, PT ;  /* 0x000000ff0200720b */ /* 0x000fe40003f4d000 */
[----:B------:R-:W-:Y:S02]  /*19d0*/  MOV R0, 0x1a00 ;  /* 0x00001a0000007802 */ /* 0x000fe40000000f00 */
[----:B------:R-:W-:-:S09]  /*19e0*/  P2R R16, PR, RZ, 0x40 ;  /* 0x00000040ff107803 */ /* 0x000fd20000000000 */
[----:B01----:R-:W-:Y:S05]  /*19f0*/  CALL.REL.NOINC `($_Z15mute_directwaveiiifffffiiiiiiPfS_S_ii$__internal_accurate_pow) ;  /* 0x0000001400307944 */ /* 0x003fea0003c00000 */
[----:B------:R-:W-:Y:S05]  /*1a00*/  BSYNC.RECONVERGENT B0 ;  /* 0x0000000000007941 */ /* 0x000fea0003800200 */
.L_x_169:
[----:B------:R-:W-:Y:S01]  /*1a10*/  ISETP.NE.AND P6, PT, R16, RZ, PT ;  /* 0x000000ff1000720c */ /* 0x000fe20003fc5270 */
[----:B------:R-:W-:Y:S01]  /*1a20*/  BSSY.RECONVERGENT B0, `(.L_x_170) ;  /* 0x0000010000007945 */ /* 0x000fe20003800200 */
[----:B------:R-:W0:Y:S01]  /*1a30*/  F2F.F64.F32 R16, R2 ;  /* 0x0000000200107310 */ /* 0x000e220000201800 */
[----:B------:R-:W-:Y:S02]  /*1a40*/  FSEL R19, R20, RZ, P2 ;  /* 0x000000ff14137208 */ /* 0x000fe40001000000 */
[----:B------:R-:W-:Y:S02]  /*1a50*/  FSEL R21, R21, RZ, P2 ;  /* 0x000000ff15157208 */ /* 0x000fe40001000000 */
[----:B------:R-:W-:Y:S02]  /*1a60*/  FSETP.NAN.OR P2, PT, R2, R2, P6 ;  /* 0x000000020200720b */ /* 0x000fe40003748400 */
[----:B------:R-:W-:Y:S02]  /*1a70*/  MOV R0, 0x1b20 ;  /* 0x00001b2000007802 */ /* 0x000fe40000000f00 */
[----:B------:R-:W-:Y:S01]  /*1a80*/  ISETP.NE.XOR P6, PT, R5, 0x7ff00000, P2 ;  /* 0x7ff000000500780c */ /* 0x000fe200017c5a70 */
[----:B0-----:R-:W-:-:S10]  /*1a90*/  DADD R16, R16, 2 ;  /* 0x4000000010107429 */ /* 0x001fd40000000000 */
[----:B------:R-:W-:Y:S02]  /*1aa0*/  FSEL R16, R16, R19, P6 ;  /* 0x0000001310107208 */ /* 0x000fe40003000000 */
[----:B------:R-:W-:Y:S01]  /*1ab0*/  FSEL R17, R17, R21, P6 ;  /* 0x0000001511117208 */ /* 0x000fe20003000000 */
[----:B------:R-:W-:Y:S01]  /*1ac0*/  DADD R20, -RZ, |R14| ;  /* 0x00000000ff147229 */ /* 0x000fe2000000050e */
[----:B------:R-:W-:Y:S02]  /*1ad0*/  @!P2 FSEL R16, R16, RZ, P3 ;  /* 0x000000ff1010a208 */ /* 0x000fe40001800000 */
[----:B------:R-:W-:Y:S02]  /*1ae0*/  @!P2 FSEL R17, R17, +QNAN , P3 ;  /* 0x7ff000001111a808 */ /* 0x000fe40001800000 */
[----:B------:R-:W-:Y:S02]  /*1af0*/  FSEL R16, R16, RZ, P4 ;  /* 0x000000ff10107208 */ /* 0x000fe40002000000 */
[----:B------:R-:W-:-:S07]  /*1b00*/  FSEL R17, R17, 1.875, P4 ;  /* 0x3ff0000011117808 */ /* 0x000fce0002000000 */
[----:B------:R-:W-:Y:S05]  /*1b10*/  CALL.REL.NOINC `($_Z15mute_directwaveiiifffffiiiiiiPfS_S_ii$__internal_accurate_pow) ;  /* 0x0000001000e87944 */ /* 0x000fea0003c00000 */
[----:B------:R-:W-:Y:S05]  /*1b20*/  BSYNC.RECONVERGENT B0 ;  /* 0x0000000000007941 */ /* 0x000fea0003800200 */
.L_x_170:
[----:B------:R-:W-:Y:S01]  /*1b30*/  ISETP.NE.AND P2, PT, R6, 0x7ff00000, PT ;  /* 0x7ff000000600780c */ /* 0x000fe20003f45270 */
[----:B------:R-:W-:Y:S01]  /*1b40*/  DSETP.NEU.AND P6, PT, |R14|, +INF , PT ;  /* 0x7ff000000e00742a */ /* 0x000fe20003fcd200 */
[----:B------:R-:W-:Y:S01]  /*1b50*/  FSEL R5, R20, RZ, P5 ;  /* 0x000000ff14057208 */ /* 0x000fe20002800000 */
[----:B------:R-:W-:Y:S01]  /*1b60*/  BSSY.RECONVERGENT B0, `(.L_x_171) ;  /* 0x000000f000007945 */ /* 0x000fe20003800200 */
[----:B------:R-:W-:Y:S02]  /*1b70*/  FSETP.NAN.OR P2, PT, R3, R3, P2 ;  /* 0x000000030300720b */ /* 0x000fe40001748400 */
[----:B------:R-:W-:Y:S02]  /*1b80*/  FSEL R21, R21, RZ, P5 ;  /* 0x000000ff15157208 */ /* 0x000fe40002800000 */
[----:B------:R-:W-:Y:S02]  /*1b90*/  ISETP.NE.XOR P3, PT, R6, 0x7ff00000, P2 ;  /* 0x7ff000000600780c */ /* 0x000fe40001765a70 */
[----:B------:R-:W-:-:S02]  /*1ba0*/  FSETP.NEU.AND P4, PT, R3, 1, PT ;  /* 0x3f8000000300780b */ /* 0x000fc40003f8d000 */
[----:B------:R-:W-:Y:S02]  /*1bb0*/  FSEL R2, R12, R5, P3 ;  /* 0x000000050c027208 */ /* 0x000fe40001800000 */
[----:B------:R-:W-:Y:S01]  /*1bc0*/  FSEL R12, R13, R21, P3 ;  /* 0x000000150d0c7208 */ /* 0x000fe20001800000 */
[----:B------:R-:W-:Y:S01]  /*1bd0*/  DADD R20, -RZ, |R10| ;  /* 0x00000000ff147229 */ /* 0x000fe2000000050a */
[----:B------:R-:W-:Y:S02]  /*1be0*/  MOV R0, 0x1c50 ;  /* 0x00001c5000007802 */ /* 0x000fe40000000f00 */
[----:B------:R-:W-:Y:S02]  /*1bf0*/  @!P2 FSEL R2, R2, RZ, P6 ;  /* 0x000000ff0202a208 */ /* 0x000fe40003000000 */
[----:B------:R-:W-:Y:S02]  /*1c00*/  @!P2 FSEL R12, R12, +QNAN , P6 ;  /* 0x7ff000000c0ca808 */ /* 0x000fe40003000000 */
[----:B------:R-:W-:-:S02]  /*1c10*/  FSEL R2, R2, RZ, P4 ;  /* 0x000000ff02027208 */ /* 0x000fc40002000000 */
[----:B------:R-:W-:-:S06]  /*1c20*/  FSEL R3, R12, 1.875, P4 ;  /* 0x3ff000000c037808 */ /* 0x000fcc0002000000 */
[----:B------:R-:W-:-:S11]  /*1c30*/  DADD R16, R2, R16 ;  /* 0x0000000002107229 */ /* 0x000fd60000000010 */
[----:B------:R-:W-:Y:S05]  /*1c40*/  CALL.REL.NOINC `($_Z15mute_directwaveiiifffffiiiiiiPfS_S_ii$__internal_accurate_pow) ;  /* 0x00000010009c7944 */ /* 0x000fea0003c00000 */
[----:B------:R-:W-:Y:S05]  /*1c50*/  BSYNC.RECONVERGENT B0 ;  /* 0x0000000000007941 */ /* 0x000fea0003800200 */
.L_x_171:
[----:B------:R-:W-:Y:S01]  /*1c60*/  FSETP.NEU.AND P2, PT, R7, RZ, PT ;  /* 0x000000ff0700720b */ /* 0x000fe20003f4d000 */
[----:B------:R-:W-:Y:S01]  /*1c70*/  DSETP.NEU.AND P3, PT, |R10|, +INF , PT ;  /* 0x7ff000000a00742a */ /* 0x000fe20003f6d200 */
[----:B------:R-:W-:Y:S02]  /*1c80*/  BSSY.RECONVERGENT B0, `(.L_x_172) ;  /* 0x000001b000007945 */ /* 0x000fe40003800200 */
[----:B------:R-:W-:Y:S02]  /*1c90*/  FSEL R3, R20, RZ, P2 ;  /* 0x000000ff14037208 */ /* 0x000fe40001000000 */
[----:B------:R-:W-:Y:S02]  /*1ca0*/  FSEL R21, R21, RZ, P2 ;  /* 0x000000ff15157208 */ /* 0x000fe40001000000 */
[----:B------:R-:W-:Y:S02]  /*1cb0*/  @P1 FSEL R3, R3, R8, P0 ;  /* 0x0000000803031208 */ /* 0x000fe40000000000 */
[----:B------:R-:W-:-:S02]  /*1cc0*/  @P1 FSEL R21, R21, R9, P0 ;  /* 0x0000000915151208 */ /* 0x000fc40000000000 */
[----:B------:R-:W-:Y:S02]  /*1cd0*/  FSEL R0, R3, RZ, P3 ;  /* 0x000000ff03007208 */ /* 0x000fe40001800000 */
[----:B------:R-:W-:Y:S02]  /*1ce0*/  FSEL R2, R21, +QNAN , P3 ;  /* 0x7ff0000015027808 */ /* 0x000fe40001800000 */
[----:B------:R-:W-:Y:S02]  /*1cf0*/  FSETP.NEU.AND P2, PT, R7, 1, PT ;  /* 0x3f8000000700780b */ /* 0x000fe40003f4d000 */
[----:B------:R-:W-:Y:S02]  /*1d00*/  @!P0 FSEL R3, R3, R0, P1 ;  /* 0x0000000003038208 */ /* 0x000fe40000800000 */
[----:B------:R-:W-:Y:S02]  /*1d10*/  @!P0 FSEL R21, R21, R2, P1 ;  /* 0x0000000215158208 */ /* 0x000fe40000800000 */
[----:B------:R-:W-:-:S02]  /*1d20*/  FSEL R2, R3, RZ, P2 ;  /* 0x000000ff03027208 */ /* 0x000fc40001000000 */
        /* <DEDUP_REMOVED lines=12> */
.L_x_173:
[----:B-1----:R-:W-:Y:S01]  /*1df0*/  FMUL.FTZ R5, R16, R3 ;  /* 0x0000000310057220 */ /* 0x002fe20000410000 */
[----:B------:R-:W-:-:S03]  /*1e00*/  FMUL.FTZ R2, R3, 0.5 ;  /* 0x3f00000003027820 */ /* 0x000fc60000410000 */
[----:B------:R-:W-:-:S04]  /*1e10*/  FFMA R0, -R5, R5, R16 ;  /* 0x0000000505007223 */ /* 0x000fc80000000110 */
[----:B------:R-:W-:-:S07]  /*1e20*/  FFMA R5, R0, R2, R5 ;  /* 0x0000000200057223 */ /* 0x000fce0000000005 */
.L_x_174:
[----:B------:R-:W-:Y:S05]  /*1e30*/  BSYNC.RECONVERGENT B0 ;  /* 0x0000000000007941 */ /* 0x000fea0003800200 */
.L_x_172:
        /* <DEDUP_REMOVED lines=14> */
.L_x_176:
[----:B------:R-:W-:Y:S01]  /*1f20*/  IMAD.MOV.U32 R3, RZ, RZ, R0 ;  /* 0x000000ffff037224 */ /* 0x000fe200078e0000 */
[----:B------:R-:W-:Y:S06]  /*1f30*/  BRA `(.L_x_177) ;  /* 0x0000000000107947 */ /* 0x000fec0003800000 */
.L_x_175:
[----:B------:R-:W-:Y:S01]  /*1f40*/  FMUL.FTZ R3, R0, R9 ;  /* 0x0000000900037220 */ /* 0x000fe20000410000 */
[----:B------:R-:W-:-:S03]  /*1f50*/  FMUL.FTZ R9, R9, 0.5 ;  /* 0x3f00000009097820 */ /* 0x000fc60000410000 */
[----:B------:R-:W-:-:S04]  /*1f60*/  FFMA R0, -R3, R3, R0 ;  /* 0x0000000303007223 */ /* 0x000fc80000000100 */
[----:B------:R-:W-:-:S07]  /*1f70*/  FFMA R3, R0, R9, R3 ;  /* 0x0000000900037223 */ /* 0x000fce0000000003 */
.L_x_177:
        /* <DEDUP_REMOVED lines=11> */
[----:B------:R-:W-:-:S07]  /*2030*/  MOV R18, 0x2050 ;  /* 0x0000205000127802 */ /* 0x000fce0000000f00 */
[----:B------:R-:W-:Y:S05]  /*2040*/  CALL.REL.NOINC `($__internal_6_$__cuda_sm3x_div_rn_noftz_f32_slowpath) ;  /* 0x0000000800047944 */ /* 0x000fea0003c00000 */
[----:B------:R-:W-:-:S07]  /*2050*/  IMAD.MOV.U32 R3, RZ, RZ, R0 ;  /* 0x000000ffff037224 */ /* 0x000fce00078e0000 */
.L_x_179:
[----:B------:R-:W-:Y:S05]  /*2060*/  BSYNC.RECONVERGENT B0 ;  /* 0x0000000000007941 */ /* 0x000fea0003800200 */
.L_x_178:
        /* <DEDUP_REMOVED lines=15> */
.L_x_181:
[----:B------:R-:W-:Y:S05]  /*2160*/  BSYNC.RECONVERGENT B0 ;  /* 0x0000000000007941 */ /* 0x000fea0003800200 */
.L_x_180:
[----:B------:R-:W0:Y:S01]  /*2170*/  F2I.TRUNC.NTZ R0, R0 ;  /* 0x0000000000007305 */ /* 0x000e22000020f100 */
[----:B------:R-:W1:Y:S01]  /*2180*/  LDCU UR4, c[0x0][0x3d0] ;  /* 0x00007a00ff0477ac */ /* 0x000e620008000800 */
[----:B0-----:R-:W-:Y:S02]  /*2190*/  IMAD.IADD R2, R39, 0x1, R0 ;  /* 0x0000000127027824 */ /* 0x001fe400078e0200 */
[----:B-1----:R-:W-:-:S03]  /*21a0*/  VIADD R6, R0, -UR4 ;  /* 0x8000000400067c36 */ /* 0x002fc60008000000 */
[----:B------:R-:W-:-:S04]  /*21b0*/  ISETP.GE.AND P0, PT, R37, R2, PT ;  /* 0x000000022500720c */ /* 0x000fc80003f06270 */
[----:B------:R-:W-:-:S13]  /*21c0*/  ISETP.LE.OR P0, PT, R37, R6, P0 ;  /* 0x000000062500720c */ /* 0x000fda0000703670 */
[----:B------:R-:W-:Y:S05]  /*21d0*/  @P0 EXIT ;  /* 0x000000000000094d */ /* 0x000fea0003800000 */
[----:B------:R-:W0:Y:S01]  /*21e0*/  LDC.64 R2, c[0x0][0x3c8] ;  /* 0x0000f200ff027b82 */ /* 0x000e220000000a00 */
[----:B------:R-:W-:-:S04]  /*21f0*/  IMAD.IADD R37, R4, 0x1, R37 ;  /* 0x0000000104257824 */ /* 0x000fc800078e0225 */
[----:B0-----:R-:W-:-:S05]  /*2200*/  IMAD.WIDE R2, R37, 0x4, R2 ;  /* 0x0000000425027825 */ /* 0x001fca00078e0202 */
[----:B------:R-:W-:Y:S01]  /*2210*/  STG.E desc[UR6][R2.64], RZ ;  /* 0x000000ff02007986 */ /* 0x000fe2000c101906 */
[----:B------:R-:W-:Y:S05]  /*2220*/  EXIT ;  /* 0x000000000000794d */ /* 0x000fea0003800000 */
        .weak           $__internal_4_$__cuda_sm20_div_rn_f64_full
        .type           $__internal_4_$__cuda_sm20_div_rn_f64_full,@function
        .size           $__internal_4_$__cuda_sm20_div_rn_f64_full,($__internal_5_$__cuda_sm20_sqrt_rn_f32_slowpath - $__internal_4_$__cuda_sm20_div_rn_f64_full)
$__internal_4_$__cuda_sm20_div_rn_f64_full:
[C---:B------:R-:W-:Y:S01]  /*2230*/  FSETP.GEU.AND P0, PT, |R9|.reuse, 1.469367938527859385e-39, PT ;  /* 0x001000000900780b */ /* 0x040fe20003f0e200 */
[----:B------:R-:W-:Y:S01]  /*2240*/  IMAD.MOV.U32 R18, RZ, RZ, 0x1 ;  /* 0x00000001ff127424 */ /* 0x000fe200078e00ff */
[C---:B------:R-:W-:Y:S01]  /*2250*/  LOP3.LUT R10, R9.reuse, 0x800fffff, RZ, 0xc0, !PT ;  /* 0x800fffff090a7812 */ /* 0x040fe200078ec0ff */
[----:B------:R-:W-:Y:S01]  /*2260*/  IMAD.MOV.U32 R26, RZ, RZ, 0x40000000 ;  /* 0x40000000ff1a7424 */ /* 0x000fe200078e00ff */
[----:B------:R-:W-:Y:S01]  /*2270*/  LOP3.LUT R7, R9, 0x7ff00000, RZ, 0xc0, !PT ;  /* 0x7ff0000009077812 */ /* 0x000fe200078ec0ff */
[----:B------:R-:W-:Y:S01]  /*2280*/  IMAD.MOV.U32 R27, RZ, RZ, 0x1ca00000 ;  /* 0x1ca00000ff1b7424 */ /* 0x000fe200078e00ff */
[----:B------:R-:W-:Y:S01]  /*2290*/  LOP3.LUT R11, R10, 0x3ff00000, RZ, 0xfc, !PT ;  /* 0x3ff000000a0b7812 */ /* 0x000fe200078efcff */
[----:B------:R-:W-:Y:S01]  /*22a0*/  IMAD.MOV.U32 R10, RZ, RZ, R8 ;  /* 0x000000ffff0a7224 */ /* 0x000fe200078e0008 */
[----:B------:R-:W-:Y:S01]  /*22b0*/  ISETP.LE.U32.AND P1, PT, R7, 0x40000000, PT ;  /* 0x400000000700780c */ /* 0x000fe20003f23070 */
[----:B------:R-:W-:-:S04]  /*22c0*/  VIADD R28, R26, 0xffffffff ;  /* 0xffffffff1a1c7836 */ /* 0x000fc80000000000 */
[----:B------:R-:W-:-:S06]  /*22d0*/  @!P0 DMUL R10, R8, 8.98846567431157953865e+307 ;  /* 0x7fe00000080a8828 */ /* 0x000fcc0000000000 */
[----:B------:R-:W0:Y:S04]  /*22e0*/  MUFU.RCP64H R19, R11 ;  /* 0x0000000b00137308 */ /* 0x000e280000001800 */
[----:B------:R-:W-:Y:S02]  /*22f0*/  @!P0 LOP3.LUT R7, R11, 0x7ff00000, RZ, 0xc0, !PT ;  /* 0x7ff000000b078812 */ /* 0x000fe400078ec0ff */
[----:B------:R-:W-:-:S03]  /*2300*/  ISETP.GT.U32.AND P0, PT, R28, 0x7feffffe, PT ;  /* 0x7feffffe1c00780c */ /* 0x000fc60003f04070 */
[----:B------:R-:W-:-:S05]  /*2310*/  VIADD R28, R7, 0xffffffff ;  /* 0xffffffff071c7836 */ /* 0x000fca0000000000 */
[----:B------:R-:W-:Y:S01]  /*2320*/  ISETP.GT.U32.OR P0, PT, R28, 0x7feffffe, P0 ;  /* 0x7feffffe1c00780c */ /* 0x000fe20000704470 */
[----:B0-----:R-:W-:-:S08]  /*2330*/  DFMA R20, R18, -R10, 1 ;  /* 0x3ff000001214742b */ /* 0x001fd0000000080a */
[----:B------:R-:W-:-:S08]  /*2340*/  DFMA R20, R20, R20, R20 ;  /* 0x000000141414722b */ /* 0x000fd00000000014 */
[----:B------:R-:W-:-:S08]  /*2350*/  DFMA R20, R18, R20, R18 ;  /* 0x000000141214722b */ /* 0x000fd00000000012 */
[----:B------:R-:W-:-:S08]  /*2360*/  DFMA R22, R20, -R10, 1 ;  /* 0x3ff000001416742b */ /* 0x000fd0000000080a */
[----:B------:R-:W-:Y:S01]  /*2370*/  DFMA R22, R20, R22, R20 ;  /* 0x000000161416722b */ /* 0x000fe20000000014 */
[----:B------:R-:W-:Y:S01]  /*2380*/  SEL R21, R27, 0x63400000, !P1 ;  /* 0x634000001b157807 */ /* 0x000fe20004800000 */
[----:B------:R-:W-:-:S06]  /*2390*/  IMAD.MOV.U32 R20, RZ, RZ, RZ ;  /* 0x000000ffff147224 */ /* 0x000fcc00078e00ff */
[----:B------:R-:W-:-:S08]  /*23a0*/  DMUL R18, R22, R20 ;  /* 0x0000001416127228 */ /* 0x000fd00000000000 */
[----:B------:R-:W-:-:S08]  /*23b0*/  DFMA R24, R18, -R10, R20 ;  /* 0x8000000a1218722b */ /* 0x000fd00000000014 */
[----:B------:R-:W-:Y:S01]  /*23c0*/  DFMA R22, R22, R24, R18 ;  /* 0x000000181616722b */ /* 0x000fe20000000012 */
[----:B------:R-:W-:Y:S10]  /*23d0*/  @P0 BRA `(.L_x_182) ;  /* 0x0000000000740947 */ /* 0x000ff40003800000 */
[----:B------:R-:W-:Y:S01]  /*23e0*/  LOP3.LUT R19, R9, 0x7ff00000, RZ, 0xc0, !PT ;  /* 0x7ff0000009137812 */ /* 0x000fe200078ec0ff */
[----:B------:R-:W-:Y:S02]  /*23f0*/  IMAD.MOV.U32 R7, RZ, RZ, 0x40000000 ;  /* 0x40000000ff077424 */ /* 0x000fe400078e00ff */
[----:B------:R-:W-:Y:S01]  /*2400*/  IMAD.MOV.U32 R24, RZ, RZ, RZ ;  /* 0x000000ffff187224 */ /* 0x000fe200078e00ff */
[----:B------:R-:W-:Y:S01]  /*2410*/  ISETP.LE.U32.AND P0, PT, R19, 0x40000000, PT ;  /* 0x400000001300780c */ /* 0x000fe20003f03070 */
[----:B------:R-:W-:-:S05]  /*2420*/  IMAD.MOV R18, RZ, RZ, -R19 ;  /* 0x000000ffff127224 */ /* 0x000fca00078e0a13 */
[----:B------:R-:W-:Y:S02]  /*2430*/  VIADDMNMX R7, R18, R7, 0xb9600000, !PT ;  /* 0xb960000012077446 */ /* 0x000fe40007800107 */
[----:B------:R-:W-:Y:S02]  /*2440*/  SEL R18, R27, 0x63400000, !P0 ;  /* 0x634000001b127807 */ /* 0x000fe40004000000 */
[----:B------:R-:W-:-:S05]  /*2450*/  VIMNMX R7, PT, PT, R7, 0x46a00000, PT ;  /* 0x46a0000007077848 */ /* 0x000fca0003fe0100 */
[----:B------:R-:W-:-:S04]  /*2460*/  IMAD.IADD R7, R7, 0x1, -R18 ;  /* 0x0000000107077824 */ /* 0x000fc800078e0a12 */
[----:B------:R-:W-:-:S06]  /*2470*/  VIADD R25, R7, 0x7fe00000 ;  /* 0x7fe0000007197836 */ /* 0x000fcc0000000000 */
[----:B------:R-:W-:-:S10]  /*2480*/  DMUL R18, R22, R24 ;  /* 0x0000001816127228 */ /* 0x000fd40000000000 */
[----:B------:R-:W-:-:S13]  /*2490*/  FSETP.GTU.AND P0, PT, |R19|, 1.469367938527859385e-39, PT ;  /* 0x001000001300780b */ /* 0x000fda0003f0c200 */
[----:B------:R-:W-:Y:S05]  /*24a0*/  @P0 BRA `(.L_x_183) ;  /* 0x0000000000840947 */ /* 0x000fea0003800000 */
[----:B------:R-:W-:Y:S01]  /*24b0*/  DFMA R10, R22, -R10, R20 ;  /* 0x8000000a160a722b */ /* 0x000fe20000000014 */
[----:B------:R-:W-:-:S09]  /*24c0*/  IMAD.MOV.U32 R24, RZ, RZ, RZ ;  /* 0x000000ffff187224 */ /* 0x000fd200078e00ff */
[C---:B------:R-:W-:Y:S02]  /*24d0*/  FSETP.NEU.AND P0, PT, R11.reuse, RZ, PT ;  /* 0x000000ff0b00720b */ /* 0x040fe40003f0d000 */
[----:B------:R-:W-:-:S04]  /*24e0*/  LOP3.LUT R21, R11, 0x80000000, R9, 0x48, !PT ;  /* 0x800000000b157812 */ /* 0x000fc800078e4809 */
[----:B------:R-:W-:-:S07]  /*24f0*/  LOP3.LUT R25, R21, R25, RZ, 0xfc, !PT ;  /* 0x0000001915197212 */ /* 0x000fce00078efcff */
[----:B------:R-:W-:Y:S05]  /*2500*/  @!P0 BRA `(.L_x_183) ;  /* 0x00000000006c8947 */ /* 0x000fea0003800000 */
[----:B------:R-:W-:Y:S01]  /*2510*/  IMAD.MOV R9, RZ, RZ, -R7 ;  /* 0x000000ffff097224 */ /* 0x000fe200078e0a07 */
[----:B------:R-:W-:Y:S01]  /*2520*/  IADD3 R7, PT, PT, -R7, -0x43300000, RZ ;  /* 0xbcd0000007077810 */ /* 0x000fe20007ffe1ff */
[----:B------:R-:W-:-:S06]  /*2530*/  IMAD.MOV.U32 R8, RZ, RZ, RZ ;  /* 0x000000ffff087224 */ /* 0x000fcc00078e00ff */
[----:B------:R-:W-:Y:S02]  /*2540*/  DFMA R8, R18, -R8, R22 ;  /* 0x800000081208722b */ /* 0x000fe40000000016 */
[----:B------:R-:W-:-:S08]  /*2550*/  DMUL.RP R22, R22, R24 ;  /* 0x0000001816167228 */ /* 0x000fd00000008000 */
[----:B------:R-:W-:Y:S02]  /*2560*/  FSETP.NEU.AND P0, PT, |R9|, R7, PT ;  /* 0x000000070900720b */ /* 0x000fe40003f0d200 */
[----:B------:R-:W-:Y:S02]  /*2570*/  LOP3.LUT R21, R23, R21, RZ, 0x3c, !PT ;  /* 0x0000001517157212 */ /* 0x000fe400078e3cff */
[----:B------:R-:W-:Y:S02]  /*2580*/  FSEL R18, R22, R18, !P0 ;  /* 0x0000001216127208 */ /* 0x000fe40004000000 */
[----:B------:R-:W-:Y:S01]  /*2590*/  FSEL R19, R21, R19, !P0 ;  /* 0x0000001315137208 */ /* 0x000fe20004000000 */
[----:B------:R-:W-:Y:S06]  /*25a0*/  BRA `(.L_x_183) ;  /* 0x0000000000447947 */ /* 0x000fec0003800000 */
.L_x_182:
[----:B------:R-:W-:-:S14]  /*25b0*/  DSETP.NAN.AND P0, PT, R8, R8, PT ;  /* 0x000000080800722a */ /* 0x000fdc0003f08000 */
[----:B------:R-:W-:Y:S05]  /*25c0*/  @P0 BRA `(.L_x_184) ;  /* 0x0000000000340947 */ /* 0x000fea0003800000 */
[----:B------:R-:W-:Y:S01]  /*25d0*/  ISETP.NE.AND P0, PT, R26, R7, PT ;  /* 0x000000071a00720c */ /* 0x000fe20003f05270 */
[----:B------:R-:W-:Y:S02]  /*25e0*/  IMAD.MOV.U32 R18, RZ, RZ, 0x0 ;  /* 0x00000000ff127424 */ /* 0x000fe400078e00ff */
[----:B------:R-:W-:-:S10]  /*25f0*/  IMAD.MOV.U32 R19, RZ, RZ, -0x80000 ;  /* 0xfff80000ff137424 */ /* 0x000fd400078e00ff */
[----:B------:R-:W-:Y:S05]  /*2600*/  @!P0 BRA `(.L_x_183) ;  /* 0x00000000002c8947 */ /* 0x000fea0003800000 */
[----:B------:R-:W-:Y:S02]  /*2610*/  ISETP.NE.AND P0, PT, R26, 0x7ff00000, PT ;  /* 0x7ff000001a00780c */ /* 0x000fe40003f05270 */
[----:B------:R-:W-:Y:S02]  /*2620*/  LOP3.LUT R8, R9, 0x40000000, RZ, 0x3c, !PT ;  /* 0x4000000009087812 */ /* 0x000fe400078e3cff */
[----:B------:R-:W-:Y:S02]  /*2630*/  ISETP.EQ.OR P0, PT, R7, RZ, !P0 ;  /* 0x000000ff0700720c */ /* 0x000fe40004702670 */
[----:B------:R-:W-:-:S11]  /*2640*/  LOP3.LUT R19, R8, 0x80000000, RZ, 0xc0, !PT ;  /* 0x8000000008137812 */ /* 0x000fd600078ec0ff */
[----:B------:R-:W-:Y:S01]  /*2650*/  @P0 LOP3.LUT R7, R19, 0x7ff00000, RZ, 0xfc, !PT ;  /* 0x7ff0000013070812 */ /* 0x000fe200078efcff */
[----:B------:R-:W-:Y:S02]  /*2660*/  @!P0 IMAD.MOV.U32 R18, RZ, RZ, RZ ;  /* 0x000000ffff128224 */ /* 0x000fe400078e00ff */
[----:B------:R-:W-:Y:S02]  /*2670*/  @P0 IMAD.MOV.U32 R18, RZ, RZ, RZ ;  /* 0x000000ffff120224 */ /* 0x000fe400078e00ff */
[----:B------:R-:W-:Y:S01]  /*2680*/  @P0 IMAD.MOV.U32 R19, RZ, RZ, R7 ;  /* 0x000000ffff130224 */ /* 0x000fe200078e0007 */
[----:B------:R-:W-:Y:S06]  /*2690*/  BRA `(.L_x_183) ;  /* 0x0000000000087947 */ /* 0x000fec0003800000 */
.L_x_184:
[----:B------:R-:W-:Y:S01]  /*26a0*/  LOP3.LUT R19, R9, 0x80000, RZ, 0xfc, !PT ;  /* 0x0008000009137812 */ /* 0x000fe200078efcff */
[----:B------:R-:W-:-:S07]  /*26b0*/  IMAD.MOV.U32 R18, RZ, RZ, R8 ;  /* 0x000000ffff127224 */ /* 0x000fce00078e0008 */
.L_x_183:
[----:B------:R-:W-:Y:S02]  /*26c0*/  IMAD.MOV.U32 R8, RZ, RZ, R0 ;  /* 0x000000ffff087224 */ /* 0x000fe400078e0000 */
[----:B------:R-:W-:-:S04]  /*26d0*/  IMAD.MOV.U32 R9, RZ, RZ, 0x0 ;  /* 0x00000000ff097424 */ /* 0x000fc800078e00ff */
[----:B------:R-:W-:Y:S05]  /*26e0*/  RET.REL.NODEC R8 `(_Z15mute_directwaveiiifffffiiiiiiPfS_S_ii) ;  /* 0xffffffd808447950 */ /* 0x000fea0003c3ffff */
        .weak           $__internal_5_$__cuda_sm20_sqrt_rn_f32_slowpath
        .type           $__internal_5_$__cuda_sm20_sqrt_rn_f32_slowpath,@function
        .size           $__internal_5_$__cuda_sm20_sqrt_rn_f32_slowpath,($__internal_6_$__cuda_sm3x_div_rn_noftz_f32_slowpath - $__internal_5_$__cuda_sm20_sqrt_rn_f32_slowpath)
$__internal_5_$__cuda_sm20_sqrt_rn_f32_slowpath:
[----:B------:R-:W-:-:S13]  /*26f0*/  LOP3.LUT P0, RZ, R0, 0x7fffffff, RZ, 0xc0, !PT ;  /* 0x7fffffff00ff7812 */ /* 0x000fda000780c0ff */
[----:B------:R-:W-:Y:S01]  /*2700*/  @!P0 IMAD.MOV.U32 R18, RZ, RZ, R0 ;  /* 0x000000ffff128224 */ /* 0x000fe200078e0000 */
[----:B------:R-:W-:Y:S06]  /*2710*/  @!P0 BRA `(.L_x_185) ;  /* 0x0000000000408947 */ /* 0x000fec0003800000 */
[----:B------:R-:W-:-:S13]  /*2720*/  FSETP.GEU.FTZ.AND P0, PT, R0, RZ, PT ;  /* 0x000000ff0000720b */ /* 0x000fda0003f1e000 */
        /* <DEDUP_REMOVED lines=15> */
.L_x_185:
[----:B------:R-:W-:Y:S02]  /*2820*/  IMAD.MOV.U32 R0, RZ, RZ, R18 ;  /* 0x000000ffff007224 */ /* 0x000fe400078e0012 */
[----:B------:R-:W-:Y:S02]  /*2830*/  IMAD.MOV.U32 R18, RZ, RZ, R25 ;  /* 0x000000ffff127224 */ /* 0x000fe400078e0019 */
[----:B------:R-:W-:-:S04]  /*2840*/  IMAD.MOV.U32 R19, RZ, RZ, 0x0 ;  /* 0x00000000ff137424 */ /* 0x000fc800078e00ff */
[----:B------:R-:W-:Y:S05]  /*2850*/  RET.REL.NODEC R18 `(_Z15mute_directwaveiiifffffiiiiiiPfS_S_ii) ;  /* 0xffffffd412e87950 */ /* 0x000fea0003c3ffff */
        .weak           $__internal_6_$__cuda_sm3x_div_rn_noftz_f32_slowpath
        .type           $__internal_6_$__cuda_sm3x_div_rn_noftz_f32_slowpath,@function
        .size           $__internal_6_$__cuda_sm3x_div_rn_noftz_f32_slowpath,($_Z15mute_directwaveiiifffffiiiiiiPfS_S_ii$__internal_accurate_pow - $__internal_6_$__cuda_sm3x_div_rn_noftz_f32_slowpath)
$__internal_6_$__cuda_sm3x_div_rn_noftz_f32_slowpath:
[----:B------:R-:W-:Y:S01]  /*2860*/  SHF.R.U32.HI R21, RZ, 0x17, R19 ;  /* 0x00000017ff157819 */ /* 0x000fe20000011613 */
[----:B------:R-:W-:Y:S01]  /*2870*/  BSSY.RECONVERGENT B2, `(.L_x_186) ;  /* 0x0000062000027945 */ /* 0x000fe20003800200 */
[----:B------:R-:W-:Y:S02]  /*2880*/  SHF.R.U32.HI R20, RZ, 0x17, R0 ;  /* 0x00000017ff147819 */ /* 0x000fe40000011600 */
[----:B------:R-:W-:Y:S02]  /*2890*/  LOP3.LUT R21, R21, 0xff, RZ, 0xc0, !PT ;  /* 0x000000ff15157812 */ /* 0x000fe400078ec0ff */
[----:B------:R-:W-:-:S03]  /*28a0*/  LOP3.LUT R24, R20, 0xff, RZ, 0xc0, !PT ;  /* 0x000000ff14187812 */ /* 0x000fc600078ec0ff */
[----:B------:R-:W-:Y:S02]  /*28b0*/  VIADD R23, R21, 0xffffffff ;  /* 0xffffffff15177836 */ /* 0x000fe40000000000 */
[----:B------:R-:W-:-:S03]  /*28c0*/  VIADD R22, R24, 0xffffffff ;  /* 0xffffffff18167836 */ /* 0x000fc60000000000 */
[----:B------:R-:W-:-:S04]  /*28d0*/  ISETP.GT.U32.AND P0, PT, R23, 0xfd, PT ;  /* 0x000000fd1700780c */ /* 0x000fc80003f04070 */
[----:B------:R-:W-:-:S13]  /*28e0*/  ISETP.GT.U32.OR P0, PT, R22, 0xfd, P0 ;  /* 0x000000fd1600780c */ /* 0x000fda0000704470 */
[----:B------:R-:W-:Y:S01]  /*28f0*/  @!P0 IMAD.MOV.U32 R20, RZ, RZ, RZ ;  /* 0x000000ffff148224 */ /* 0x000fe200078e00ff */
        /* <DEDUP_REMOVED lines=17> */
[----:B------:R-:W-:Y:S02]  /*2a10*/  ISETP.GE.AND P0, PT, R22, RZ, PT ;  /* 0x000000ff1600720c */ /* 0x000fe40003f06270 */
[----:B------:R-:W-:-:S11]  /*2a20*/  ISETP.GE.AND P1, PT, R23, RZ, PT ;  /* 0x000000ff1700720c */ /* 0x000fd60003f26270 */
[----:B------:R-:W-:Y:S02]  /*2a30*/  @P0 IMAD.MOV.U32 R20, RZ, RZ, RZ ;  /* 0x000000ffff140224 */ /* 0x000fe400078e00ff */
[----:B------:R-:W-:Y:S01]  /*2a40*/  @!P0 FFMA R0, R0, 1.84467440737095516160e+19, RZ ;  /* 0x5f80000000008823 */ /* 0x000fe200000000ff */
[----:B------:R-:W-:Y:S02]  /*2a50*/  @!P0 IMAD.MOV.U32 R20, RZ, RZ, -0x40 ;  /* 0xffffffc0ff148424 */ /* 0x000fe400078e00ff */
[----:B------:R-:W-:Y:S02]  /*2a60*/  @!P1 FFMA R19, R19, 1.84467440737095516160e+19, RZ ;  /* 0x5f80000013139823 */ /* 0x000fe400000000ff */
[----:B------:R-:W-:-:S07]  /*2a70*/  @!P1 VIADD R20, R20, 0x40 ;  /* 0x0000004014149836 */ /* 0x000fce0000000000 */
.L_x_187:
[----:B------:R-:W-:Y:S01]  /*2a80*/  LEA R22, R21, 0xc0800000, 0x17 ;  /* 0xc080000015167811 */ /* 0x000fe200078eb8ff */
[----:B------:R-:W-:Y:S04]  /*2a90*/  BSSY.RECONVERGENT B3, `(.L_x_192) ;  /* 0x0000036000037945 */ /* 0x000fe80003800200 */
[----:B------:R-:W-:Y:S02]  /*2aa0*/  IMAD.IADD R22, R19, 0x1, -R22 ;  /* 0x0000000113167824 */ /* 0x000fe400078e0a16 */
[----:B------:R-:W-:Y:S02]  /*2ab0*/  VIADD R19, R24, 0xffffff81 ;  /* 0xffffff8118137836 */ /* 0x000fe40000000000 */
[----:B------:R-:W0:Y:S01]  /*2ac0*/  MUFU.RCP R23, R22 ;  /* 0x0000001600177308 */ /* 0x000e220000001000 */
[----:B------:R-:W-:Y:S01]  /*2ad0*/  FADD.FTZ R25, -R22, -RZ ;  /* 0x800000ff16197221 */ /* 0x000fe20000010100 */
[C---:B------:R-:W-:Y:S01]  /*2ae0*/  IMAD R0, R19.reuse, -0x800000, R0 ;  /* 0xff80000013007824 */ /* 0x040fe200078e0200 */
[----:B------:R-:W-:-:S05]  /*2af0*/  IADD3 R21, PT, PT, R19, 0x7f, -R21 ;  /* 0x0000007f13157810 */ /* 0x000fca0007ffe815 */
[----:B------:R-:W-:Y:S02]  /*2b00*/  IMAD.IADD R21, R21, 0x1, R20 ;  /* 0x0000000115157824 */ /* 0x000fe400078e0214 */
        /* <DEDUP_REMOVED lines=9> */
[----:B------:R-:W-:-:S04]  /*2ba0*/  IMAD.IADD R25, R19, 0x1, R21 ;  /* 0x0000000113197824 */ /* 0x000fc800078e0215 */
[----:B------:R-:W-:-:S05]  /*2bb0*/  VIADD R19, R25, 0xffffffff ;  /* 0xffffffff19137836 */ /* 0x000fca0000000000 */
        /* <DEDUP_REMOVED lines=10> */
[C---:B------:R-:W-:Y:S02]  /*2c60*/  VIADD R22, R25.reuse, 0x20 ;  /* 0x0000002019167836 */ /* 0x040fe40000000000 */
[CCC-:B------:R-:W-:Y:S01]  /*2c70*/  FFMA.RM R20, R26.reuse, R24.reuse, R23.reuse ;  /* 0x000000181a147223 */ /* 0x1c0fe20000004017 */
[----:B------:R-:W-:Y:S02]  /*2c80*/  ISETP.NE.AND P2, PT, R25, RZ, PT ;  /* 0x000000ff1900720c */ /* 0x000fe40003f45270 */
[----:B------:R-:W-:Y:S01]  /*2c90*/  LOP3.LUT R21, R19, 0x7fffff, RZ, 0xc0, !PT ;  /* 0x007fffff13157812 */ /* 0x000fe200078ec0ff */
[----:B------:R-:W-:Y:S01]  /*2ca0*/  FFMA.RP R19, R26, R24, R23 ;  /* 0x000000181a137223 */ /* 0x000fe20000008017 */
[----:B------:R-:W-:Y:S01]  /*2cb0*/  IMAD.MOV R23, RZ, RZ, -R25 ;  /* 0x000000ffff177224 */ /* 0x000fe200078e0a19 */
[----:B------:R-:W-:Y:S02]  /*2cc0*/  ISETP.NE.AND P1, PT, R25, RZ, PT ;  /* 0x000000ff1900720c */ /* 0x000fe40003f25270 */
[----:B------:R-:W-:-:S02]  /*2cd0*/  LOP3.LUT R21, R21, 0x800000, RZ, 0xfc, !PT ;  /* 0x0080000015157812 */ /* 0x000fc400078efcff */
[----:B------:R-:W-:Y:S02]  /*2ce0*/  FSETP.NEU.FTZ.AND P0, PT, R19, R20, PT ;  /* 0x000000141300720b */ /* 0x000fe40003f1d000 */
[----:B------:R-:W-:Y:S02]  /*2cf0*/  SHF.L.U32 R22, R21, R22, RZ ;  /* 0x0000001615167219 */ /* 0x000fe400000006ff */
[----:B------:R-:W-:Y:S02]  /*2d00*/  SEL R20, R23, RZ, P2 ;  /* 0x000000ff17147207 */ /* 0x000fe40001000000 */
[----:B------:R-:W-:Y:S02]  /*2d10*/  ISETP.NE.AND P1, PT, R22, RZ, P1 ;  /* 0x000000ff1600720c */ /* 0x000fe40000f25270 */
[----:B------:R-:W-:Y:S02]  /*2d20*/  SHF.R.U32.HI R20, RZ, R20, R21 ;  /* 0x00000014ff147219 */ /* 0x000fe40000011615 */
[----:B------:R-:W-:-:S02]  /*2d30*/  PLOP3.LUT P0, PT, P0, P1, PT, 0xf8, 0x8f ;  /* 0x00000000008f781c */ /* 0x000fc40000703f70 */
[----:B------:R-:W-:Y:S02]  /*2d40*/  SHF.R.U32.HI R22, RZ, 0x1, R20 ;  /* 0x00000001ff167819 */ /* 0x000fe40000011614 */
[----:B------:R-:W-:-:S04]  /*2d50*/  SEL R19, RZ, 0x1, !P0 ;  /* 0x00000001ff137807 */ /* 0x000fc80004000000 */
[----:B------:R-:W-:-:S04]  /*2d60*/  LOP3.LUT R19, R19, 0x1, R22, 0xf8, !PT ;  /* 0x0000000113137812 */ /* 0x000fc800078ef816 */
[----:B------:R-:W-:-:S05]  /*2d70*/  LOP3.LUT R19, R19, R20, RZ, 0xc0, !PT ;  /* 0x0000001413137212 */ /* 0x000fca00078ec0ff */
[----:B------:R-:W-:-:S05]  /*2d80*/  IMAD.IADD R19, R22, 0x1, R19 ;  /* 0x0000000116137824 */ /* 0x000fca00078e0213 */
[----:B------:R-:W-:Y:S01]  /*2d90*/  LOP3.LUT R0, R19, R0, RZ, 0xfc, !PT ;  /* 0x0000000013007212 */ /* 0x000fe200078efcff */
[----:B------:R-:W-:Y:S06]  /*2da0*/  BRA `(.L_x_195) ;  /* 0x0000000000107947 */ /* 0x000fec0003800000 */
.L_x_194:
[----:B------:R-:W-:-:S04]  /*2db0*/  LOP3.LUT R0, R0, 0x80000000, RZ, 0xc0, !PT ;  /* 0x8000000000007812 */ /* 0x000fc800078ec0ff */
[----:B------:R-:W-:Y:S01]  /*2dc0*/  LOP3.LUT R0, R0, 0x7f800000, RZ, 0xfc, !PT ;  /* 0x7f80000000007812 */ /* 0x000fe200078efcff */
[----:B------:R-:W-:Y:S06]  /*2dd0*/  BRA `(.L_x_195) ;  /* 0x0000000000047947 */ /* 0x000fec0003800000 */
.L_x_193:
[----:B------:R-:W-:-:S07]  /*2de0*/  IMAD R0, R21, 0x800000, R0 ;  /* 0x0080000015007824 */ /* 0x000fce00078e0200 */
.L_x_195:
[----:B------:R-:W-:Y:S05]  /*2df0*/  BSYNC.RECONVERGENT B3 ;  /* 0x0000000000037941 */ /* 0x000fea0003800200 */
.L_x_192:
[----:B------:R-:W-:Y:S05]  /*2e00*/  BRA `(.L_x_196) ;  /* 0x0000000000207947 */ /* 0x000fea0003800000 */
.L_x_191:
[----:B------:R-:W-:-:S04]  /*2e10*/  LOP3.LUT R0, R19, 0x80000000, R0, 0x48, !PT ;  /* 0x8000000013007812 */ /* 0x000fc800078e4800 */
[----:B------:R-:W-:Y:S01]  /*2e20*/  LOP3.LUT R0, R0, 0x7f800000, RZ, 0xfc, !PT ;  /* 0x7f80000000007812 */ /* 0x000fe200078efcff */
[----:B------:R-:W-:Y:S06]  /*2e30*/  BRA `(.L_x_196) ;  /* 0x0000000000147947 */ /* 0x000fec0003800000 */
.L_x_190:
[----:B------:R-:W-:Y:S01]  /*2e40*/  LOP3.LUT R0, R19, 0x80000000, R0, 0x48, !PT ;  /* 0x8000000013007812 */ /* 0x000fe200078e4800 */
[----:B------:R-:W-:Y:S06]  /*2e50*/  BRA `(.L_x_196) ;  /* 0x00000000000c7947 */ /* 0x000fec0003800000 */
.L_x_189:
[----:B------:R-:W0:Y:S01]  /*2e60*/  MUFU.RSQ R0, -QNAN ;  /* 0xffc0000000007908 */ /* 0x000e220000001400 */
[----:B------:R-:W-:Y:S05]  /*2e70*/  BRA `(.L_x_196) ;  /* 0x0000000000047947 */ /* 0x000fea0003800000 */
.L_x_188:
[----:B------:R-:W-:-:S07]  /*2e80*/  FADD.FTZ R0, R0, R19 ;  /* 0x0000001300007221 */ /* 0x000fce0000010000 */
.L_x_196:
[----:B------:R-:W-:Y:S05]  /*2e90*/  BSYNC.RECONVERGENT B2 ;  /* 0x0000000000027941 */ /* 0x000fea0003800200 */
.L_x_186:
[----:B------:R-:W-:-:S04]  /*2ea0*/  IMAD.MOV.U32 R19, RZ, RZ, 0x0 ;  /* 0x00000000ff137424 */ /* 0x000fc800078e00ff */
[----:B0-----:R-:W-:Y:S05]  /*2eb0*/  RET.REL.NODEC R18 `(_Z15mute_directwaveiiifffffiiiiiiPfS_S_ii) ;  /* 0xffffffd012507950 */ /* 0x001fea0003c3ffff */
        .type           $_Z15mute_directwaveiiifffffiiiiiiPfS_S_ii$__internal_accurate_pow,@function
        .size           $_Z15mute_directwaveiiifffffiiiiiiPfS_S_ii$__internal_accurate_pow,(.L_x_339 - $_Z15mute_directwaveiiifffffiiiiiiPfS_S_ii$__internal_accurate_pow)
$_Z15mute_directwaveiiifffffiiiiiiPfS_S_ii$__internal_accurate_pow:
[----:B------:R-:W-:Y:S01]  /*2ec0*/  ISETP.GT.U32.AND P6, PT, R21, 0xfffff, PT ;  /* 0x000fffff1500780c */ /* 0x000fe20003fc4070 */
[----:B------:R-:W-:Y:S01]  /*2ed0*/  IMAD.MOV.U32 R18, RZ, RZ, R20 ;  /* 0x000000ffff127224 */ /* 0x000fe200078e0014 */
[----:B------:R-:W-:Y:S01]  /*2ee0*/  UMOV UR8, 0x7d2cafe2 ;  /* 0x7d2cafe200087882 */ /* 0x000fe20000000000 */
[--C-:B------:R-:W-:Y:S01]  /*2ef0*/  IMAD.MOV.U32 R19, RZ, RZ, R21.reuse ;  /* 0x000000ffff137224 */ /* 0x100fe200078e0015 */
[----:B------:R-:W-:Y:S01]  /*2f00*/  UMOV UR9, 0x3eb0f5ff ;  /* 0x3eb0f5ff00097882 */ /* 0x000fe20000000000 */
[--C-:B------:R-:W-:Y:S01]  /*2f10*/  IMAD.MOV.U32 R22, RZ, RZ, R21.reuse ;  /* 0x000000ffff167224 */ /* 0x100fe200078e0015 */
[----:B------:R-:W-:Y:S01]  /*2f20*/  SHF.R.U32.HI R21, RZ, 0x14, R21 ;  /* 0x00000014ff157819 */ /* 0x000fe20000011615 */
[----:B------:R-:W-:Y:S01]  /*2f30*/  UMOV UR10, 0x3b39803f ;  /* 0x3b39803f000a7882 */ /* 0x000fe20000000000 */
[----:B------:R-:W-:-:S05]  /*2f40*/  UMOV UR11, 0x3c7abc9e ;  /* 0x3c7abc9e000b7882 */ /* 0x000fca0000000000 */
[----:B------:R-:W-:-:S10]  /*2f50*/  @!P6 DMUL R18, R18, 1.80143985094819840000e+16 ;  /* 0x435000001212e828 */ /* 0x000fd40000000000 */
[----:B------:R-:W-:Y:S01]  /*2f60*/  @!P6 IMAD.MOV.U32 R22, RZ, RZ, R19 ;  /* 0x000000ffff16e224 */ /* 0x000fe200078e0013 */
[----:B------:R-:W-:Y:S01]  /*2f70*/  @!P6 LEA.HI R21, R19, 0xffffffca, RZ, 0xc ;  /* 0xffffffca1315e811 */ /* 0x000fe200078f60ff */
[----:B------:R-:W-:Y:S02]  /*2f80*/  @!P6 IMAD.MOV.U32 R20, RZ, RZ, R18 ;  /* 0x000000ffff14e224 */ /* 0x000fe400078e0012 */
[----:B------:R-:W-:Y:S01]  /*2f90*/  IMAD.MOV.U32 R18, RZ, RZ, RZ ;  /* 0x000000ffff127224 */ /* 0x000fe200078e00ff */
[----:B------:R-:W-:Y:S01]  /*2fa0*/  LOP3.LUT R22, R22, 0x800fffff, RZ, 0xc0, !PT ;  /* 0x800fffff16167812 */ /* 0x000fe200078ec0ff */
[----:B------:R-:W-:Y:S02]  /*2fb0*/  IMAD.MOV.U32 R26, RZ, RZ, R20 ;  /* 0x000000ffff1a7224 */ /* 0x000fe400078e0014 */
[----:B------:R-:W-:Y:S01]  /*2fc0*/  VIADD R43, R21, 0xfffffc01 ;  /* 0xfffffc01152b7836 */ /* 0x000fe20000000000 */
[----:B------:R-:W-:Y:S01]  /*2fd0*/  LOP3.LUT R27, R22, 0x3ff00000, RZ, 0xfc, !PT ;  /* 0x3ff00000161b7812 */ /* 0x000fe200078efcff */
[----:B------:R-:W-:-:S03]  /*2fe0*/  IMAD.MOV.U32 R20, RZ, RZ, 0x41ad3b5a ;  /* 0x41ad3b5aff147424 */ /* 0x000fc600078e00ff */
[----:B------:R-:W-:-:S13]  /*2ff0*/  ISETP.GE.U32.AND P6, PT, R27, 0x3ff6a09f, PT ;  /* 0x3ff6a09f1b00780c */ /* 0x000fda0003fc6070 */
[----:B------:R-:W-:Y:S02]  /*3000*/  @P6 VIADD R19, R27, 0xfff00000 ;  /* 0xfff000001b136836 */ /* 0x000fe40000000000 */
[----:B------:R-:W-:Y:S02]  /*3010*/  @P6 VIADD R43, R21, 0xfffffc02 ;  /* 0xfffffc02152b6836 */ /* 0x000fe40000000000 */
[----:B------:R-:W-:Y:S02]  /*3020*/  @P6 IMAD.MOV.U32 R27, RZ, RZ, R19 ;  /* 0x000000ffff1b6224 */ /* 0x000fe400078e0013 */
[----:B------:R-:W-:-:S04]  /*3030*/  IMAD.MOV.U32 R21, RZ, RZ, 0x3ed0f5d2 ;  /* 0x3ed0f5d2ff157424 */ /* 0x000fc800078e00ff */
[C---:B------:R-:W-:Y:S02]  /*3040*/  DADD R22, R26.reuse, 1 ;  /* 0x3ff000001a167429 */ /* 0x040fe40000000000 */
[----:B------:R-:W-:-:S04]  /*3050*/  DADD R26, R26, -1 ;  /* 0xbff000001a1a7429 */ /* 0x000fc80000000000 */
[----:B------:R-:W0:Y:S02]  /*3060*/  MUFU.RCP64H R19, R23 ;  /* 0x0000001700137308 */ /* 0x000e240000001800 */
[----:B0-----:R-:W-:-:S08]  /*3070*/  DFMA R30, -R22, R18, 1 ;  /* 0x3ff00000161e742b */ /* 0x001fd00000000112 */
[----:B------:R-:W-:-:S08]  /*3080*/  DFMA R30, R30, R30, R30 ;  /* 0x0000001e1e1e722b */ /* 0x000fd0000000001e */
[----:B------:R-:W-:-:S08]  /*3090*/  DFMA R30, R18, R30, R18 ;  /* 0x0000001e121e722b */ /* 0x000fd00000000012 */
[----:B------:R-:W-:-:S08]  /*30a0*/  DMUL R18, R26, R30 ;  /* 0x0000001e1a127228 */ /* 0x000fd00000000000 */
[----:B------:R-:W-:-:S08]  /*30b0*/  DFMA R18, R26, R30, R18 ;  /* 0x0000001e1a12722b */ /* 0x000fd00000000012 */
[-C--:B------:R-:W-:Y:S02]  /*30c0*/  DMUL R28, R18, R18.reuse ;  /* 0x00000012121c7228 */ /* 0x080fe40000000000 */
[----:B------:R-:W-:Y:S02]  /*30d0*/  DADD R22, R26, -R18 ;  /* 0x000000001a167229 */ /* 0x000fe40000000812 */
[----:B------:R-:W-:-:S04]  /*30e0*/  DMUL R34, R18, R18 ;  /* 0x0000001212227228 */ /* 0x000fc80000000000 */
[----:B------:R-:W-:Y:S01]  /*30f0*/  DFMA R20, R28, UR8, R20 ;  /* 0x000000081c147c2b */ /* 0x000fe20008000014 */
[----:B------:R-:W-:Y:S01]  /*3100*/  UMOV UR8, 0x75488a3f ;  /* 0x75488a3f00087882 */ /* 0x000fe20000000000 */
[----:B------:R-:W-:Y:S01]  /*3110*/  UMOV UR9, 0x3ef3b20a ;  /* 0x3ef3b20a00097882 */ /* 0x000fe20000000000 */
[----:B------:R-:W-:-:S05]  /*3120*/  DADD R22, R22, R22 ;  /* 0x0000000016167229 */ /* 0x000fca0000000016 */
[----:B------:R-:W-:Y:S01]  /*3130*/  DFMA R24, R28, R20, UR8 ;  /* 0x000000081c187e2b */ /* 0x000fe20008000014 */
[----:B------:R-:W-:Y:S01]  /*3140*/  UMOV UR8, 0xe4faecd5 ;  /* 0xe4faecd500087882 */ /* 0x000fe20000000000 */
[----:B------:R-:W-:Y:S01]  /*3150*/  UMOV UR9, 0x3f1745cd ;  /* 0x3f1745cd00097882 */ /* 0x000fe20000000000 */
[----:B------:R-:W-:-:S05]  /*3160*/  DFMA R22, R26, -R18, R22 ;  /* 0x800000121a16722b */ /* 0x000fca0000000016 */
[----:B------:R-:W-:Y:S01]  /*3170*/  DFMA R24, R28, R24, UR8 ;  /* 0x000000081c187e2b */ /* 0x000fe20008000018 */
[----:B------:R-:W-:Y:S01]  /*3180*/  UMOV UR8, 0x258a578b ;  /* 0x258a578b00087882 */ /* 0x000fe20000000000 */
[----:B------:R-:W-:Y:S01]  /*3190*/  UMOV UR9, 0x3f3c71c7 ;  /* 0x3f3c71c700097882 */ /* 0x000fe20000000000 */
[----:B------:R-:W-:Y:S02]  /*31a0*/  DMUL R22, R30, R22 ;  /* 0x000000161e167228 */ /* 0x000fe40000000000 */
[----:B------:R-:W-:-:S03]  /*31b0*/  DFMA R30, R18, R18, -R34 ;  /* 0x00000012121e722b */ /* 0x000fc60000000822 */
[----:B------:R-:W-:Y:S01]  /*31c0*/  DFMA R24, R28, R24, UR8 ;  /* 0x000000081c187e2b */ /* 0x000fe20008000018 */
[----:B------:R-:W-:Y:S01]  /*31d0*/  UMOV UR8, 0x9242b910 ;  /* 0x9242b91000087882 */ /* 0x000fe20000000000 */
[----:B------:R-:W-:-:S06]  /*31e0*/  UMOV UR9, 0x3f624924 ;  /* 0x3f62492400097882 */ /* 0x000fcc0000000000 */
[----:B------:R-:W-:Y:S01]  /*31f0*/  DFMA R24, R28, R24, UR8 ;  /* 0x000000081c187e2b */ /* 0x000fe20008000018 */
[----:B------:R-:W-:Y:S01]  /*3200*/  UMOV UR8, 0x99999dfb ;  /* 0x99999dfb00087882 */ /* 0x000fe20000000000 */
[----:B------:R-:W-:-:S06]  /*3210*/  UMOV UR9, 0x3f899999 ;  /* 0x3f89999900097882 */ /* 0x000fcc0000000000 */
[----:B------:R-:W-:Y:S01]  /*3220*/  DFMA R24, R28, R24, UR8 ;  /* 0x000000081c187e2b */ /* 0x000fe20008000018 */
[----:B------:R-:W-:Y:S01]  /*3230*/  UMOV UR8, 0x55555555 ;  /* 0x5555555500087882 */ /* 0x000fe20000000000 */
[----:B------:R-:W-:-:S06]  /*3240*/  UMOV UR9, 0x3fb55555 ;  /* 0x3fb5555500097882 */ /* 0x000fcc0000000000 */
[----:B------:R-:W-:-:S08]  /*3250*/  DFMA R20, R28, R24, UR8 ;  /* 0x000000081c147e2b */ /* 0x000fd00008000018 */
[----:B------:R-:W-:Y:S01]  /*3260*/  DADD R26, -R20, UR8 ;  /* 0x00000008141a7e29 */ /* 0x000fe20008000100 */
[----:B------:R-:W-:Y:S01]  /*3270*/  UMOV UR8, 0xb9e7b0 ;  /* 0x00b9e7b000087882 */ /* 0x000fe20000000000 */
[----:B------:R-:W-:-:S06]  /*3280*/  UMOV UR9, 0x3c46a4cb ;  /* 0x3c46a4cb00097882 */ /* 0x000fcc0000000000 */
[----:B------:R-:W-:Y:S02]  /*3290*/  DFMA R26, R28, R24, R26 ;  /* 0x000000181c1a722b */ /* 0x000fe4000000001a */
[----:B------:R-:W-:Y:S01]  /*32a0*/  DMUL R24, R18, R34 ;  /* 0x0000002212187228 */ /* 0x000fe20000000000 */
[----:B------:R-:W-:Y:S02]  /*32b0*/  VIADD R29, R23, 0x100000 ;  /* 0x00100000171d7836 */ /* 0x000fe40000000000 */
[----:B------:R-:W-:-:S03]  /*32c0*/  IMAD.MOV.U32 R28, RZ, RZ, R22 ;  /* 0x000000ffff1c7224 */ /* 0x000fc600078e0016 */
[----:B------:R-:W-:Y:S01]  /*32d0*/  DADD R26, R26, -UR8 ;  /* 0x800000081a1a7e29 */ /* 0x000fe20008000000 */
[----:B------:R-:W-:Y:S01]  /*32e0*/  UMOV UR8, 0x80000000 ;  /* 0x8000000000087882 */ /* 0x000fe20000000000 */
[C---:B------:R-:W-:Y:S01]  /*32f0*/  DFMA R32, R18.reuse, R34, -R24 ;  /* 0x000000221220722b */ /* 0x040fe20000000818 */
[----:B------:R-:W-:Y:S01]  /*3300*/  UMOV UR9, 0x43300000 ;  /* 0x4330000000097882 */ /* 0x000fe20000000000 */
[----:B------:R-:W-:-:S04]  /*3310*/  DFMA R28, R18, R28, R30 ;  /* 0x0000001c121c722b */ /* 0x000fc8000000001e */
[----:B------:R-:W-:Y:S02]  /*3320*/  DADD R30, R20, R26 ;  /* 0x00000000141e7229 */ /* 0x000fe4000000001a */
[----:B------:R-:W-:-:S06]  /*3330*/  DFMA R32, R22, R34, R32 ;  /* 0x000000221620722b */ /* 0x000fcc0000000020 */
[----:B------:R-:W-:Y:S02]  /*3340*/  DMUL R34, R30, R24 ;  /* 0x000000181e227228 */ /* 0x000fe40000000000 */
[----:B------:R-:W-:Y:S02]  /*3350*/  DFMA R28, R18, R28, R32 ;  /* 0x0000001c121c722b */ /* 0x000fe40000000020 */
[----:B------:R-:W-:-:S04]  /*3360*/  DADD R32, R20, -R30 ;  /* 0x0000000014207229 */ /* 0x000fc8000000081e */
[----:B------:R-:W-:-:S04]  /*3370*/  DFMA R20, R30, R24, -R34 ;  /* 0x000000181e14722b */ /* 0x000fc80000000822 */
[----:B------:R-:W-:-:S04]  /*3380*/  DADD R32, R26, R32 ;  /* 0x000000001a207229 */ /* 0x000fc80000000020 */
[----:B------:R-:W-:-:S08]  /*3390*/  DFMA R20, R30, R28, R20 ;  /* 0x0000001c1e14722b */ /* 0x000fd00000000014 */
[----:B------:R-:W-:-:S08]  /*33a0*/  DFMA R32, R32, R24, R20 ;  /* 0x000000182020722b */ /* 0x000fd00000000014 */
[----:B------:R-:W-:-:S08]  /*33b0*/  DADD R24, R34, R32 ;  /* 0x0000000022187229 */ /* 0x000fd00000000020 */
[--C-:B------:R-:W-:Y:S02]  /*33c0*/  DADD R20, R18, R24.reuse ;  /* 0x0000000012147229 */ /* 0x100fe40000000018 */
[----:B------:R-:W-:-:S06]  /*33d0*/  DADD R34, R34, -R24 ;  /* 0x0000000022227229 */ /* 0x000fcc0000000818 */
[----:B------:R-:W-:Y:S02]  /*33e0*/  DADD R18, R18, -R20 ;  /* 0x0000000012127229 */ /* 0x000fe40000000814 */
[----:B------:R-:W-:-:S06]  /*33f0*/  DADD R34, R32, R34 ;  /* 0x0000000020227229 */ /* 0x000fcc0000000022 */
[----:B------:R-:W-:Y:S01]  /*3400*/  DADD R18, R24, R18 ;  /* 0x0000000018127229 */ /* 0x000fe20000000012 */
[----:B------:R-:W-:Y:S01]  /*3410*/  LOP3.LUT R24, R43, 0x80000000, RZ, 0x3c, !PT ;  /* 0x800000002b187812 */ /* 0x000fe200078e3cff */
[----:B------:R-:W-:-:S06]  /*3420*/  IMAD.MOV.U32 R25, RZ, RZ, 0x43300000 ;  /* 0x43300000ff197424 */ /* 0x000fcc00078e00ff */
[----:B------:R-:W-:Y:S02]  /*3430*/  DADD R18, R34, R18 ;  /* 0x0000000022127229 */ /* 0x000fe40000000012 */
[----:B------:R-:W-:Y:S01]  /*3440*/  DADD R24, R24, -UR8 ;  /* 0x8000000818187e29 */ /* 0x000fe20008000000 */
[----:B------:R-:W-:Y:S01]  /*3450*/  UMOV UR8, 0xfefa39ef ;  /* 0xfefa39ef00087882 */ /* 0x000fe20000000000 */
[----:B------:R-:W-:-:S04]  /*3460*/  UMOV UR9, 0x3fe62e42 ;  /* 0x3fe62e4200097882 */ /* 0x000fc80000000000 */
[----:B------:R-:W-:-:S08]  /*3470*/  DADD R22, R22, R18 ;  /* 0x0000000016167229 */ /* 0x000fd00000000012 */
[----:B------:R-:W-:-:S08]  /*3480*/  DADD R26, R20, R22 ;  /* 0x00000000141a7229 */ /* 0x000fd00000000016 */
[--C-:B------:R-:W-:Y:S02]  /*3490*/  DFMA R18, R24, UR8, R26.reuse ;  /* 0x0000000818127c2b */ /* 0x100fe4000800001a */
[----:B------:R-:W-:-:S06]  /*34a0*/  DADD R28, R20, -R26 ;  /* 0x00000000141c7229 */ /* 0x000fcc000000081a */
[----:B------:R-:W-:Y:S02]  /*34b0*/  DFMA R20, R24, -UR8, R18 ;  /* 0x8000000818147c2b */ /* 0x000fe40008000012 */
[----:B------:R-:W-:-:S06]  /*34c0*/  DADD R28, R22, R28 ;  /* 0x00000000161c7229 */ /* 0x000fcc000000001c */
[----:B------:R-:W-:-:S08]  /*34d0*/  DADD R20, -R26, R20 ;  /* 0x000000001a147229 */ /* 0x000fd00000000114 */
[----:B------:R-:W-:-:S08]  /*34e0*/  DADD R20, R28, -R20 ;  /* 0x000000001c147229 */ /* 0x000fd00000000814 */
[----:B------:R-:W-:-:S08]  /*34f0*/  DFMA R22, R24, UR10, R20 ;  /* 0x0000000a18167c2b */ /* 0x000fd00008000014 */
[----:B------:R-:W-:-:S08]  /*3500*/  DADD R20, R18, R22 ;  /* 0x0000000012147229 */ /* 0x000fd00000000016 */
[----:B------:R-:W-:Y:S02]  /*3510*/  DADD R18, R18, -R20 ;  /* 0x0000000012127229 */ /* 0x000fe40000000814 */
[----:B------:R-:W-:-:S06]  /*3520*/  DMUL R24, R20, 2 ;  /* 0x4000000014187828 */ /* 0x000fcc0000000000 */
[----:B------:R-:W-:Y:S02]  /*3530*/  DADD R18, R22, R18 ;  /* 0x0000000016127229 */ /* 0x000fe40000000012 */
[----:B------:R-:W-:Y:S01]  /*3540*/  DFMA R20, R20, 2, -R24 ;  /* 0x400000001414782b */ /* 0x000fe20000000818 */
[----:B------:R-:W-:Y:S02]  /*3550*/  IMAD.MOV.U32 R22, RZ, RZ, 0x652b82fe ;  /* 0x652b82feff167424 */ /* 0x000fe400078e00ff */
[----:B------:R-:W-:-:S05]  /*3560*/  IMAD.MOV.U32 R23, RZ, RZ, 0x3ff71547 ;  /* 0x3ff71547ff177424 */ /* 0x000fca00078e00ff */
[----:B------:R-:W-:-:S08]  /*3570*/  DFMA R20, R18, 2, R20 ;  /* 0x400000001214782b */ /* 0x000fd00000000014 */
[----:B------:R-:W-:-:S08]  /*3580*/  DADD R26, R24, R20 ;  /* 0x00000000181a7229 */ /* 0x000fd00000000014 */
[----:B------:R-:W-:Y:S02]  /*3590*/  DFMA R22, R26, R22, 6.75539944105574400000e+15 ;  /* 0x433800001a16742b */ /* 0x000fe40000000016 */
[----:B------:R-:W-:-:S06]  /*35a0*/  FSETP.GEU.AND P6, PT, |R27|, 4.1917929649353027344, PT ;  /* 0x4086232b1b00780b */ /* 0x000fcc0003fce200 */
[----:B------:R-:W-:-:S08]  /*35b0*/  DADD R18, R22, -6.75539944105574400000e+15 ;  /* 0xc338000016127429 */ /* 0x000fd00000000000 */
[----:B------:R-:W-:Y:S01]  /*35c0*/  DFMA R28, R18, -UR8, R26 ;  /* 0x80000008121c7c2b */ /* 0x000fe2000800001a */
[----:B------:R-:W-:Y:S01]  /*35d0*/  UMOV UR8, 0x3b39803f ;  /* 0x3b39803f00087882 */ /* 0x000fe20000000000 */
[----:B------:R-:W-:-:S06]  /*35e0*/  UMOV UR9, 0x3c7abc9e ;  /* 0x3c7abc9e00097882 */ /* 0x000fcc0000000000 */
[----:B------:R-:W-:Y:S01]  /*35f0*/  DFMA R28, R18, -UR8, R28 ;  /* 0x80000008121c7c2b */ /* 0x000fe2000800001c */
[----:B------:R-:W-:Y:S01]  /*3600*/  UMOV UR8, 0x69ce2bdf ;  /* 0x69ce2bdf00087882 */ /* 0x000fe20000000000 */
[----:B------:R-:W-:Y:S01]  /*3610*/  IMAD.MOV.U32 R18, RZ, RZ, -0x35dec16 ;  /* 0xfca213eaff127424 */ /* 0x000fe200078e00ff */
[----:B------:R-:W-:Y:S01]  /*3620*/  UMOV UR9, 0x3e5ade15 ;  /* 0x3e5ade1500097882 */ /* 0x000fe20000000000 */
[----:B------:R-:W-:-:S06]  /*3630*/  IMAD.MOV.U32 R19, RZ, RZ, 0x3e928af3 ;  /* 0x3e928af3ff137424 */ /* 0x000fcc00078e00ff */
[----:B------:R-:W-:Y:S01]  /*3640*/  DFMA R18, R28, UR8, R18 ;  /* 0x000000081c127c2b */ /* 0x000fe20008000012 */
        /* <DEDUP_REMOVED lines=24> */
[----:B------:R-:W-:-:S08]  /*37d0*/  DFMA R18, R28, R18, 1 ;  /* 0x3ff000001c12742b */ /* 0x000fd00000000012 */
[----:B------:R-:W-:Y:S02]  /*37e0*/  DFMA R18, R28, R18, 1 ;  /* 0x3ff000001c12742b */ /* 0x000fe40000000012 */
[----:B------:R-:W-:-:S08]  /*37f0*/  DADD R28, R24, -R26 ;  /* 0x00000000181c7229 */ /* 0x000fd0000000081a */
[----:B------:R-:W-:Y:S01]  /*3800*/  DADD R20, R20, R28 ;  /* 0x0000000014147229 */ /* 0x000fe2000000001c */
[----:B------:R-:W-:Y:S02]  /*3810*/  IMAD R25, R22, 0x100000, R19 ;  /* 0x0010000016197824 */ /* 0x000fe400078e0213 */
[----:B------:R-:W-:Y:S01]  /*3820*/  IMAD.MOV.U32 R24, RZ, RZ, R18 ;  /* 0x000000ffff187224 */ /* 0x000fe200078e0012 */
[----:B------:R-:W-:Y:S07]  /*3830*/  @!P6 BRA `(.L_x_197) ;  /* 0x000000000030e947 */ /* 0x000fee0003800000 */
[C---:B------:R-:W-:Y:S02]  /*3840*/  DADD R24, R26.reuse, +INF ;  /* 0x7ff000001a187429 */ /* 0x040fe40000000000 */
[----:B------:R-:W-:-:S08]  /*3850*/  DSETP.GEU.AND P6, PT, R26, RZ, PT ;  /* 0x000000ff1a00722a */ /* 0x000fd00003fce000 */
[----:B------:R-:W-:Y:S02]  /*3860*/  FSEL R24, R24, RZ, P6 ;  /* 0x000000ff18187208 */ /* 0x000fe40003000000 */
[----:B------:R-:W-:Y:S02]  /*3870*/  FSEL R25, R25, RZ, P6 ;  /* 0x000000ff19197208 */ /* 0x000fe40003000000 */
[----:B------:R-:W-:-:S13]  /*3880*/  FSETP.GEU.AND P6, PT, |R27|, 4.2275390625, PT ;  /* 0x408748001b00780b */ /* 0x000fda0003fce200 */
[----:B------:R-:W-:-:S04]  /*3890*/  @!P6 LEA.HI R23, R22, R22, RZ, 0x1 ;  /* 0x000000161617e211 */ /* 0x000fc800078f08ff */
[----:B------:R-:W-:-:S05]  /*38a0*/  @!P6 SHF.R.S32.HI R23, RZ, 0x1, R23 ;  /* 0x00000001ff17e819 */ /* 0x000fca0000011417 */
[----:B------:R-:W-:Y:S02]  /*38b0*/  @!P6 IMAD.IADD R22, R22, 0x1, -R23 ;  /* 0x000000011616e824 */ /* 0x000fe400078e0a17 */
[----:B------:R-:W-:-:S03]  /*38c0*/  @!P6 IMAD R19, R23, 0x100000, R19 ;  /* 0x001000001713e824 */ /* 0x000fc600078e0213 */
[----:B------:R-:W-:Y:S01]  /*38d0*/  @!P6 LEA R23, R22, 0x3ff00000, 0x14 ;  /* 0x3ff000001617e811 */ /* 0x000fe200078ea0ff */
[----:B------:R-:W-:-:S06]  /*38e0*/  @!P6 IMAD.MOV.U32 R22, RZ, RZ, RZ ;  /* 0x000000ffff16e224 */ /* 0x000fcc00078e00ff */
[----:B------:R-:W-:-:S11]  /*38f0*/  @!P6 DMUL R24, R18, R22 ;  /* 0x000000161218e228 */ /* 0x000fd60000000000 */
.L_x_197:
[----:B------:R-:W-:Y:S01]  /*3900*/  DFMA R20, R20, R24, R24 ;  /* 0x000000181414722b */ /* 0x000fe20000000018 */
[----:B------:R-:W-:Y:S01]  /*3910*/  IMAD.MOV.U32 R18, RZ, RZ, R0 ;  /* 0x000000ffff127224 */ /* 0x000fe200078e0000 */
[----:B------:R-:W-:Y:S01]  /*3920*/  DSETP.NEU.AND P6, PT, |R24|, +INF , PT ;  /* 0x7ff000001800742a */ /* 0x000fe20003fcd200 */
[----:B------:R-:W-:-:S07]  /*3930*/  IMAD.MOV.U32 R19, RZ, RZ, 0x0 ;  /* 0x00000000ff137424 */ /* 0x000fce00078e00ff */
[----:B------:R-:W-:Y:S02]  /*3940*/  FSEL R20, R24, R20, !P6 ;  /* 0x0000001418147208 */ /* 0x000fe40007000000 */
[----:B------:R-:W-:Y:S01]  /*3950*/  FSEL R21, R25, R21, !P6 ;  /* 0x0000001519157208 */ /* 0x000fe20007000000 */
[----:B------:R-:W-:Y:S06]  /*3960*/  RET.REL.NODEC R18 `(_Z15mute_directwaveiiifffffiiiiiiPfS_S_ii) ;  /* 0xffffffc412a47950 */ /* 0x000fec0003c3ffff */
.L_x_198:
        /* <DEDUP_REMOVED lines=9> */
.L_x_339:


//--------------------- .text._Z11shot_recordiiiiiiiiiPfS_S_b --------------------------
	.section	.text._Z11shot_recordiiiiiiiiiPfS_S_b,"ax",@progbits
	.align	128
        .global         _Z11shot_recordiiiiiiiiiPfS_S_b
        .type           _Z11shot_recordiiiiiiiiiPfS_S_b,@function
        .size           _Z11shot_recordiiiiiiiiiPfS_S_b,(.L_x_358 - _Z11shot_recordiiiiiiiiiPfS_S_b)
        .other          _Z11shot_recordiiiiiiiiiPfS_S_b,@"STO_CUDA_ENTRY STV_DEFAULT"
_Z11shot_recordiiiiiiiiiPfS_S_b:
.text._Z11shot_recordiiiiiiiiiPfS_S_b:
[----:B------:R-:W-:Y:S08]  /*0000*/  LDC R1, c[0x0][0x37c] ;  /* 0x0000df00ff017b82 */ /* 0x000ff00000000800 */
[----:B------:R-:W0:Y:S01]  /*0010*/  LDC R0, c[0x0][0x38c] ;  /* 0x0000e300ff007b82 */ /* 0x000e220000000800 */
[----:B------:R-:W1:Y:S01]  /*0020*/  S2R R5, SR_TID.X ;  /* 0x0000000000057919 */ /* 0x000e620000002100 */
[----:B------:R-:W1:Y:S01]  /*0030*/  LDCU UR4, c[0x0][0x360] ;  /* 0x00006c00ff0477ac */ /* 0x000e620008000800 */
[----:B------:R-:W1:Y:S01]  /*0040*/  S2R R6, SR_CTAID.X ;  /* 0x0000000000067919 */ /* 0x000e620000002500 */
[----:B0-----:R-:W-:-:S04]  /*0050*/  IABS R7, R0 ;  /* 0x0000000000077213 */ /* 0x001fc80000000000 */
[----:B------:R-:W0:Y:S01]  /*0060*/  I2F.RP R4, R7 ;  /* 0x0000000700047306 */ /* 0x000e220000209400 */
[----:B-1----:R-:W-:Y:S01]  /*0070*/  IMAD R5, R6, UR4, R5 ;  /* 0x0000000406057c24 */ /* 0x002fe2000f8e0205 */
[----:B------:R-:W1:Y:S06]  /*0080*/  LDCU UR4, c[0x0][0x390] ;  /* 0x00007200ff0477ac */ /* 0x000e6c0008000800 */
[----:B0-----:R-:W0:Y:S02]  /*0090*/  MUFU.RCP R4, R4 ;  /* 0x0000000400047308 */ /* 0x001e240000001000 */
[----:B0-----:R-:W-:-:S02]  /*00a0*/  IADD3 R2, PT, PT, R4, 0xffffffe, RZ ;  /* 0x0ffffffe04027810 */ /* 0x001fc40007ffe0ff */
[----:B------:R-:W-:-:S04]  /*00b0*/  IABS R4, R5 ;  /* 0x0000000500047213 */ /* 0x000fc80000000000 */
[----:B------:R0:W2:Y:S02]  /*00c0*/  F2I.FTZ.U32.TRUNC.NTZ R3, R2 ;  /* 0x0000000200037305 */ /* 0x0000a4000021f000 */
[----:B0-----:R-:W-:Y:S01]  /*00d0*/  HFMA2 R2, -RZ, RZ, 0, 0 ;  /* 0x00000000ff027431 */ /* 0x001fe200000001ff */
[----:B--2---:R-:W-:-:S05]  /*00e0*/  IADD3 R8, PT, PT, RZ, -R3, RZ ;  /* 0x80000003ff087210 */ /* 0x004fca0007ffe0ff */
[----:B------:R-:W-:-:S04]  /*00f0*/  IMAD R9, R8, R7, RZ ;  /* 0x0000000708097224 */ /* 0x000fc800078e02ff */
[----:B------:R-:W-:-:S06]  /*0100*/  IMAD.HI.U32 R3, R3, R9, R2 ;  /* 0x0000000903037227 */ /* 0x000fcc00078e0002 */
[----:B------:R-:W-:-:S05]  /*0110*/  IMAD.HI.U32 R3, R3, R4, RZ ;  /* 0x0000000403037227 */ /* 0x000fca00078e00ff */
[----:B------:R-:W-:-:S05]  /*0120*/  IADD3 R2, PT, PT, -R3, RZ, RZ ;  /* 0x000000ff03027210 */ /* 0x000fca0007ffe1ff */
[----:B------:R-:W-:Y:S02]  /*0130*/  IMAD R2, R7, R2, R4 ;  /* 0x0000000207027224 */ /* 0x000fe400078e0204 */
[----:B-1----:R-:W-:-:S03]  /*0140*/  IMAD R4, R0, UR4, RZ ;  /* 0x0000000400047c24 */ /* 0x002fc6000f8e02ff */
[----:B------:R-:W-:Y:S02]  /*0150*/  ISETP.GT.U32.AND P2, PT, R7, R2, PT ;  /* 0x000000020700720c */ /* 0x000fe40003f44070 */
[----:B------:R-:W-:-:S11]  /*0160*/  ISETP.GE.AND P0, PT, R5, R4, PT ;  /* 0x000000040500720c */ /* 0x000fd60003f06270 */
[----:B------:R-:W-:Y:S02]  /*0170*/  @!P2 IADD3 R2, PT, PT, R2, -R7, RZ ;  /* 0x800000070202a210 */ /* 0x000fe40007ffe0ff */
[----:B------:R-:W-:Y:S05]  /*0180*/  @P0 EXIT ;  /* 0x000000000000094d */ /* 0x000fea0003800000 */
[----:B------:R-:W0:Y:S01]  /*0190*/  LDCU.U8 UR4, c[0x0][0x3c0] ;  /* 0x00007800ff0477ac */ /* 0x000e220008000000 */
[----:B------:R-:W-:Y:S02]  /*01a0*/  ISETP.GE.U32.AND P1, PT, R2, R7, PT ;  /* 0x000000070200720c */ /* 0x000fe40003f26070 */
[----:B------:R-:W-:Y:S02]  /*01b0*/  LOP3.LUT R2, R5, R0, RZ, 0x3c, !PT ;  /* 0x0000000005027212 */ /* 0x000fe400078e3cff */
[----:B------:R-:W-:Y:S02]  /*01c0*/  @!P2 IADD3 R3, PT, PT, R3, 0x1, RZ ;  /* 0x000000010303a810 */ /* 0x000fe40007ffe0ff */
[----:B------:R-:W-:Y:S02]  /*01d0*/  ISETP.GE.AND P0, PT, R2, RZ, PT ;  /* 0x000000ff0200720c */ /* 0x000fe40003f06270 */
[----:B------:R-:W-:-:S05]  /*01e0*/  ISETP.NE.AND P2, PT, R0, RZ, PT ;  /* 0x000000ff0000720c */ /* 0x000fca0003f45270 */
[----:B------:R-:W-:Y:S01]  /*01f0*/  @P1 IADD3 R3, PT, PT, R3, 0x1, RZ ;  /* 0x0000000103031810 */ /* 0x000fe20007ffe0ff */
[----:B0-----:R-:W-:-:S05]  /*0200*/  UPRMT UR4, UR4, 0x8880, URZ ;  /* 0x0000888004047896 */ /* 0x001fca00080000ff */
[----:B------:R-:W-:Y:S01]  /*0210*/  @!P0 IADD3 R3, PT, PT, -R3, RZ, RZ ;  /* 0x000000ff03038210 */ /* 0x000fe20007ffe1ff */
[----:B------:R-:W-:Y:S01]  /*0220*/  UISETP.NE.AND UP0, UPT, UR4, URZ, UPT ;  /* 0x000000ff0400728c */ /* 0x000fe2000bf05270 */
[----:B------:R-:W-:-:S04]  /*0230*/  @!P2 LOP3.LUT R3, RZ, R0, RZ, 0x33, !PT ;  /* 0x00000000ff03a212 */ /* 0x000fc800078e33ff */
[----:B------:R-:W-:Y:S01]  /*0240*/  IADD3 R2, PT, PT, -R3, RZ, RZ ;  /* 0x000000ff03027210 */ /* 0x000fe20007ffe1ff */
[----:B------:R-:W0:Y:S04]  /*0250*/  LDCU.64 UR4, c[0x0][0x358] ;  /* 0x00006b00ff0477ac */ /* 0x000e280008000a00 */
[----:B------:R-:W-:Y:S01]  /*0260*/  IMAD R5, R0, R2, R5 ;  /* 0x0000000200057224 */ /* 0x000fe200078e0205 */
[----:B------:R-:W-:Y:S06]  /*0270*/  BRA.U !UP0, `(.L_x_199) ;  /* 0x0000000108547547 */ /* 0x000fec000b800000 */
[----:B------:R-:W1:Y:S01]  /*0280*/  LDCU.64 UR6, c[0x0][0x398] ;  /* 0x00007300ff0677ac */ /* 0x000e620008000a00 */
[----:B------:R-:W2:Y:S01]  /*0290*/  LDC R13, c[0x0][0x388] ;  /* 0x0000e200ff0d7b82 */ /* 0x000ea20000000800 */
[----:B------:R-:W3:Y:S07]  /*02a0*/  LDCU UR8, c[0x0][0x380] ;  /* 0x00007000ff0877ac */ /* 0x000eee0008000800 */
[----:B------:R-:W4:Y:S08]  /*02b0*/  LDC.64 R6, c[0x0][0x3a8] ;  /* 0x0000ea00ff067b82 */ /* 0x000f300000000a00 */
[----:B------:R-:W5:Y:S01]  /*02c0*/  LDC.64 R8, c[0x0][0x3b0] ;  /* 0x0000ec00ff087b82 */ /* 0x000f620000000a00 */
[----:B-1----:R-:W-:-:S02]  /*02d0*/  IADD3 R2, PT, PT, R5, UR6, RZ ;  /* 0x0000000605027c10 */ /* 0x002fc4000fffe0ff */
[----:B------:R-:W-:-:S05]  /*02e0*/  IADD3 R11, PT, PT, R3, UR6, RZ ;  /* 0x00000006030b7c10 */ /* 0x000fca000fffe0ff */
[----:B---3--:R-:W-:-:S04]  /*02f0*/  IMAD R2, R11, UR8, R2 ;  /* 0x000000080b027c24 */ /* 0x008fc8000f8e0202 */
[----:B--2---:R-:W-:Y:S02]  /*0300*/  IMAD R11, R2, R13, UR6 ;  /* 0x00000006020b7e24 */ /* 0x004fe4000f8e020d */
[----:B------:R-:W1:Y:S02]  /*0310*/  LDC R13, c[0x0][0x3a0] ;  /* 0x0000e800ff0d7b82 */ /* 0x000e640000000800 */
[----:B----4-:R-:W-:-:S06]  /*0320*/  IMAD.WIDE R6, R11, 0x4, R6 ;  /* 0x000000040b067825 */ /* 0x010fcc00078e0206 */
[----:B0-----:R-:W2:Y:S01]  /*0330*/  LDG.E R6, desc[UR4][R6.64] ;  /* 0x0000000406067981 */ /* 0x001ea2000c1e1900 */
[----:B-----5:R-:W-:Y:S02]  /*0340*/  IMAD.WIDE R8, R11, 0x4, R8 ;  /* 0x000000040b087825 */ /* 0x020fe400078e0208 */
[----:B------:R-:W0:Y:S04]  /*0350*/  LDC.64 R10, c[0x0][0x3b8] ;  /* 0x0000ee00ff0a7b82 */ /* 0x000e280000000a00 */
[----:B------:R-:W2:Y:S01]  /*0360*/  LDG.E R9, desc[UR4][R8.64] ;  /* 0x0000000408097981 */ /* 0x000ea2000c1e1900 */
[----:B------:R-:W-:-:S04]  /*0370*/  IMAD R0, R3, R0, R5 ;  /* 0x0000000003007224 */ /* 0x000fc800078e0205 */
[----:B-1----:R-:W-:-:S04]  /*0380*/  IMAD R3, R0, R13, UR7 ;  /* 0x0000000700037e24 */ /* 0x002fc8000f8e020d */
[----:B0-----:R-:W-:-:S04]  /*0390*/  IMAD.WIDE R2, R3, 0x4, R10 ;  /* 0x0000000403027825 */ /* 0x001fc800078e020a */
[----:B--2---:R-:W-:-:S05]  /*03a0*/  FADD R5, R6, R9 ;  /* 0x0000000906057221 */ /* 0x004fca0000000000 */
[----:B------:R-:W-:Y:S01]  /*03b0*/  STG.E desc[UR4][R2.64], R5 ;  /* 0x0000000502007986 */ /* 0x000fe2000c101904 */
[----:B------:R-:W-:Y:S05]  /*03c0*/  EXIT ;  /* 0x000000000000794d */ /* 0x000fea0003800000 */
.L_x_199:
[----:B------:R-:W1:Y:S01]  /*03d0*/  LDC.64 R12, c[0x0][0x398] ;  /* 0x0000e600ff0c7b82 */ /* 0x000e620000000a00 */
[----:B------:R-:W1:Y:S01]  /*03e0*/  LDCU UR6, c[0x0][0x3a0] ;  /* 0x00007400ff0677ac */ /* 0x000e620008000800 */
[----:B------:R-:W-:Y:S01]  /*03f0*/  IMAD R0, R3, R0, R5 ;  /* 0x0000000003007224 */ /* 0x000fe200078e0205 */
[----:B------:R-:W2:Y:S05]  /*0400*/  LDCU UR7, c[0x0][0x388] ;  /* 0x00007100ff0777ac */ /* 0x000eaa0008000800 */
[----:B------:R-:W3:Y:S08]  /*0410*/  LDC.64 R6, c[0x0][0x3b8] ;  /* 0x0000ee00ff067b82 */ /* 0x000ef00000000a00 */
[----:B------:R-:W4:Y:S01]  /*0420*/  LDC.64 R10, c[0x0][0x3b0] ;  /* 0x0000ec00ff0a7b82 */ /* 0x000f220000000a00 */
[----:B-1----:R-:W-:Y:S01]  /*0430*/  IMAD R9, R0, UR6, R13 ;  /* 0x0000000600097c24 */ /* 0x002fe2000f8e020d */
[----:B------:R-:W1:Y:S03]  /*0440*/  LDCU UR6, c[0x0][0x380] ;  /* 0x00007000ff0677ac */ /* 0x000e660008000800 */
[----:B---3--:R-:W-:-:S03]  /*0450*/  IMAD.WIDE R6, R9, 0x4, R6 ;  /* 0x0000000409067825 */ /* 0x008fc600078e0206 */
[----:B------:R-:W3:Y:S03]  /*0460*/  LDC.64 R8, c[0x0][0x3a8] ;  /* 0x0000ea00ff087b82 */ /* 0x000ee60000000a00 */
[----:B0-----:R-:W5:Y:S01]  /*0470*/  LDG.E R7, desc[UR4][R6.64] ;  /* 0x0000000406077981 */ /* 0x001f62000c1e1900 */
[-C--:B------:R-:W-:Y:S02]  /*0480*/  IADD3 R5, PT, PT, R5, R12.reuse, RZ ;  /* 0x0000000c05057210 */ /* 0x080fe40007ffe0ff */
[----:B------:R-:W-:-:S05]  /*0490*/  IADD3 R0, PT, PT, R3, R12, RZ ;  /* 0x0000000c03007210 */ /* 0x000fca0007ffe0ff */
[----:B-1----:R-:W-:-:S04]  /*04a0*/  IMAD R5, R0, UR6, R5 ;  /* 0x0000000600057c24 */ /* 0x002fc8000f8e0205 */
[----:B--2---:R-:W-:-:S05]  /*04b0*/  IMAD R5, R5, UR7, R12 ;  /* 0x0000000705057c24 */ /* 0x004fca000f8e020c */
[----:B------:R-:W-:-:S05]  /*04c0*/  IADD3 R5, PT, PT, R5, -0x1, RZ ;  /* 0xffffffff05057810 */ /* 0x000fca0007ffe0ff */
[----:B---3--:R-:W-:-:S04]  /*04d0*/  IMAD.WIDE R2, R5, 0x4, R8 ;  /* 0x0000000405027825 */ /* 0x008fc800078e0208 */
[----:B----4-:R-:W-:Y:S01]  /*04e0*/  IMAD.WIDE R4, R5, 0x4, R10 ;  /* 0x0000000405047825 */ /* 0x010fe200078e020a */
[----:B-----5:R-:W-:Y:S04]  /*04f0*/  STG.E desc[UR4][R2.64], R7 ;  /* 0x0000000702007986 */ /* 0x020fe8000c101904 */
[----:B------:R-:W-:Y:S01]  /*0500*/  STG.E desc[UR4][R4.64], R7 ;  /* 0x0000000704007986 */ /* 0x000fe2000c101904 */
[----:B------:R-:W-:Y:S05]  /*0510*/  EXIT ;  /* 0x000000000000794d */ /* 0x000fea0003800000 */
.L_x_200:
        /* <DEDUP_REMOVED lines=14> */
.L_x_358:


//--------------------- .text._Z13initial_coffefiPfS_S_S_i --------------------------
	.section	.text._Z13initial_coffefiPfS_S_S_i,"ax",@progbits
	.align	128
        .global         _Z13initial_coffefiPfS_S_S_i
        .type           _Z13initial_coffefiPfS_S_S_i,@function
        .size           _Z13initial_coffefiPfS_S_S_i,(.L_x_342 - _Z13initial_coffefiPfS_S_S_i)
        .other          _Z13initial_coffefiPfS_S_S_i,@"STO_CUDA_ENTRY STV_DEFAULT"
_Z13initial_coffefiPfS_S_S_i:
.text._Z13initial_coffefiPfS_S_S_i:
[----:B------:R-:W-:Y:S01]  /*0000*/  LDC R1, c[0x0][0x37c] ;  /* 0x0000df00ff017b82 */ /* 0x000fe20000000800 */
[----:B------:R-:W0:Y:S07]  /*0010*/  S2R R4, SR_TID.X ;  /* 0x0000000000047919 */ /* 0x000e2e0000002100 */
[----:B------:R-:W1:Y:S01]  /*0020*/  LDC R6, c[0x0][0x3a8] ;  /* 0x0000ea00ff067b82 */ /* 0x000e620000000800 */
[----:B------:R-:W0:Y:S01]  /*0030*/  LDCU UR4, c[0x0][0x360] ;  /* 0x00006c00ff0477ac */ /* 0x000e220008000800 */
[----:B------:R-:W0:Y:S06]  /*0040*/  S2R R3, SR_CTAID.X ;  /* 0x0000000000037919 */ /* 0x000e2c0000002500 */
[----:B------:R-:W1:Y:S02]  /*0050*/  LDC R15, c[0x0][0x384] ;  /* 0x0000e100ff0f7b82 */ /* 0x000e640000000800 */
[----:B-1----:R-:W-:-:S02]  /*0060*/  IMAD R5, R6, 0x2, R15 ;  /* 0x0000000206057824 */ /* 0x002fc400078e020f */
[----:B0-----:R-:W-:-:S05]  /*0070*/  IMAD R4, R3, UR4, R4 ;  /* 0x0000000403047c24 */ /* 0x001fca000f8e0204 */
[----:B------:R-:W-:-:S13]  /*0080*/  ISETP.GE.AND P0, PT, R4, R5, PT ;  /* 0x000000050400720c */ /* 0x000fda0003f06270 */
[----:B------:R-:W-:Y:S05]  /*0090*/  @P0 EXIT ;  /* 0x000000000000094d */ /* 0x000fea0003800000 */
[----:B------:R-:W-:Y:S01]  /*00a0*/  ISETP.GE.AND P0, PT, R4, R6, PT ;  /* 0x000000060400720c */ /* 0x000fe20003f06270 */
[----:B------:R-:W0:-:S12]  /*00b0*/  LDCU.64 UR4, c[0x0][0x358] ;  /* 0x00006b00ff0477ac */ /* 0x000e180008000a00 */
[----:B------:R-:W-:Y:S05]  /*00c0*/  @P0 BRA `(.L_x_201) ;  /* 0x0000000800e40947 */ /* 0x000fea0003800000 */
[----:B------:R-:W0:Y:S01]  /*00d0*/  LDC.64 R2, c[0x4][RZ] ;  /* 0x01000000ff027b82 */ /* 0x000e220000000a00 */
[----:B------:R-:W1:Y:S01]  /*00e0*/  I2F.F64 R6, R6 ;  /* 0x0000000600067312 */ /* 0x000e620000201c00 */
[----:B------:R-:W-:Y:S01]  /*00f0*/  IMAD.MOV.U32 R8, RZ, RZ, 0x1 ;  /* 0x00000001ff087424 */ /* 0x000fe200078e00ff */
[----:B------:R-:W2:Y:S01]  /*0100*/  LDCU UR6, c[0x0][0x380] ;  /* 0x00007000ff0677ac */ /* 0x000ea20008000800 */
[----:B0-----:R-:W2:Y:S05]  /*0110*/  LDG.E R2, desc[UR4][R2.64] ;  /* 0x0000000402027981 */ /* 0x001eaa000c1e1900 */
[----:B-1----:R-:W0:Y:S01]  /*0120*/  MUFU.RCP64H R9, R7 ;  /* 0x0000000700097308 */ /* 0x002e220000001800 */
[----:B------:R-:W-:Y:S01]  /*0130*/  BSSY.RECONVERGENT B0, `(.L_x_202) ;  /* 0x0000015000007945 */ /* 0x000fe20003800200 */
[----:B0-----:R-:W-:-:S08]  /*0140*/  DFMA R10, -R6, R8, 1 ;  /* 0x3ff00000060a742b */ /* 0x001fd00000000108 */
[----:B------:R-:W-:Y:S02]  /*0150*/  DFMA R12, R10, R10, R10 ;  /* 0x0000000a0a0c722b */ /* 0x000fe4000000000a */
[----:B------:R-:W0:Y:S06]  /*0160*/  I2F.F64 R10, R4 ;  /* 0x00000004000a7312 */ /* 0x000e2c0000201c00 */
[----:B------:R-:W-:Y:S02]  /*0170*/  DFMA R12, R8, R12, R8 ;  /* 0x0000000c080c722b */ /* 0x000fe40000000008 */
[----:B------:R-:W-:-:S06]  /*0180*/  DADD R8, R6, -0.5 ;  /* 0xbfe0000006087429 */ /* 0x000fcc0000000000 */
[----:B------:R-:W-:Y:S02]  /*0190*/  DFMA R14, -R6, R12, 1 ;  /* 0x3ff00000060e742b */ /* 0x000fe4000000010c */
[----:B0-----:R-:W-:-:S06]  /*01a0*/  DADD R10, R8, -R10 ;  /* 0x00000000080a7229 */ /* 0x001fcc000000080a */
[----:B------:R-:W-:-:S04]  /*01b0*/  DFMA R14, R12, R14, R12 ;  /* 0x0000000e0c0e722b */ /* 0x000fc8000000000c */
[----:B------:R-:W-:-:S04]  /*01c0*/  FSETP.GEU.AND P1, PT, |R11|, 6.5827683646048100446e-37, PT ;  /* 0x036000000b00780b */ /* 0x000fc80003f2e200 */
[----:B------:R-:W-:-:S08]  /*01d0*/  DMUL R28, R10, R14 ;  /* 0x0000000e0a1c7228 */ /* 0x000fd00000000000 */
[----:B------:R-:W-:-:S08]  /*01e0*/  DFMA R8, -R6, R28, R10 ;  /* 0x0000001c0608722b */ /* 0x000fd0000000010a */
[----:B------:R-:W-:-:S10]  /*01f0*/  DFMA R28, R14, R8, R28 ;  /* 0x000000080e1c722b */ /* 0x000fd4000000001c */
[----:B------:R-:W-:-:S05]  /*0200*/  FFMA R0, RZ, R7, R29 ;  /* 0x00000007ff007223 */ /* 0x000fca000000001d */
[----:B------:R-:W-:Y:S01]  /*0210*/  FSETP.GT.AND P0, PT, |R0|, 1.469367938527859385e-39, PT ;  /* 0x001000000000780b */ /* 0x000fe20003f04200 */
[----:B--2---:R-:W-:-:S12]  /*0220*/  FMUL R2, R2, UR6 ;  /* 0x0000000602027c20 */ /* 0x004fd80008400000 */
[----:B------:R-:W-:Y:S05]  /*0230*/  @P0 BRA P1, `(.L_x_203) ;  /* 0x0000000000100947 */ /* 0x000fea0000800000 */
[----:B------:R-:W-:Y:S01]  /*0240*/  IMAD.MOV.U32 R8, RZ, RZ, R6 ;  /* 0x000000ffff087224 */ /* 0x000fe200078e0006 */
[----:B------:R-:W-:Y:S01]  /*0250*/  MOV R0, 0x280 ;  /* 0x0000028000007802 */ /* 0x000fe20000000f00 */
[----:B------:R-:W-:-:S07]  /*0260*/  IMAD.MOV.U32 R9, RZ, RZ, R7 ;  /* 0x000000ffff097224 */ /* 0x000fce00078e0007 */
[----:B------:R-:W-:Y:S05]  /*0270*/  CALL.REL.NOINC `($__internal_8_$__cuda_sm20_div_rn_f64_full) ;  /* 0x0000001800447944 */ /* 0x000fea0003c00000 */
.L_x_203:
[----:B------:R-:W-:Y:S05]  /*0280*/  BSYNC.RECONVERGENT B0 ;  /* 0x0000000000007941 */ /* 0x000fea0003800200 */
.L_x_202:
[----:B------:R-:W-:Y:S01]  /*0290*/  DADD R10, -RZ, |R28| ;  /* 0x00000000ff0a7229 */ /* 0x000fe2000000051c */
[----:B------:R-:W-:Y:S01]  /*02a0*/  BSSY.RECONVERGENT B0, `(.L_x_204) ;  /* 0x0000004000007945 */ /* 0x000fe20003800200 */
[----:B------:R-:W-:-:S08]  /*02b0*/  MOV R0, 0x2e0 ;  /* 0x000002e000007802 */ /* 0x000fd00000000f00 */
[----:B------:R-:W-:-:S07]  /*02c0*/  IMAD.MOV.U32 R27, RZ, RZ, R11 ;  /* 0x000000ffff1b7224 */ /* 0x000fce00078e000b */
[----:B------:R-:W-:Y:S05]  /*02d0*/  CALL.REL.NOINC `($_Z13initial_coffefiPfS_S_S_i$__internal_accurate_pow) ;  /* 0x0000001c00a07944 */ /* 0x000fea0003c00000 */
[----:B------:R-:W-:Y:S05]  /*02e0*/  BSYNC.RECONVERGENT B0 ;  /* 0x0000000000007941 */ /* 0x000fea0003800200 */
.L_x_204:
[C---:B------:R-:W-:Y:S01]  /*02f0*/  DADD R8, R28.reuse, 2 ;  /* 0x400000001c087429 */ /* 0x040fe20000000000 */
[----:B------:R-:W-:Y:S01]  /*0300*/  BSSY.RECONVERGENT B0, `(.L_x_205) ;  /* 0x000000e000007945 */ /* 0x000fe20003800200 */
[C---:B------:R-:W-:Y:S02]  /*0310*/  DSETP.NEU.AND P1, PT, R28.reuse, RZ, PT ;  /* 0x000000ff1c00722a */ /* 0x040fe40003f2d000 */
[----:B------:R-:W-:-:S06]  /*0320*/  DSETP.NEU.AND P0, PT, R28, 1, PT ;  /* 0x3ff000001c00742a */ /* 0x000fcc0003f0d000 */
[----:B------:R-:W-:Y:S02]  /*0330*/  LOP3.LUT R0, R9, 0x7ff00000, RZ, 0xc0, !PT ;  /* 0x7ff0000009007812 */ /* 0x000fe400078ec0ff */
[----:B------:R0:W1:Y:S02]  /*0340*/  F2F.F64.F32 R8, R2 ;  /* 0x0000000200087310 */ /* 0x0000640000201800 */
[----:B------:R-:W-:Y:S02]  /*0350*/  ISETP.NE.AND P2, PT, R0, 0x7ff00000, PT ;  /* 0x7ff000000000780c */ /* 0x000fe40003f45270 */
[----:B------:R-:W-:-:S11]  /*0360*/  @!P1 CS2R R10, SRZ ;  /* 0x00000000000a9805 */ /* 0x000fd6000001ff00 */
[----:B01----:R-:W-:Y:S05]  /*0370*/  @P2 BRA `(.L_x_206) ;  /* 0x0000000000182947 */ /* 0x003fea0003800000 */
[----:B------:R-:W-:-:S14]  /*0380*/  DSETP.NAN.AND P1, PT, R28, R28, PT ;  /* 0x0000001c1c00722a */ /* 0x000fdc0003f28000 */
[----:B------:R-:W-:Y:S01]  /*0390*/  @P1 DADD R10, R28, 2 ;  /* 0x400000001c0a1429 */ /* 0x000fe20000000000 */
[----:B------:R-:W-:Y:S10]  /*03a0*/  @P1 BRA `(.L_x_206) ;  /* 0x00000000000c1947 */ /* 0x000ff40003800000 */
[----:B------:R-:W-:-:S14]  /*03b0*/  DSETP.NEU.AND P1, PT, |R28|, +INF , PT ;  /* 0x7ff000001c00742a */ /* 0x000fdc0003f2d200 */
[----:B------:R-:W-:Y:S01]  /*03c0*/  @!P1 IMAD.MOV.U32 R10, RZ, RZ, 0x0 ;  /* 0x00000000ff0a9424 */ /* 0x000fe200078e00ff */
[----:B------:R-:W-:-:S07]  /*03d0*/  @!P1 MOV R11, 0x7ff00000 ;  /* 0x7ff00000000b9802 */ /* 0x000fce0000000f00 */
.L_x_206:
[----:B------:R-:W-:Y:S05]  /*03e0*/  BSYNC.RECONVERGENT B0 ;  /* 0x0000000000007941 */ /* 0x000fea0003800200 */
.L_x_205:
[----:B------:R-:W-:Y:S01]  /*03f0*/  FSEL R2, R10, RZ, P0 ;  /* 0x000000ff0a027208 */ /* 0x000fe20000000000 */
[----:B------:R-:W-:Y:S01]  /*0400*/  IMAD.MOV.U32 R10, RZ, RZ, 0x0 ;  /* 0x00000000ff0a7424 */ /* 0x000fe200078e00ff */
[----:B------:R-:W-:Y:S01]  /*0410*/  FSEL R3, R11, 1.875, P0 ;  /* 0x3ff000000b037808 */ /* 0x000fe20000000000 */
[----:B------:R-:W-:Y:S01]  /*0420*/  IMAD.MOV.U32 R11, RZ, RZ, 0x3ff00000 ;  /* 0x3ff00000ff0b7424 */ /* 0x000fe200078e00ff */
[----:B------:R-:W-:Y:S04]  /*0430*/  BSSY.RECONVERGENT B0, `(.L_x_207) ;  /* 0x0000012000007945 */ /* 0x000fe80003800200 */
[----:B------:R-:W-:-:S08]  /*0440*/  DMUL R8, R2, R8 ;  /* 0x0000000802087228 */ /* 0x000fd00000000000 */
[----:B------:R-:W-:-:S06]  /*0450*/  DFMA R14, R8, 0.5, R10 ;  /* 0x3fe00000080e782b */ /* 0x000fcc000000000a */
[----:B------:R-:W0:Y:S04]  /*0460*/  MUFU.RCP64H R9, R15 ;  /* 0x0000000f00097308 */ /* 0x000e280000001800 */
[----:B------:R-:W-:-:S05]  /*0470*/  VIADD R8, R15, 0x300402 ;  /* 0x003004020f087836 */ /* 0x000fca0000000000 */
[----:B------:R-:W-:Y:S01]  /*0480*/  FSETP.GEU.AND P0, PT, |R8|, 5.8789094863358348022e-39, PT ;  /* 0x004004020800780b */ /* 0x000fe20003f0e200 */
[----:B0-----:R-:W-:-:S08]  /*0490*/  DFMA R10, -R14, R8, 1 ;  /* 0x3ff000000e0a742b */ /* 0x001fd00000000108 */
[----:B------:R-:W-:-:S08]  /*04a0*/  DFMA R10, R10, R10, R10 ;  /* 0x0000000a0a0a722b */ /* 0x000fd0000000000a */
[----:B------:R-:W-:-:S08]  /*04b0*/  DFMA R10, R8, R10, R8 ;  /* 0x0000000a080a722b */ /* 0x000fd00000000008 */
[----:B------:R-:W-:-:S08]  /*04c0*/  DFMA R12, -R14, R10, 1 ;  /* 0x3ff000000e0c742b */ /* 0x000fd0000000010a */
[----:B------:R-:W-:Y:S01]  /*04d0*/  DFMA R10, R10, R12, R10 ;  /* 0x0000000c0a0a722b */ /* 0x000fe2000000000a */
[----:B------:R-:W-:Y:S10]  /*04e0*/  @P0 BRA `(.L_x_208) ;  /* 0x0000000000180947 */ /* 0x000ff40003800000 */
[----:B------:R-:W-:Y:S01]  /*04f0*/  LOP3.LUT R12, R15, 0x7fffffff, RZ, 0xc0, !PT ;  /* 0x7fffffff0f0c7812 */ /* 0x000fe200078ec0ff */
[----:B------:R-:W-:Y:S01]  /*0500*/  IMAD.MOV.U32 R8, RZ, RZ, R14 ;  /* 0x000000ffff087224 */ /* 0x000fe200078e000e */
[----:B------:R-:W-:Y:S01]  /*0510*/  MOV R0, 0x550 ;  /* 0x0000055000007802 */ /* 0x000fe20000000f00 */
[----:B------:R-:W-:Y:S01]  /*0520*/  IMAD.MOV.U32 R13, RZ, RZ, R15 ;  /* 0x000000ffff0d7224 */ /* 0x000fe200078e000f */
[----:B------:R-:W-:-:S07]  /*0530*/  IADD3 R12, PT, PT, R12, -0x100000, RZ ;  /* 0xfff000000c0c7810 */ /* 0x000fce0007ffe0ff */
[----:B------:R-:W-:Y:S05]  /*0540*/  CALL.REL.NOINC `($__internal_7_$__cuda_sm20_dblrcp_rn_slowpath_v3) ;  /* 0x0000001000f07944 */ /* 0x000fea0003c00000 */
.L_x_208:
[----:B------:R-:W-:Y:S05]  /*0550*/  BSYNC.RECONVERGENT B0 ;  /* 0x0000000000007941 */ /* 0x000fea0003800200 */
.L_x_207:
[----:B------:R-:W0:Y:S01]  /*0560*/  LDC.64 R12, c[0x0][0x388] ;  /* 0x0000e200ff0c7b82 */ /* 0x000e220000000a00 */
[----:B------:R-:W1:Y:S01]  /*0570*/  F2F.F32.F64 R5, R10 ;  /* 0x0000000a00057310 */ /* 0x000e620000301000 */
[----:B------:R-:W2:Y:S06]  /*0580*/  LDCU UR6, c[0x0][0x380] ;  /* 0x00007000ff0677ac */ /* 0x000eac0008000800 */
[----:B------:R-:W3:Y:S01]  /*0590*/  LDC.64 R8, c[0x4][RZ] ;  /* 0x01000000ff087b82 */ /* 0x000ee20000000a00 */
[----:B------:R-:W-:Y:S01]  /*05a0*/  IMAD.MOV.U32 R18, RZ, RZ, 0x0 ;  /* 0x00000000ff127424 */ /* 0x000fe200078e00ff */
[----:B------:R-:W4:Y:S01]  /*05b0*/  LDCU UR7, c[0x0][0x3a8] ;  /* 0x00007500ff0777ac */ /* 0x000f220008000800 */
[----:B------:R-:W-:-:S05]  /*05c0*/  IMAD.MOV.U32 R19, RZ, RZ, 0x3ff00000 ;  /* 0x3ff00000ff137424 */ /* 0x000fca00078e00ff */
[----:B------:R-:W5:Y:S01]  /*05d0*/  LDC.64 R16, c[0x0][0x390] ;  /* 0x0000e400ff107b82 */ /* 0x000f620000000a00 */
[----:B0-----:R-:W-:-:S05]  /*05e0*/  IMAD.WIDE R12, R4, 0x4, R12 ;  /* 0x00000004040c7825 */ /* 0x001fca00078e020c */
[----:B-1----:R0:W-:Y:S04]  /*05f0*/  STG.E desc[UR4][R12.64], R5 ;  /* 0x000000050c007986 */ /* 0x0021e8000c101904 */
[----:B---3--:R-:W2:Y:S01]  /*0600*/  LDG.E R0, desc[UR4][R8.64] ;  /* 0x0000000408007981 */ /* 0x008ea2000c1e1900 */
[----:B-----5:R-:W-:Y:S01]  /*0610*/  IMAD.WIDE R10, R4, 0x4, R16 ;  /* 0x00000004040a7825 */ /* 0x020fe200078e0210 */
[----:B0-----:R-:W0:Y:S03]  /*0620*/  MUFU.RCP64H R13, R7 ;  /* 0x00000007000d7308 */ /* 0x001e260000001800 */
[----:B------:R-:W-:Y:S02]  /*0630*/  IMAD.MOV.U32 R12, RZ, RZ, 0x1 ;  /* 0x00000001ff0c7424 */ /* 0x000fe400078e00ff */
[----:B--2---:R-:W-:-:S04]  /*0640*/  FMUL R0, R0, UR6 ;  /* 0x0000000600007c20 */ /* 0x004fc80008400000 */
[----:B------:R-:W1:Y:S02]  /*0650*/  F2F.F64.F32 R14, R0 ;  /* 0x00000000000e7310 */ /* 0x000e640000201800 */
[----:B-1----:R-:W-:-:S06]  /*0660*/  DMUL R14, R2, R14 ;  /* 0x0000000e020e7228 */ /* 0x002fcc0000000000 */
[----:B------:R-:W1:Y:S02]  /*0670*/  F2F.F64.F32 R2, R5 ;  /* 0x0000000500027310 */ /* 0x000e640000201800 */
[----:B------:R-:W-:-:S08]  /*0680*/  DFMA R14, R14, -0.5, R18 ;  /* 0xbfe000000e0e782b */ /* 0x000fd00000000012 */
[----:B-1----:R-:W-:-:S06]  /*0690*/  DMUL R2, R2, R14 ;  /* 0x0000000e02027228 */ /* 0x002fcc0000000000 */
[----:B------:R-:W1:Y:S02]  /*06a0*/  F2F.F32.F64 R19, R2 ;  /* 0x0000000200137310 */ /* 0x000e640000301000 */
[----:B-1----:R1:W-:Y:S04]  /*06b0*/  STG.E desc[UR4][R10.64], R19 ;  /* 0x000000130a007986 */ /* 0x0023e8000c101904 */
[----:B------:R-:W2:Y:S01]  /*06c0*/  LDG.E R8, desc[UR4][R8.64] ;  /* 0x0000000408087981 */ /* 0x000ea2000c1e1900 */
[----:B0-----:R-:W-:Y:S01]  /*06d0*/  DFMA R14, -R6, R12, 1 ;  /* 0x3ff00000060e742b */ /* 0x001fe2000000010c */
[----:B------:R-:W-:Y:S07]  /*06e0*/  BSSY.RECONVERGENT B0, `(.L_x_209) ;  /* 0x0000015000007945 */ /* 0x000fee0003800200 */
[----:B------:R-:W-:-:S08]  /*06f0*/  DFMA R14, R14, R14, R14 ;  /* 0x0000000e0e0e722b */ /* 0x000fd0000000000e */
[----:B------:R-:W-:Y:S01]  /*0700*/  DFMA R14, R12, R14, R12 ;  /* 0x0000000e0c0e722b */ /* 0x000fe2000000000c */
[----:B----4-:R-:W-:-:S07]  /*0710*/  IADD3 R12, PT, PT, -R4, UR7, RZ ;  /* 0x00000007040c7c10 */ /* 0x010fce000fffe1ff */
[----:B------:R-:W-:Y:S01]  /*0720*/  DFMA R2, -R6, R14, 1 ;  /* 0x3ff000000602742b */ /* 0x000fe2000000010e */
[----:B------:R-:W0:Y:S07]  /*0730*/  I2F.F64 R12, R12 ;  /* 0x0000000c000c7312 */ /* 0x000e2e0000201c00 */
[----:B------:R-:W-:-:S08]  /*0740*/  DFMA R14, R14, R2, R14 ;  /* 0x000000020e0e722b */ /* 0x000fd0000000000e */
[----:B0-----:R-:W-:Y:S01]  /*0750*/  DMUL R28, R14, R12 ;  /* 0x0000000c0e1c7228 */ /* 0x001fe20000000000 */
[----:B------:R-:W-:-:S07]  /*0760*/  FSETP.GEU.AND P1, PT, |R13|, 6.5827683646048100446e-37, PT ;  /* 0x036000000d00780b */ /* 0x000fce0003f2e200 */
[----:B------:R-:W-:-:S08]  /*0770*/  DFMA R2, -R6, R28, R12 ;  /* 0x0000001c0602722b */ /* 0x000fd0000000010c */
[----:B------:R-:W-:-:S10]  /*0780*/  DFMA R28, R14, R2, R28 ;  /* 0x000000020e1c722b */ /* 0x000fd4000000001c */
[----:B------:R-:W-:-:S05]  /*0790*/  FFMA R0, RZ, R7, R29 ;  /* 0x00000007ff007223 */ /* 0x000fca000000001d */
[----:B------:R-:W-:Y:S01]  /*07a0*/  FSETP.GT.AND P0, PT, |R0|, 1.469367938527859385e-39, PT ;  /* 0x001000000000780b */ /* 0x000fe20003f04200 */
[----:B--2---:R-:W-:-:S12]  /*07b0*/  FMUL R2, R8, UR6 ;  /* 0x0000000608027c20 */ /* 0x004fd80008400000 */
[----:B-1----:R-:W-:Y:S05]  /*07c0*/  @P0 BRA P1, `(.L_x_210) ;  /* 0x0000000000180947 */ /* 0x002fea0000800000 */
[----:B------:R-:W-:Y:S01]  /*07d0*/  IMAD.MOV.U32 R10, RZ, RZ, R12 ;  /* 0x000000ffff0a7224 */ /* 0x000fe200078e000c */
[----:B------:R-:W-:Y:S01]  /*07e0*/  MOV R8, R6 ;  /* 0x0000000600087202 */ /* 0x000fe20000000f00 */
[----:B------:R-:W-:Y:S01]  /*07f0*/  IMAD.MOV.U32 R11, RZ, RZ, R13 ;  /* 0x000000ffff0b7224 */ /* 0x000fe200078e000d */
[----:B------:R-:W-:Y:S01]  /*0800*/  MOV R0, 0x830 ;  /* 0x0000083000007802 */ /* 0x000fe20000000f00 */
[----:B------:R-:W-:-:S07]  /*0810*/  IMAD.MOV.U32 R9, RZ, RZ, R7 ;  /* 0x000000ffff097224 */ /* 0x000fce00078e0007 */
[----:B------:R-:W-:Y:S05]  /*0820*/  CALL.REL.NOINC `($__internal_8_$__cuda_sm20_div_rn_f64_full) ;  /* 0x0000001000d87944 */ /* 0x000fea0003c00000 */
.L_x_210:
[----:B------:R-:W-:Y:S05]  /*0830*/  BSYNC.RECONVERGENT B0 ;  /* 0x0000000000007941 */ /* 0x000fea0003800200 */
.L_x_209:
[----:B------:R-:W-:Y:S01]  /*0840*/  DADD R10, -RZ, |R28| ;  /* 0x00000000ff0a7229 */ /* 0x000fe2000000051c */
[----:B------:R-:W-:Y:S01]  /*0850*/  BSSY.RECONVERGENT B0, `(.L_x_211) ;  /* 0x0000004000007945 */ /* 0x000fe20003800200 */
[----:B------:R-:W-:-:S08]  /*0860*/  MOV R0, 0x890 ;  /* 0x0000089000007802 */ /* 0x000fd00000000f00 */
[----:B------:R-:W-:-:S07]  /*0870*/  IMAD.MOV.U32 R27, RZ, RZ, R11 ;  /* 0x000000ffff1b7224 */ /* 0x000fce00078e000b */
[----:B------:R-:W-:Y:S05]  /*0880*/  CALL.REL.NOINC `($_Z13initial_coffefiPfS_S_S_i$__internal_accurate_pow) ;  /* 0x0000001800347944 */ /* 0x000fea0003c00000 */
[----:B------:R-:W-:Y:S05]  /*0890*/  BSYNC.RECONVERGENT B0 ;  /* 0x0000000000007941 */ /* 0x000fea0003800200 */
.L_x_211:
        /* <DEDUP_REMOVED lines=13> */
[----:B------:R-:W-:Y:S02]  /*0970*/  @!P1 IMAD.MOV.U32 R10, RZ, RZ, 0x0 ;  /* 0x00000000ff0a9424 */ /* 0x000fe400078e00ff */
[----:B------:R-:W-:-:S07]  /*0980*/  @!P1 IMAD.MOV.U32 R11, RZ, RZ, 0x7ff00000 ;  /* 0x7ff00000ff0b9424 */ /* 0x000fce00078e00ff */
.L_x_213:
[----:B------:R-:W-:Y:S05]  /*0990*/  BSYNC.RECONVERGENT B0 ;  /* 0x0000000000007941 */ /* 0x000fea0003800200 */
.L_x_212:
[----:B------:R-:W-:Y:S01]  /*09a0*/  FSEL R2, R10, RZ, P0 ;  /* 0x000000ff0a027208 */ /* 0x000fe20000000000 */
[----:B------:R-:W-:Y:S01]  /*09b0*/  IMAD.MOV.U32 R12, RZ, RZ, 0x0 ;  /* 0x00000000ff0c7424 */ /* 0x000fe200078e00ff */
[----:B------:R-:W-:Y:S01]  /*09c0*/  FSEL R3, R11, 1.875, P0 ;  /* 0x3ff000000b037808 */ /* 0x000fe20000000000 */
[----:B------:R-:W-:Y:S01]  /*09d0*/  BSSY.RECONVERGENT B0, `(.L_x_214) ;  /* 0x0000014000007945 */ /* 0x000fe20003800200 */
[----:B------:R-:W-:-:S04]  /*09e0*/  MOV R13, 0x3ff00000 ;  /* 0x3ff00000000d7802 */ /* 0x000fc80000000f00 */
        /* <DEDUP_REMOVED lines=12> */
[----:B------:R-:W-:-:S04]  /*0ab0*/  IMAD.MOV.U32 R8, RZ, RZ, R12 ;  /* 0x000000ffff087224 */ /* 0x000fc800078e000c */
[----:B------:R-:W-:Y:S01]  /*0ac0*/  VIADD R12, R0, 0xfff00000 ;  /* 0xfff00000000c7836 */ /* 0x000fe20000000000 */
[----:B------:R-:W-:-:S07]  /*0ad0*/  MOV R0, 0xaf0 ;  /* 0x00000af000007802 */ /* 0x000fce0000000f00 */
[----:B------:R-:W-:Y:S05]  /*0ae0*/  CALL.REL.NOINC `($__internal_7_$__cuda_sm20_dblrcp_rn_slowpath_v3) ;  /* 0x0000000c00887944 */ /* 0x000fea0003c00000 */
[----:B------:R-:W-:Y:S02]  /*0af0*/  IMAD.MOV.U32 R8, RZ, RZ, R10 ;  /* 0x000000ffff087224 */ /* 0x000fe400078e000a */
[----:B------:R-:W-:-:S07]  /*0b00*/  IMAD.MOV.U32 R9, RZ, RZ, R11 ;  /* 0x000000ffff097224 */ /* 0x000fce00078e000b */
.L_x_215:
[----:B------:R-:W-:Y:S05]  /*0b10*/  BSYNC.RECONVERGENT B0 ;  /* 0x0000000000007941 */ /* 0x000fea0003800200 */
.L_x_214:
[----:B------:R-:W0:Y:S01]  /*0b20*/  LDC.64 R6, c[0x0][0x398] ;  /* 0x0000e600ff067b82 */ /* 0x000e220000000a00 */
[----:B------:R-:W1:Y:S01]  /*0b30*/  F2F.F32.F64 R9, R8 ;  /* 0x0000000800097310 */ /* 0x000e620000301000 */
[----:B------:R-:W2:Y:S06]  /*0b40*/  LDCU UR6, c[0x0][0x380] ;  /* 0x00007000ff0677ac */ /* 0x000eac0008000800 */
[----:B------:R-:W3:Y:S01]  /*0b50*/  LDC.64 R14, c[0x4][RZ] ;  /* 0x01000000ff0e7b82 */ /* 0x000ee20000000a00 */
[----:B------:R-:W-:Y:S01]  /*0b60*/  MOV R16, 0x0 ;  /* 0x0000000000107802 */ /* 0x000fe20000000f00 */
[----:B------:R-:W-:-:S06]  /*0b70*/  IMAD.MOV.U32 R17, RZ, RZ, 0x3ff00000 ;  /* 0x3ff00000ff117424 */ /* 0x000fcc00078e00ff */
[----:B------:R-:W4:Y:S01]  /*0b80*/  LDC.64 R12, c[0x0][0x3a0] ;  /* 0x0000e800ff0c7b82 */ /* 0x000f220000000a00 */
[----:B0-----:R-:W-:-:S05]  /*0b90*/  IMAD.WIDE R6, R4, 0x4, R6 ;  /* 0x0000000404067825 */ /* 0x001fca00078e0206 */
[----:B-1----:R-:W-:Y:S04]  /*0ba0*/  STG.E desc[UR4][R6.64], R9 ;  /* 0x0000000906007986 */ /* 0x002fe8000c101904 */
[----:B---3--:R-:W2:Y:S01]  /*0bb0*/  LDG.E R14, desc[UR4][R14.64] ;  /* 0x000000040e0e7981 */ /* 0x008ea2000c1e1900 */
[----:B----4-:R-:W-:-:S04]  /*0bc0*/  IMAD.WIDE R4, R4, 0x4, R12 ;  /* 0x0000000404047825 */ /* 0x010fc800078e020c */
[----:B--2---:R-:W-:-:S04]  /*0bd0*/  FMUL R0, R14, UR6 ;  /* 0x000000060e007c20 */ /* 0x004fc80008400000 */
[----:B------:R-:W0:Y:S02]  /*0be0*/  F2F.F64.F32 R10, R0 ;  /* 0x00000000000a7310 */ /* 0x000e240000201800 */
[----:B0-----:R-:W-:-:S06]  /*0bf0*/  DMUL R10, R2, R10 ;  /* 0x0000000a020a7228 */ /* 0x001fcc0000000000 */
[----:B------:R-:W0:Y:S02]  /*0c00*/  F2F.F64.F32 R2, R9 ;  /* 0x0000000900027310 */ /* 0x000e240000201800 */
[----:B------:R-:W-:-:S08]  /*0c10*/  DFMA R10, R10, -0.5, R16 ;  /* 0xbfe000000a0a782b */ /* 0x000fd00000000010 */
[----:B0-----:R-:W-:-:S10]  /*0c20*/  DMUL R2, R2, R10 ;  /* 0x0000000a02027228 */ /* 0x001fd40000000000 */
[----:B------:R-:W0:Y:S02]  /*0c30*/  F2F.F32.F64 R3, R2 ;  /* 0x0000000200037310 */ /* 0x000e240000301000 */
[----:B0-----:R-:W-:Y:S01]  /*0c40*/  STG.E desc[UR4][R4.64], R3 ;  /* 0x0000000304007986 */ /* 0x001fe2000c101904 */
[----:B------:R-:W-:Y:S05]  /*0c50*/  EXIT ;  /* 0x000000000000794d */ /* 0x000fea0003800000 */
.L_x_201:
[----:B------:R-:W-:-:S05]  /*0c60*/  IMAD.IADD R5, R5, 0x1, -R6 ;  /* 0x0000000105057824 */ /* 0x000fca00078e0a06 */
[----:B------:R-:W-:-:S13]  /*0c70*/  ISETP.GE.AND P0, PT, R4, R5, PT ;  /* 0x000000050400720c */ /* 0x000fda0003f06270 */
[----:B------:R-:W-:Y:S05]  /*0c80*/  @P0 BRA `(.L_x_216) ;  /* 0x0000000000380947 */ /* 0x000fea0003800000 */
[----:B------:R-:W1:Y:S01]  /*0c90*/  LDC.64 R2, c[0x0][0x388] ;  /* 0x0000e200ff027b82 */ /* 0x000e620000000a00 */
[----:B------:R-:W-:-:S07]  /*0ca0*/  IMAD.MOV.U32 R5, RZ, RZ, 0x3f800000 ;  /* 0x3f800000ff057424 */ /* 0x000fce00078e00ff */
[----:B------:R-:W2:Y:S08]  /*0cb0*/  LDC.64 R6, c[0x0][0x390] ;  /* 0x0000e400ff067b82 */ /* 0x000eb00000000a00 */
[----:B------:R-:W3:Y:S08]  /*0cc0*/  LDC.64 R8, c[0x0][0x398] ;  /* 0x0000e600ff087b82 */ /* 0x000ef00000000a00 */
[----:B------:R-:W4:Y:S01]  /*0cd0*/  LDC.64 R10, c[0x0][0x3a0] ;  /* 0x0000e800ff0a7b82 */ /* 0x000f220000000a00 */
[----:B-1----:R-:W-:-:S05]  /*0ce0*/  IMAD.WIDE R2, R4, 0x4, R2 ;  /* 0x0000000404027825 */ /* 0x002fca00078e0202 */
[----:B0-----:R-:W-:Y:S01]  /*0cf0*/  STG.E desc[UR4][R2.64], R5 ;  /* 0x0000000502007986 */ /* 0x001fe2000c101904 */
[----:B--2---:R-:W-:-:S05]  /*0d00*/  IMAD.WIDE R6, R4, 0x4, R6 ;  /* 0x0000000404067825 */ /* 0x004fca00078e0206 */
[----:B------:R-:W-:Y:S01]  /*0d10*/  STG.E desc[UR4][R6.64], R5 ;  /* 0x0000000506007986 */ /* 0x000fe2000c101904 */
[----:B---3--:R-:W-:-:S05]  /*0d20*/  IMAD.WIDE R8, R4, 0x4, R8 ;  /* 0x0000000404087825 */ /* 0x008fca00078e0208 */
[----:B------:R-:W-:Y:S01]  /*0d30*/  STG.E desc[UR4][R8.64], R5 ;  /* 0x0000000508007986 */ /* 0x000fe2000c101904 */
[----:B----4-:R-:W-:-:S05]  /*0d40*/  IMAD.WIDE R10, R4, 0x4, R10 ;  /* 0x00000004040a7825 */ /* 0x010fca00078e020a */
[----:B------:R-:W-:Y:S01]  /*0d50*/  STG.E desc[UR4][R10.64], R5 ;  /* 0x000000050a007986 */ /* 0x000fe2000c101904 */
[----:B------:R-:W-:Y:S05]  /*0d60*/  EXIT ;  /* 0x000000000000794d */ /* 0x000fea0003800000 */
.L_x_216:
[----:B------:R-:W0:Y:S01]  /*0d70*/  LDC.64 R26, c[0x4][RZ] ;  /* 0x01000000ff1a7b82 */ /* 0x000e220000000a00 */
[----:B------:R-:W1:Y:S01]  /*0d80*/  I2F.F64 R6, R6 ;  /* 0x0000000600067312 */ /* 0x000e620000201c00 */
[----:B------:R-:W-:Y:S01]  /*0d90*/  IMAD.MOV.U32 R10, RZ, RZ, 0x1 ;  /* 0x00000001ff0a7424 */ /* 0x000fe200078e00ff */
[----:B------:R-:W2:Y:S01]  /*0da0*/  LDCU UR6, c[0x0][0x380] ;  /* 0x00007000ff0677ac */ /* 0x000ea20008000800 */
[----:B0-----:R-:W2:Y:S05]  /*0db0*/  LDG.E R26, desc[UR4][R26.64] ;  /* 0x000000041a1a7981 */ /* 0x001eaa000c1e1900 */
[----:B-1----:R-:W0:Y:S01]  /*0dc0*/  MUFU.RCP64H R11, R7 ;  /* 0x00000007000b7308 */ /* 0x002e220000001800 */
[----:B------:R-:W-:Y:S07]  /*0dd0*/  BSSY.RECONVERGENT B0, `(.L_x_217) ;  /* 0x0000019000007945 */ /* 0x000fee0003800200 */
[----:B------:R-:W1:Y:S08]  /*0de0*/  I2F.F64 R2, R4 ;  /* 0x0000000400027312 */ /* 0x000e700000201c00 */
[----:B------:R-:W3:Y:S01]  /*0df0*/  I2F.F64 R8, R15 ;  /* 0x0000000f00087312 */ /* 0x000ee20000201c00 */
[----:B0-----:R-:W-:-:S02]  /*0e00*/  DFMA R12, -R6, R10, 1 ;  /* 0x3ff00000060c742b */ /* 0x001fc4000000010a */
[----:B-1----:R-:W-:-:S06]  /*0e10*/  DADD R2, R2, 0.5 ;  /* 0x3fe0000002027429 */ /* 0x002fcc0000000000 */
[----:B------:R-:W-:Y:S02]  /*0e20*/  DFMA R12, R12, R12, R12 ;  /* 0x0000000c0c0c722b */ /* 0x000fe4000000000c */
[----:B---3--:R-:W-:-:S06]  /*0e30*/  DADD R2, R2, -R8 ;  /* 0x0000000002027229 */ /* 0x008fcc0000000808 */
[----:B------:R-:W-:Y:S02]  /*0e40*/  DFMA R12, R10, R12, R10 ;  /* 0x0000000c0a0c722b */ /* 0x000fe4000000000a */
[----:B------:R-:W-:-:S06]  /*0e50*/  DADD R10, -R6, R2 ;  /* 0x00000000060a7229 */ /* 0x000fcc0000000102 */
[----:B------:R-:W-:-:S08]  /*0e60*/  DFMA R8, -R6, R12, 1 ;  /* 0x3ff000000608742b */ /* 0x000fd0000000010c */
[----:B------:R-:W-:Y:S01]  /*0e70*/  DFMA R12, R12, R8, R12 ;  /* 0x000000080c0c722b */ /* 0x000fe2000000000c */
[----:B------:R-:W-:-:S07]  /*0e80*/  FSETP.GEU.AND P1, PT, |R11|, 6.5827683646048100446e-37, PT ;  /* 0x036000000b00780b */ /* 0x000fce0003f2e200 */
        /* <DEDUP_REMOVED lines=8> */
[----:B------:R-:W-:Y:S02]  /*0f10*/  MOV R9, R7 ;  /* 0x0000000700097202 */ /* 0x000fe40000000f00 */
[----:B------:R-:W-:-:S07]  /*0f20*/  MOV R0, 0xf40 ;  /* 0x00000f4000007802 */ /* 0x000fce0000000f00 */
[----:B------:R-:W-:Y:S05]  /*0f30*/  CALL.REL.NOINC `($__internal_8_$__cuda_sm20_div_rn_f64_full) ;  /* 0x0000000c00147944 */ /* 0x000fea0003c00000 */
[----:B------:R-:W-:Y:S02]  /*0f40*/  IMAD.MOV.U32 R2, RZ, RZ, R28 ;  /* 0x000000ffff027224 */ /* 0x000fe400078e001c */
[----:B------:R-:W-:-:S07]  /*0f50*/  IMAD.MOV.U32 R3, RZ, RZ, R29 ;  /* 0x000000ffff037224 */ /* 0x000fce00078e001d */
.L_x_218:
[----:B------:R-:W-:Y:S05]  /*0f60*/  BSYNC.RECONVERGENT B0 ;  /* 0x0000000000007941 */ /* 0x000fea0003800200 */
.L_x_217:
[----:B------:R-:W-:Y:S01]  /*0f70*/  DADD R10, -RZ, |R2| ;  /* 0x00000000ff0a7229 */ /* 0x000fe20000000502 */
[----:B------:R-:W-:Y:S01]  /*0f80*/  BSSY.RECONVERGENT B0, `(.L_x_219) ;  /* 0x0000004000007945 */ /* 0x000fe20003800200 */
[----:B------:R-:W-:-:S08]  /*0f90*/  MOV R0, 0xfc0 ;  /* 0x00000fc000007802 */ /* 0x000fd00000000f00 */
[----:B------:R-:W-:-:S07]  /*0fa0*/  IMAD.MOV.U32 R27, RZ, RZ, R11 ;  /* 0x000000ffff1b7224 */ /* 0x000fce00078e000b */
[----:B------:R-:W-:Y:S05]  /*0fb0*/  CALL.REL.NOINC `($_Z13initial_coffefiPfS_S_S_i$__internal_accurate_pow) ;  /* 0x0000001000687944 */ /* 0x000fea0003c00000 */
[----:B------:R-:W-:Y:S05]  /*0fc0*/  BSYNC.RECONVERGENT B0 ;  /* 0x0000000000007941 */ /* 0x000fea0003800200 */
.L_x_219:
[C---:B------:R-:W-:Y:S01]  /*0fd0*/  DADD R8, R2.reuse, 2 ;  /* 0x4000000002087429 */ /* 0x040fe20000000000 */
[----:B------:R-:W0:Y:S01]  /*0fe0*/  F2F.F64.F32 R26, R26 ;  /* 0x0000001a001a7310 */ /* 0x000e220000201800 */
[C---:B------:R-:W-:Y:S01]  /*0ff0*/  DSETP.NEU.AND P1, PT, R2.reuse, RZ, PT ;  /* 0x000000ff0200722a */ /* 0x040fe20003f2d000 */
[----:B------:R-:W-:Y:S01]  /*1000*/  BSSY.RECONVERGENT B0, `(.L_x_220) ;  /* 0x000000c000007945 */ /* 0x000fe20003800200 */
[----:B------:R-:W-:-:S06]  /*1010*/  DSETP.NEU.AND P0, PT, R2, 1, PT ;  /* 0x3ff000000200742a */ /* 0x000fcc0003f0d000 */
[----:B------:R-:W-:-:S04]  /*1020*/  LOP3.LUT R8, R9, 0x7ff00000, RZ, 0xc0, !PT ;  /* 0x7ff0000009087812 */ /* 0x000fc800078ec0ff */
[----:B------:R-:W-:Y:S02]  /*1030*/  ISETP.NE.AND P2, PT, R8, 0x7ff00000, PT ;  /* 0x7ff000000800780c */ /* 0x000fe40003f45270 */
[----:B------:R-:W-:-:S11]  /*1040*/  @!P1 CS2R R10, SRZ ;  /* 0x00000000000a9805 */ /* 0x000fd6000001ff00 */
[----:B0-----:R-:W-:Y:S05]  /*1050*/  @P2 BRA `(.L_x_221) ;  /* 0x0000000000182947 */ /* 0x001fea0003800000 */
[----:B------:R-:W-:-:S14]  /*1060*/  DSETP.NAN.AND P1, PT, R2, R2, PT ;  /* 0x000000020200722a */ /* 0x000fdc0003f28000 */
[----:B------:R-:W-:Y:S01]  /*1070*/  @P1 DADD R10, R2, 2 ;  /* 0x40000000020a1429 */ /* 0x000fe20000000000 */
[----:B------:R-:W-:Y:S10]  /*1080*/  @P1 BRA `(.L_x_221) ;  /* 0x00000000000c1947 */ /* 0x000ff40003800000 */
[----:B------:R-:W-:-:S14]  /*1090*/  DSETP.NEU.AND P1, PT, |R2|, +INF , PT ;  /* 0x7ff000000200742a */ /* 0x000fdc0003f2d200 */
[----:B------:R-:W-:Y:S02]  /*10a0*/  @!P1 IMAD.MOV.U32 R10, RZ, RZ, 0x0 ;  /* 0x00000000ff0a9424 */ /* 0x000fe400078e00ff */
[----:B------:R-:W-:-:S07]  /*10b0*/  @!P1 IMAD.MOV.U32 R11, RZ, RZ, 0x7ff00000 ;  /* 0x7ff00000ff0b9424 */ /* 0x000fce00078e00ff */
.L_x_221:
[----:B------:R-:W-:Y:S05]  /*10c0*/  BSYNC.RECONVERGENT B0 ;  /* 0x0000000000007941 */ /* 0x000fea0003800200 */
.L_x_220:
        /* <DEDUP_REMOVED lines=19> */
[----:B------:R-:W-:Y:S02]  /*1200*/  IMAD.MOV.U32 R13, RZ, RZ, R27 ;  /* 0x000000ffff0d7224 */ /* 0x000fe400078e001b */
[----:B------:R-:W-:-:S07]  /*1210*/  VIADD R12, R12, 0xfff00000 ;  /* 0xfff000000c0c7836 */ /* 0x000fce0000000000 */
[----:B------:R-:W-:Y:S05]  /*1220*/  CALL.REL.NOINC `($__internal_7_$__cuda_sm20_dblrcp_rn_slowpath_v3) ;  /* 0x0000000400b87944 */ /* 0x000fea0003c00000 */
.L_x_223:
[----:B------:R-:W-:Y:S05]  /*1230*/  BSYNC.RECONVERGENT B0 ;  /* 0x0000000000007941 */ /* 0x000fea0003800200 */
.L_x_222:
        /* <DEDUP_REMOVED lines=8> */
[----:B-1----:R0:W-:Y:S04]  /*12c0*/  STG.E desc[UR4][R14.64], R21 ;  /* 0x000000150e007986 */ /* 0x0021e8000c101904 */
[----:B---3--:R-:W2:Y:S01]  /*12d0*/  LDG.E R0, desc[UR4][R8.64] ;  /* 0x0000000408007981 */ /* 0x008ea2000c1e1900 */
[----:B----4-:R-:W-:Y:S01]  /*12e0*/  IMAD.WIDE R18, R4, 0x4, R18 ;  /* 0x0000000404127825 */ /* 0x010fe200078e0212 */
[----:B------:R-:W1:Y:S03]  /*12f0*/  MUFU.RCP64H R11, R7 ;  /* 0x00000007000b7308 */ /* 0x000e660000001800 */
[----:B------:R-:W-:Y:S02]  /*1300*/  IMAD.MOV.U32 R10, RZ, RZ, 0x1 ;  /* 0x00000001ff0a7424 */ /* 0x000fe400078e00ff */
[----:B--2---:R-:W-:-:S04]  /*1310*/  FMUL R0, R0, UR6 ;  /* 0x0000000600007c20 */ /* 0x004fc80008400000 */
[----:B------:R-:W2:Y:S02]  /*1320*/  F2F.F64.F32 R12, R0 ;  /* 0x00000000000c7310 */ /* 0x000ea40000201800 */
[----:B--2---:R-:W-:-:S06]  /*1330*/  DMUL R12, R2, R12 ;  /* 0x0000000c020c7228 */ /* 0x004fcc0000000000 */
[----:B------:R-:W2:Y:S02]  /*1340*/  F2F.F64.F32 R2, R21 ;  /* 0x0000001500027310 */ /* 0x000ea40000201800 */
[----:B------:R-:W-:-:S08]  /*1350*/  DFMA R12, R12, -0.5, R16 ;  /* 0xbfe000000c0c782b */ /* 0x000fd00000000010 */
[----:B--2---:R-:W-:-:S10]  /*1360*/  DMUL R2, R2, R12 ;  /* 0x0000000c02027228 */ /* 0x004fd40000000000 */
[----:B------:R-:W2:Y:S02]  /*1370*/  F2F.F32.F64 R3, R2 ;  /* 0x0000000200037310 */ /* 0x000ea40000301000 */
[----:B--2---:R2:W-:Y:S04]  /*1380*/  STG.E desc[UR4][R18.64], R3 ;  /* 0x0000000312007986 */ /* 0x0045e8000c101904 */
[----:B------:R-:W3:Y:S01]  /*1390*/  LDG.E R8, desc[UR4][R8.64] ;  /* 0x0000000408087981 */ /* 0x000ee2000c1e1900 */
[----:B-1----:R-:W-:Y:S01]  /*13a0*/  DFMA R12, -R6, R10, 1 ;  /* 0x3ff00000060c742b */ /* 0x002fe2000000010a */
[----:B------:R-:W-:Y:S07]  /*13b0*/  BSSY.RECONVERGENT B0, `(.L_x_224) ;  /* 0x0000013000007945 */ /* 0x000fee0003800200 */
[----:B------:R-:W-:-:S08]  /*13c0*/  DFMA R12, R12, R12, R12 ;  /* 0x0000000c0c0c722b */ /* 0x000fd0000000000c */
[----:B------:R-:W-:Y:S01]  /*13d0*/  DFMA R12, R10, R12, R10 ;  /* 0x0000000c0a0c722b */ /* 0x000fe2000000000a */
[----:B------:R-:W-:-:S07]  /*13e0*/  IMAD.IADD R10, R4, 0x1, -R5 ;  /* 0x00000001040a7824 */ /* 0x000fce00078e0a05 */
[----:B0-----:R-:W-:Y:S01]  /*13f0*/  DFMA R14, -R6, R12, 1 ;  /* 0x3ff00000060e742b */ /* 0x001fe2000000010c */
[----:B------:R-:W0:Y:S07]  /*1400*/  I2F.F64 R10, R10 ;  /* 0x0000000a000a7312 */ /* 0x000e2e0000201c00 */
[----:B------:R-:W-:-:S08]  /*1410*/  DFMA R14, R12, R14, R12 ;  /* 0x0000000e0c0e722b */ /* 0x000fd0000000000c */
[----:B0-----:R-:W-:Y:S01]  /*1420*/  DMUL R28, R14, R10 ;  /* 0x0000000a0e1c7228 */ /* 0x001fe20000000000 */
[----:B------:R-:W-:-:S07]  /*1430*/  FSETP.GEU.AND P1, PT, |R11|, 6.5827683646048100446e-37, PT ;  /* 0x036000000b00780b */ /* 0x000fce0003f2e200 */
[----:B--2---:R-:W-:-:S08]  /*1440*/  DFMA R2, -R6, R28, R10 ;  /* 0x0000001c0602722b */ /* 0x004fd0000000010a */
[----:B------:R-:W-:-:S10]  /*1450*/  DFMA R28, R14, R2, R28 ;  /* 0x000000020e1c722b */ /* 0x000fd4000000001c */
[----:B------:R-:W-:-:S05]  /*1460*/  FFMA R0, RZ, R7, R29 ;  /* 0x00000007ff007223 */ /* 0x000fca000000001d */
[----:B------:R-:W-:Y:S01]  /*1470*/  FSETP.GT.AND P0, PT, |R0|, 1.469367938527859385e-39, PT ;  /* 0x001000000000780b */ /* 0x000fe20003f04200 */
[----:B---3--:R-:W-:-:S12]  /*1480*/  FMUL R2, R8, UR6 ;  /* 0x0000000608027c20 */ /* 0x008fd80008400000 */
[----:B------:R-:W-:Y:S05]  /*1490*/  @P0 BRA P1, `(.L_x_225) ;  /* 0x0000000000100947 */ /* 0x000fea0000800000 */
[----:B------:R-:W-:Y:S01]  /*14a0*/  IMAD.MOV.U32 R8, RZ, RZ, R6 ;  /* 0x000000ffff087224 */ /* 0x000fe200078e0006 */
[----:B------:R-:W-:Y:S01]  /*14b0*/  MOV R0, 0x14e0 ;  /* 0x000014e000007802 */ /* 0x000fe20000000f00 */
[----:B------:R-:W-:-:S07]  /*14c0*/  IMAD.MOV.U32 R9, RZ, RZ, R7 ;  /* 0x000000ffff097224 */ /* 0x000fce00078e0007 */
[----:B------:R-:W-:Y:S05]  /*14d0*/  CALL.REL.NOINC `($__internal_8_$__cuda_sm20_div_rn_f64_full) ;  /* 0x0000000400ac7944 */ /* 0x000fea0003c00000 */
.L_x_225:
[----:B------:R-:W-:Y:S05]  /*14e0*/  BSYNC.RECONVERGENT B0 ;  /* 0x0000000000007941 */ /* 0x000fea0003800200 */
.L_x_224:
[----:B------:R-:W-:Y:S01]  /*14f0*/  DADD R10, -RZ, |R28| ;  /* 0x00000000ff0a7229 */ /* 0x000fe2000000051c */
[----:B------:R-:W-:Y:S01]  /*1500*/  BSSY.RECONVERGENT B0, `(.L_x_226) ;  /* 0x0000004000007945 */ /* 0x000fe20003800200 */
[----:B------:R-:W-:-:S08]  /*1510*/  MOV R0, 0x1540 ;  /* 0x0000154000007802 */ /* 0x000fd00000000f00 */
[----:B------:R-:W-:-:S07]  /*1520*/  MOV R27, R11 ;  /* 0x0000000b001b7202 */ /* 0x000fce0000000f00 */
[----:B------:R-:W-:Y:S05]  /*1530*/  CALL.REL.NOINC `($_Z13initial_coffefiPfS_S_S_i$__internal_accurate_pow) ;  /* 0x0000000c00087944 */ /* 0x000fea0003c00000 */
[----:B------:R-:W-:Y:S05]  /*1540*/  BSYNC.RECONVERGENT B0 ;  /* 0x0000000000007941 */ /* 0x000fea0003800200 */
.L_x_226:
        /* <DEDUP_REMOVED lines=15> */
.L_x_228:
[----:B------:R-:W-:Y:S05]  /*1640*/  BSYNC.RECONVERGENT B0 ;  /* 0x0000000000007941 */ /* 0x000fea0003800200 */
.L_x_227:
        /* <DEDUP_REMOVED lines=16> */
[----:B------:R-:W-:Y:S02]  /*1750*/  LOP3.LUT R0, R13, 0x7fffffff, RZ, 0xc0, !PT ;  /* 0x7fffffff0d007812 */ /* 0x000fe400078ec0ff */
[----:B------:R-:W-:-:S03]  /*1760*/  MOV R8, R12 ;  /* 0x0000000c00087202 */ /* 0x000fc60000000f00 */
[----:B------:R-:W-:Y:S01]  /*1770*/  VIADD R12, R0, 0xfff00000 ;  /* 0xfff00000000c7836 */ /* 0x000fe20000000000 */
[----:B------:R-:W-:-:S07]  /*1780*/  MOV R0, 0x17a0 ;  /* 0x000017a000007802 */ /* 0x000fce0000000f00 */
[----:B------:R-:W-:Y:S05]  /*1790*/  CALL.REL.NOINC `($__internal_7_$__cuda_sm20_dblrcp_rn_slowpath_v3) ;  /* 0x00000000005c7944 */ /* 0x000fea0003c00000 */
[----:B------:R-:W-:Y:S02]  /*17a0*/  IMAD.MOV.U32 R8, RZ, RZ, R10 ;  /* 0x000000ffff087224 */ /* 0x000fe400078e000a */
[----:B------:R-:W-:-:S07]  /*17b0*/  IMAD.MOV.U32 R9, RZ, RZ, R11 ;  /* 0x000000ffff097224 */ /* 0x000fce00078e000b */
.L_x_230:
[----:B------:R-:W-:Y:S05]  /*17c0*/  BSYNC.RECONVERGENT B0 ;  /* 0x0000000000007941 */ /* 0x000fea0003800200 */
.L_x_229:
[----:B------:R-:W0:Y:S01]  /*17d0*/  LDC.64 R6, c[0x0][0x398] ;  /* 0x0000e600ff067b82 */ /* 0x000e220000000a00 */
[----:B------:R-:W1:Y:S01]  /*17e0*/  F2F.F32.F64 R9, R8 ;  /* 0x0000000800097310 */ /* 0x000e620000301000 */
[----:B------:R-:W2:Y:S06]  /*17f0*/  LDCU UR6, c[0x0][0x380] ;  /* 0x00007000ff0677ac */ /* 0x000eac0008000800 */
[----:B------:R-:W3:Y:S01]  /*1800*/  LDC.64 R12, c[0x4][RZ] ;  /* 0x01000000ff0c7b82 */ /* 0x000ee20000000a00 */
[----:B------:R-:W-:Y:S02]  /*1810*/  IMAD.MOV.U32 R14, RZ, RZ, 0x0 ;  /* 0x00000000ff0e7424 */ /* 0x000fe400078e00ff */
[----:B------:R-:W-:-:S05]  /*1820*/  IMAD.MOV.U32 R15, RZ, RZ, 0x3ff00000 ;  /* 0x3ff00000ff0f7424 */ /* 0x000fca00078e00ff */
        /* <DEDUP_REMOVED lines=14> */
        .weak           $__internal_7_$__cuda_sm20_dblrcp_rn_slowpath_v3
        .type           $__internal_7_$__cuda_sm20_dblrcp_rn_slowpath_v3,@function
        .size           $__internal_7_$__cuda_sm20_dblrcp_rn_slowpath_v3,($__internal_8_$__cuda_sm20_div_rn_f64_full - $__internal_7_$__cuda_sm20_dblrcp_rn_slowpath_v3)
$__internal_7_$__cuda_sm20_dblrcp_rn_slowpath_v3:
[----:B------:R-:W-:Y:S01]  /*1910*/  MOV R9, R13 ;  /* 0x0000000d00097202 */ /* 0x000fe20000000f00 */
[----:B------:R-:W-:Y:S05]  /*1920*/  BSSY.RECONVERGENT B1, `(.L_x_231) ;  /* 0x0000023000017945 */ /* 0x000fea0003800200 */
[----:B------:R-:W-:-:S14]  /*1930*/  DSETP.GTU.AND P0, PT, |R8|, +INF , PT ;  /* 0x7ff000000800742a */ /* 0x000fdc0003f0c200 */
[----:B------:R-:W-:Y:S05]  /*1940*/  @P0 BRA `(.L_x_232) ;  /* 0x0000000000780947 */ /* 0x000fea0003800000 */
[----:B------:R-:W-:-:S05]  /*1950*/  LOP3.LUT R13, R13, 0x7fffffff, RZ, 0xc0, !PT ;  /* 0x7fffffff0d0d7812 */ /* 0x000fca00078ec0ff */
[----:B------:R-:W-:-:S05]  /*1960*/  VIADD R10, R13, 0xffffffff ;  /* 0xffffffff0d0a7836 */ /* 0x000fca0000000000 */
[----:B------:R-:W-:-:S13]  /*1970*/  ISETP.GE.U32.AND P0, PT, R10, 0x7fefffff, PT ;  /* 0x7fefffff0a00780c */ /* 0x000fda0003f06070 */
[----:B------:R-:W-:Y:S01]  /*1980*/  @P0 LOP3.LUT R11, R9, 0x7ff00000, RZ, 0x3c, !PT ;  /* 0x7ff00000090b0812 */ /* 0x000fe200078e3cff */
[----:B------:R-:W-:Y:S01]  /*1990*/  @P0 IMAD.MOV.U32 R10, RZ, RZ, RZ ;  /* 0x000000ffff0a0224 */ /* 0x000fe200078e00ff */
[----:B------:R-:W-:Y:S06]  /*19a0*/  @P0 BRA `(.L_x_233) ;  /* 0x0000000000680947 */ /* 0x000fec0003800000 */
[----:B------:R-:W-:-:S13]  /*19b0*/  ISETP.GE.U32.AND P0, PT, R13, 0x1000001, PT ;  /* 0x010000010d00780c */ /* 0x000fda0003f06070 */
[----:B------:R-:W-:Y:S05]  /*19c0*/  @!P0 BRA `(.L_x_234) ;  /* 0x0000000000348947 */ /* 0x000fea0003800000 */
[----:B------:R-:W-:Y:S02]  /*19d0*/  VIADD R11, R9, 0xc0200000 ;  /* 0xc0200000090b7836 */ /* 0x000fe40000000000 */
[----:B------:R-:W-:Y:S02]  /*19e0*/  IMAD.MOV.U32 R10, RZ, RZ, R8 ;  /* 0x000000ffff0a7224 */ /* 0x000fe400078e0008 */
[----:B------:R-:W0:Y:S04]  /*19f0*/  MUFU.RCP64H R13, R11 ;  /* 0x0000000b000d7308 */ /* 0x000e280000001800 */
[----:B0-----:R-:W-:-:S08]  /*1a00*/  DFMA R14, -R10, R12, 1 ;  /* 0x3ff000000a0e742b */ /* 0x001fd0000000010c */
[----:B------:R-:W-:-:S08]  /*1a10*/  DFMA R14, R14, R14, R14 ;  /* 0x0000000e0e0e722b */ /* 0x000fd0000000000e */
[----:B------:R-:W-:-:S08]  /*1a20*/  DFMA R14, R12, R14, R12 ;  /* 0x0000000e0c0e722b */ /* 0x000fd0000000000c */
[----:B------:R-:W-:-:S08]  /*1a30*/  DFMA R12, -R10, R14, 1 ;  /* 0x3ff000000a0c742b */ /* 0x000fd0000000010e */
[----:B------:R-:W-:-:S08]  /*1a40*/  DFMA R12, R14, R12, R14 ;  /* 0x0000000c0e0c722b */ /* 0x000fd0000000000e */
[----:B------:R-:W-:-:S08]  /*1a50*/  DMUL R12, R12, 2.2250738585072013831e-308 ;  /* 0x001000000c0c7828 */ /* 0x000fd00000000000 */
[----:B------:R-:W-:-:S08]  /*1a60*/  DFMA R8, -R8, R12, 1 ;  /* 0x3ff000000808742b */ /* 0x000fd0000000010c */
[----:B------:R-:W-:-:S08]  /*1a70*/  DFMA R8, R8, R8, R8 ;  /* 0x000000080808722b */ /* 0x000fd00000000008 */
[----:B------:R-:W-:Y:S01]  /*1a80*/  DFMA R10, R12, R8, R12 ;  /* 0x000000080c0a722b */ /* 0x000fe2000000000c */
[----:B------:R-:W-:Y:S10]  /*1a90*/  BRA `(.L_x_233) ;  /* 0x00000000002c7947 */ /* 0x000ff40003800000 */
.L_x_234:
[----:B------:R-:W-:-:S06]  /*1aa0*/  DMUL R8, R8, 8.11296384146066816958e+31 ;  /* 0x4690000008087828 */ /* 0x000fcc0000000000 */
[----:B------:R-:W0:Y:S02]  /*1ab0*/  MUFU.RCP64H R13, R9 ;  /* 0x00000009000d7308 */ /* 0x000e240000001800 */
[----:B0-----:R-:W-:-:S08]  /*1ac0*/  DFMA R10, -R8, R12, 1 ;  /* 0x3ff00000080a742b */ /* 0x001fd0000000010c */
[----:B------:R-:W-:-:S08]  /*1ad0*/  DFMA R10, R10, R10, R10 ;  /* 0x0000000a0a0a722b */ /* 0x000fd0000000000a */
[----:B------:R-:W-:-:S08]  /*1ae0*/  DFMA R10, R12, R10, R12 ;  /* 0x0000000a0c0a722b */ /* 0x000fd0000000000c */
[----:B------:R-:W-:-:S08]  /*1af0*/  DFMA R12, -R8, R10, 1 ;  /* 0x3ff00000080c742b */ /* 0x000fd0000000010a */
[----:B------:R-:W-:-:S08]  /*1b00*/  DFMA R10, R10, R12, R10 ;  /* 0x0000000c0a0a722b */ /* 0x000fd0000000000a */
[----:B------:R-:W-:Y:S01]  /*1b10*/  DMUL R10, R10, 8.11296384146066816958e+31 ;  /* 0x469000000a0a7828 */ /* 0x000fe20000000000 */
[----:B------:R-:W-:Y:S10]  /*1b20*/  BRA `(.L_x_233) ;  /* 0x0000000000087947 */ /* 0x000ff40003800000 */
.L_x_232:
[----:B------:R-:W-:Y:S01]  /*1b30*/  LOP3.LUT R11, R9, 0x80000, RZ, 0xfc, !PT ;  /* 0x00080000090b7812 */ /* 0x000fe200078efcff */
[----:B------:R-:W-:-:S07]  /*1b40*/  IMAD.MOV.U32 R10, RZ, RZ, R8 ;  /* 0x000000ffff0a7224 */ /* 0x000fce00078e0008 */
.L_x_233:
[----:B------:R-:W-:Y:S05]  /*1b50*/  BSYNC.RECONVERGENT B1 ;  /* 0x0000000000017941 */ /* 0x000fea0003800200 */
.L_x_231:
[----:B------:R-:W-:Y:S01]  /*1b60*/  MOV R8, R0 ;  /* 0x0000000000087202 */ /* 0x000fe20000000f00 */
[----:B------:R-:W-:-:S04]  /*1b70*/  IMAD.MOV.U32 R9, RZ, RZ, 0x0 ;  /* 0x00000000ff097424 */ /* 0x000fc800078e00ff */
[----:B------:R-:W-:Y:S05]  /*1b80*/  RET.REL.NODEC R8 `(_Z13initial_coffefiPfS_S_S_i) ;  /* 0xffffffe4081c7950 */ /* 0x000fea0003c3ffff */
        .weak           $__internal_8_$__cuda_sm20_div_rn_f64_full
        .type           $__internal_8_$__cuda_sm20_div_rn_f64_full,@function
        .size           $__internal_8_$__cuda_sm20_div_rn_f64_full,($_Z13initial_coffefiPfS_S_S_i$__internal_accurate_pow - $__internal_8_$__cuda_sm20_div_rn_f64_full)
$__internal_8_$__cuda_sm20_div_rn_f64_full:
[C---:B------:R-:W-:Y:S01]  /*1b90*/  FSETP.GEU.AND P0, PT, |R9|.reuse, 1.469367938527859385e-39, PT ;  /* 0x001000000900780b */ /* 0x040fe20003f0e200 */
[----:B------:R-:W-:Y:S01]  /*1ba0*/  IMAD.MOV.U32 R12, RZ, RZ, 0x1 ;  /* 0x00000001ff0c7424 */ /* 0x000fe200078e00ff */
[----:B------:R-:W-:Y:S01]  /*1bb0*/  LOP3.LUT R24, R9, 0x800fffff, RZ, 0xc0, !PT ;  /* 0x800fffff09187812 */ /* 0x000fe200078ec0ff */
[----:B------:R-:W-:Y:S01]  /*1bc0*/  IMAD.MOV.U32 R20, RZ, RZ, 0x1ca00000 ;  /* 0x1ca00000ff147424 */ /* 0x000fe200078e00ff */
[C---:B------:R-:W-:Y:S01]  /*1bd0*/  FSETP.GEU.AND P2, PT, |R11|.reuse, 1.469367938527859385e-39, PT ;  /* 0x001000000b00780b */ /* 0x040fe20003f4e200 */
[----:B------:R-:W-:Y:S01]  /*1be0*/  BSSY.RECONVERGENT B1, `(.L_x_235) ;  /* 0x0000052000017945 */ /* 0x000fe20003800200 */
[----:B------:R-:W-:Y:S01]  /*1bf0*/  LOP3.LUT R25, R24, 0x3ff00000, RZ, 0xfc, !PT ;  /* 0x3ff0000018197812 */ /* 0x000fe200078efcff */
[----:B------:R-:W-:Y:S01]  /*1c00*/  IMAD.MOV.U32 R24, RZ, RZ, R8 ;  /* 0x000000ffff187224 */ /* 0x000fe200078e0008 */
[----:B------:R-:W-:Y:S02]  /*1c10*/  LOP3.LUT R3, R11, 0x7ff00000, RZ, 0xc0, !PT ;  /* 0x7ff000000b037812 */ /* 0x000fe400078ec0ff */
[----:B------:R-:W-:-:S03]  /*1c20*/  LOP3.LUT R22, R9, 0x7ff00000, RZ, 0xc0, !PT ;  /* 0x7ff0000009167812 */ /* 0x000fc600078ec0ff */
[----:B------:R-:W-:Y:S01]  /*1c30*/  @!P0 DMUL R24, R8, 8.98846567431157953865e+307 ;  /* 0x7fe0000008188828 */ /* 0x000fe20000000000 */
[----:B------:R-:W-:Y:S01]  /*1c40*/  ISETP.GE.U32.AND P1, PT, R3, R22, PT ;  /* 0x000000160300720c */ /* 0x000fe20003f26070 */
[----:B------:R-:W-:Y:S02]  /*1c50*/  IMAD.MOV.U32 R21, RZ, RZ, R3 ;  /* 0x000000ffff157224 */ /* 0x000fe400078e0003 */
[----:B------:R-:W-:Y:S02]  /*1c60*/  @!P2 LOP3.LUT R14, R9, 0x7ff00000, RZ, 0xc0, !PT ;  /* 0x7ff00000090ea812 */ /* 0x000fe400078ec0ff */
[----:B------:R-:W0:Y:S02]  /*1c70*/  MUFU.RCP64H R13, R25 ;  /* 0x00000019000d7308 */ /* 0x000e240000001800 */
[----:B------:R-:W-:Y:S02]  /*1c80*/  @!P2 ISETP.GE.U32.AND P3, PT, R3, R14, PT ;  /* 0x0000000e0300a20c */ /* 0x000fe40003f66070 */
[----:B------:R-:W-:-:S02]  /*1c90*/  @!P0 LOP3.LUT R22, R25, 0x7ff00000, RZ, 0xc0, !PT ;  /* 0x7ff0000019168812 */ /* 0x000fc400078ec0ff */
[----:B------:R-:W-:-:S04]  /*1ca0*/  @!P2 SEL R15, R20, 0x63400000, !P3 ;  /* 0x63400000140fa807 */ /* 0x000fc80005800000 */
[----:B------:R-:W-:-:S04]  /*1cb0*/  @!P2 LOP3.LUT R18, R15, 0x80000000, R11, 0xf8, !PT ;  /* 0x800000000f12a812 */ /* 0x000fc800078ef80b */
[----:B------:R-:W-:Y:S02]  /*1cc0*/  @!P2 LOP3.LUT R19, R18, 0x100000, RZ, 0xfc, !PT ;  /* 0x001000001213a812 */ /* 0x000fe400078efcff */
[----:B------:R-:W-:Y:S01]  /*1cd0*/  @!P2 MOV R18, RZ ;  /* 0x000000ff0012a202 */ /* 0x000fe20000000f00 */
[----:B0-----:R-:W-:-:S08]  /*1ce0*/  DFMA R16, R12, -R24, 1 ;  /* 0x3ff000000c10742b */ /* 0x001fd00000000818 */
[----:B------:R-:W-:-:S08]  /*1cf0*/  DFMA R16, R16, R16, R16 ;  /* 0x000000101010722b */ /* 0x000fd00000000010 */
[----:B------:R-:W-:Y:S01]  /*1d00*/  DFMA R16, R12, R16, R12 ;  /* 0x000000100c10722b */ /* 0x000fe2000000000c */
[----:B------:R-:W-:Y:S01]  /*1d10*/  SEL R13, R20, 0x63400000, !P1 ;  /* 0x63400000140d7807 */ /* 0x000fe20004800000 */
[----:B------:R-:W-:-:S03]  /*1d20*/  IMAD.MOV.U32 R12, RZ, RZ, R10 ;  /* 0x000000ffff0c7224 */ /* 0x000fc600078e000a */
[----:B------:R-:W-:-:S03]  /*1d30*/  LOP3.LUT R13, R13, 0x800fffff, R11, 0xf8, !PT ;  /* 0x800fffff0d0d7812 */ /* 0x000fc600078ef80b */
[----:B------:R-:W-:-:S03]  /*1d40*/  DFMA R14, R16, -R24, 1 ;  /* 0x3ff00000100e742b */ /* 0x000fc60000000818 */
[----:B------:R-:W-:-:S05]  /*1d50*/  @!P2 DFMA R12, R12, 2, -R18 ;  /* 0x400000000c0ca82b */ /* 0x000fca0000000812 */
[----:B------:R-:W-:-:S05]  /*1d60*/  DFMA R14, R16, R14, R16 ;  /* 0x0000000e100e722b */ /* 0x000fca0000000010 */
[----:B------:R-:W-:-:S03]  /*1d70*/  @!P2 LOP3.LUT R21, R13, 0x7ff00000, RZ, 0xc0, !PT ;  /* 0x7ff000000d15a812 */ /* 0x000fc600078ec0ff */
[----:B------:R-:W-:Y:S02]  /*1d80*/  DMUL R16, R14, R12 ;  /* 0x0000000c0e107228 */ /* 0x000fe40000000000 */
[----:B------:R-:W-:-:S05]  /*1d90*/  VIADD R23, R21, 0xffffffff ;  /* 0xffffffff15177836 */ /* 0x000fca0000000000 */
[----:B------:R-:W-:Y:S01]  /*1da0*/  ISETP.GT.U32.AND P0, PT, R23, 0x7feffffe, PT ;  /* 0x7feffffe1700780c */ /* 0x000fe20003f04070 */
[----:B------:R-:W-:Y:S01]  /*1db0*/  VIADD R23, R22, 0xffffffff ;  /* 0xffffffff16177836 */ /* 0x000fe20000000000 */
[----:B------:R-:W-:-:S04]  /*1dc0*/  DFMA R18, R16, -R24, R12 ;  /* 0x800000181012722b */ /* 0x000fc8000000000c */
[----:B------:R-:W-:-:S04]  /*1dd0*/  ISETP.GT.U32.OR P0, PT, R23, 0x7feffffe, P0 ;  /* 0x7feffffe1700780c */ /* 0x000fc80000704470 */
[----:B------:R-:W-:-:S09]  /*1de0*/  DFMA R18, R14, R18, R16 ;  /* 0x000000120e12722b */ /* 0x000fd20000000010 */
[----:B------:R-:W-:Y:S05]  /*1df0*/  @P0 BRA `(.L_x_236) ;  /* 0x00000000006c0947 */ /* 0x000fea0003800000 */
[----:B------:R-:W-:-:S04]  /*1e00*/  LOP3.LUT R14, R9, 0x7ff00000, RZ, 0xc0, !PT ;  /* 0x7ff00000090e7812 */ /* 0x000fc800078ec0ff */
[CC--:B------:R-:W-:Y:S02]  /*1e10*/  VIADDMNMX R10, R3.reuse, -R14.reuse, 0xb9600000, !PT ;  /* 0xb9600000030a7446 */ /* 0x0c0fe4000780090e */
[----:B------:R-:W-:Y:S02]  /*1e20*/  ISETP.GE.U32.AND P0, PT, R3, R14, PT ;  /* 0x0000000e0300720c */ /* 0x000fe40003f06070 */
[----:B------:R-:W-:Y:S02]  /*1e30*/  VIMNMX R3, PT, PT, R10, 0x46a00000, PT ;  /* 0x46a000000a037848 */ /* 0x000fe40003fe0100 */
[----:B------:R-:W-:Y:S02]  /*1e40*/  SEL R20, R20, 0x63400000, !P0 ;  /* 0x6340000014147807 */ /* 0x000fe40004000000 */
[----:B------:R-:W-:-:S03]  /*1e50*/  MOV R10, RZ ;  /* 0x000000ff000a7202 */ /* 0x000fc60000000f00 */
        /* <DEDUP_REMOVED lines=21> */
.L_x_236:
[----:B------:R-:W-:-:S14]  /*1fb0*/  DSETP.NAN.AND P0, PT, R10, R10, PT ;  /* 0x0000000a0a00722a */ /* 0x000fdc0003f08000 */
[----:B------:R-:W-:Y:S05]  /*1fc0*/  @P0 BRA `(.L_x_238) ;  /* 0x0000000000440947 */ /* 0x000fea0003800000 */
[----:B------:R-:W-:-:S14]  /*1fd0*/  DSETP.NAN.AND P0, PT, R8, R8, PT ;  /* 0x000000080800722a */ /* 0x000fdc0003f08000 */
[----:B------:R-:W-:Y:S05]  /*1fe0*/  @P0 BRA `(.L_x_239) ;  /* 0x0000000000300947 */ /* 0x000fea0003800000 */
[----:B------:R-:W-:Y:S01]  /*1ff0*/  ISETP.NE.AND P0, PT, R21, R22, PT ;  /* 0x000000161500720c */ /* 0x000fe20003f05270 */
[----:B------:R-:W-:Y:S02]  /*2000*/  IMAD.MOV.U32 R14, RZ, RZ, 0x0 ;  /* 0x00000000ff0e7424 */ /* 0x000fe400078e00ff */
[----:B------:R-:W-:-:S10]  /*2010*/  IMAD.MOV.U32 R15, RZ, RZ, -0x80000 ;  /* 0xfff80000ff0f7424 */ /* 0x000fd400078e00ff */
[----:B------:R-:W-:Y:S05]  /*2020*/  @!P0 BRA `(.L_x_237) ;  /* 0x0000000000348947 */ /* 0x000fea0003800000 */
[----:B------:R-:W-:Y:S02]  /*2030*/  ISETP.NE.AND P0, PT, R21, 0x7ff00000, PT ;  /* 0x7ff000001500780c */ /* 0x000fe40003f05270 */
[----:B------:R-:W-:Y:S02]  /*2040*/  LOP3.LUT R15, R11, 0x80000000, R9, 0x48, !PT ;  /* 0x800000000b0f7812 */ /* 0x000fe400078e4809 */
[----:B------:R-:W-:-:S13]  /*2050*/  ISETP.EQ.OR P0, PT, R22, RZ, !P0 ;  /* 0x000000ff1600720c */ /* 0x000fda0004702670 */
[----:B------:R-:W-:Y:S02]  /*2060*/  @P0 LOP3.LUT R3, R15, 0x7ff00000, RZ, 0xfc, !PT ;  /* 0x7ff000000f030812 */ /* 0x000fe400078efcff */
[----:B------:R-:W-:Y:S01]  /*2070*/  @!P0 MOV R14, RZ ;  /* 0x000000ff000e8202 */ /* 0x000fe20000000f00 */
[----:B------:R-:W-:Y:S02]  /*2080*/  @P0 IMAD.MOV.U32 R14, RZ, RZ, RZ ;  /* 0x000000ffff0e0224 */ /* 0x000fe400078e00ff */
[----:B------:R-:W-:Y:S01]  /*2090*/  @P0 IMAD.MOV.U32 R15, RZ, RZ, R3 ;  /* 0x000000ffff0f0224 */ /* 0x000fe200078e0003 */
[----:B------:R-:W-:Y:S06]  /*20a0*/  BRA `(.L_x_237) ;  /* 0x0000000000147947 */ /* 0x000fec0003800000 */
.L_x_239:
[----:B------:R-:W-:Y:S01]  /*20b0*/  LOP3.LUT R15, R9, 0x80000, RZ, 0xfc, !PT ;  /* 0x00080000090f7812 */ /* 0x000fe200078efcff */
[----:B------:R-:W-:Y:S01]  /*20c0*/  IMAD.MOV.U32 R14, RZ, RZ, R8 ;  /* 0x000000ffff0e7224 */ /* 0x000fe200078e0008 */
[----:B------:R-:W-:Y:S06]  /*20d0*/  BRA `(.L_x_237) ;  /* 0x0000000000087947 */ /* 0x000fec0003800000 */
.L_x_238:
[----:B------:R-:W-:Y:S01]  /*20e0*/  LOP3.LUT R15, R11, 0x80000, RZ, 0xfc, !PT ;  /* 0x000800000b0f7812 */ /* 0x000fe200078efcff */
[----:B------:R-:W-:-:S07]  /*20f0*/  IMAD.MOV.U32 R14, RZ, RZ, R10 ;  /* 0x000000ffff0e7224 */ /* 0x000fce00078e000a */
.L_x_237:
[----:B------:R-:W-:Y:S05]  /*2100*/  BSYNC.RECONVERGENT B1 ;  /* 0x0000000000017941 */ /* 0x000fea0003800200 */
.L_x_235:
[----:B------:R-:W-:Y:S01]  /*2110*/  IMAD.MOV.U32 R8, RZ, RZ, R0 ;  /* 0x000000ffff087224 */ /* 0x000fe200078e0000 */
[----:B------:R-:W-:Y:S01]  /*2120*/  MOV R29, R15 ;  /* 0x0000000f001d7202 */ /* 0x000fe20000000f00 */
[----:B------:R-:W-:Y:S02]  /*2130*/  IMAD.MOV.U32 R9, RZ, RZ, 0x0 ;  /* 0x00000000ff097424 */ /* 0x000fe400078e00ff */
[----:B------:R-:W-:Y:S02]  /*2140*/  IMAD.MOV.U32 R28, RZ, RZ, R14 ;  /* 0x000000ffff1c7224 */ /* 0x000fe400078e000e */
[----:B------:R-:W-:Y:S05]  /*2150*/  RET.REL.NODEC R8 `(_Z13initial_coffefiPfS_S_S_i) ;  /* 0xffffffdc08a87950 */ /* 0x000fea0003c3ffff */
        .type           $_Z13initial_coffefiPfS_S_S_i$__internal_accurate_pow,@function
        .size           $_Z13initial_coffefiPfS_S_S_i$__internal_accurate_pow,(.L_x_342 - $_Z13initial_coffefiPfS_S_S_i$__internal_accurate_pow)
$_Z13initial_coffefiPfS_S_S_i$__internal_accurate_pow:
[----:B------:R-:W-:Y:S01]  /*2160*/  ISETP.GT.U32.AND P0, PT, R27, 0xfffff, PT ;  /* 0x000fffff1b00780c */ /* 0x000fe20003f04070 */
[----:B------:R-:W-:Y:S01]  /*2170*/  IMAD.MOV.U32 R8, RZ, RZ, R10 ;  /* 0x000000ffff087224 */ /* 0x000fe200078e000a */
[----:B------:R-:W-:Y:S01]  /*2180*/  UMOV UR6, 0x7d2cafe2 ;  /* 0x7d2cafe200067882 */ /* 0x000fe20000000000 */
[--C-:B------:R-:W-:Y:S01]  /*2190*/  IMAD.MOV.U32 R9, RZ, RZ, R27.reuse ;  /* 0x000000ffff097224 */ /* 0x100fe200078e001b */
[----:B------:R-:W-:Y:S01]  /*21a0*/  UMOV UR7, 0x3eb0f5ff ;  /* 0x3eb0f5ff00077882 */ /* 0x000fe20000000000 */
[--C-:B------:R-:W-:Y:S01]  /*21b0*/  IMAD.MOV.U32 R11, RZ, RZ, R27.reuse ;  /* 0x000000ffff0b7224 */ /* 0x100fe200078e001b */
[----:B------:R-:W-:Y:S01]  /*21c0*/  SHF.R.U32.HI R27, RZ, 0x14, R27 ;  /* 0x00000014ff1b7819 */ /* 0x000fe2000001161b */
[----:B------:R-:W-:Y:S01]  /*21d0*/  IMAD.MOV.U32 R14, RZ, RZ, 0x41ad3b5a ;  /* 0x41ad3b5aff0e7424 */ /* 0x000fe200078e00ff */
[----:B------:R-:W-:Y:S01]  /*21e0*/  UMOV UR8, 0x3b39803f ;  /* 0x3b39803f00087882 */ /* 0x000fe20000000000 */
[----:B------:R-:W-:Y:S01]  /*21f0*/  IMAD.MOV.U32 R15, RZ, RZ, 0x3ed0f5d2 ;  /* 0x3ed0f5d2ff0f7424 */ /* 0x000fe200078e00ff */
[----:B------:R-:W-:-:S03]  /*2200*/  UMOV UR9, 0x3c7abc9e ;  /* 0x3c7abc9e00097882 */ /* 0x000fc60000000000 */
[----:B------:R-:W-:-:S10]  /*2210*/  @!P0 DMUL R8, R8, 1.80143985094819840000e+16 ;  /* 0x4350000008088828 */ /* 0x000fd40000000000 */
[----:B------:R-:W-:Y:S01]  /*2220*/  @!P0 MOV R11, R9 ;  /* 0x00000009000b8202 */ /* 0x000fe20000000f00 */
[----:B------:R-:W-:Y:S01]  /*2230*/  @!P0 IMAD.MOV.U32 R10, RZ, RZ, R8 ;  /* 0x000000ffff0a8224 */ /* 0x000fe200078e0008 */
[----:B------:R-:W-:Y:S02]  /*2240*/  @!P0 LEA.HI R27, R9, 0xffffffca, RZ, 0xc ;  /* 0xffffffca091b8811 */ /* 0x000fe400078f60ff */
[----:B------:R-:W-:Y:S01]  /*2250*/  LOP3.LUT R11, R11, 0x800fffff, RZ, 0xc0, !PT ;  /* 0x800fffff0b0b7812 */ /* 0x000fe200078ec0ff */
[----:B------:R-:W-:Y:S01]  /*2260*/  IMAD.MOV.U32 R12, RZ, RZ, R10 ;  /* 0x000000ffff0c7224 */ /* 0x000fe200078e000a */
[----:B------:R-:W-:Y:S02]  /*2270*/  MOV R10, RZ ;  /* 0x000000ff000a7202 */ /* 0x000fe40000000f00 */
[----:B------:R-:W-:Y:S02]  /*2280*/  LOP3.LUT R13, R11, 0x3ff00000, RZ, 0xfc, !PT ;  /* 0x3ff000000b0d7812 */ /* 0x000fe400078efcff */
[----:B------:R-:W-:-:S02]  /*2290*/  IADD3 R8, PT, PT, R27, -0x3ff, RZ ;  /* 0xfffffc011b087810 */ /* 0x000fc40007ffe0ff */
[----:B------:R-:W-:-:S13]  /*22a0*/  ISETP.GE.U32.AND P1, PT, R13, 0x3ff6a09f, PT ;  /* 0x3ff6a09f0d00780c */ /* 0x000fda0003f26070 */
[----:B------:R-:W-:Y:S02]  /*22b0*/  @P1 VIADD R11, R13, 0xfff00000 ;  /* 0xfff000000d0b1836 */ /* 0x000fe40000000000 */
[----:B------:R-:W-:Y:S02]  /*22c0*/  @P1 VIADD R8, R27, 0xfffffc02 ;  /* 0xfffffc021b081836 */ /* 0x000fe40000000000 */
[----:B------:R-:W-:-:S06]  /*22d0*/  @P1 IMAD.MOV.U32 R13, RZ, RZ, R11 ;  /* 0x000000ffff0d1224 */ /* 0x000fcc00078e000b */
        /* <DEDUP_REMOVED lines=8> */
[----:B------:R-:W-:-:S08]  /*2360*/  DMUL R22, R10, R10 ;  /* 0x0000000a0a167228 */ /* 0x000fd00000000000 */
[----:B------:R-:W-:Y:S01]  /*2370*/  DFMA R14, R22, UR6, R14 ;  /* 0x00000006160e7c2b */ /* 0x000fe2000800000e */
[----:B------:R-:W-:Y:S01]  /*2380*/  UMOV UR6, 0x75488a3f ;  /* 0x75488a3f00067882 */ /* 0x000fe20000000000 */
[----:B------:R-:W-:-:S06]  /*2390*/  UMOV UR7, 0x3ef3b20a ;  /* 0x3ef3b20a00077882 */ /* 0x000fcc0000000000 */
[----:B------:R-:W-:Y:S01]  /*23a0*/  DFMA R20, R22, R14, UR6 ;  /* 0x0000000616147e2b */ /* 0x000fe2000800000e */
[----:B------:R-:W-:Y:S01]  /*23b0*/  UMOV UR6, 0xe4faecd5 ;  /* 0xe4faecd500067882 */ /* 0x000fe20000000000 */
[----:B------:R-:W-:Y:S01]  /*23c0*/  UMOV UR7, 0x3f1745cd ;  /* 0x3f1745cd00077882 */ /* 0x000fe20000000000 */
[----:B------:R-:W-:-:S05]  /*23d0*/  DADD R14, R12, -R10 ;  /* 0x000000000c0e7229 */ /* 0x000fca000000080a */
[----:B------:R-:W-:Y:S01]  /*23e0*/  DFMA R20, R22, R20, UR6 ;  /* 0x0000000616147e2b */ /* 0x000fe20008000014 */
        /* <DEDUP_REMOVED lines=11> */
[----:B------:R-:W-:-:S03]  /*24a0*/  DMUL R16, R10, R10 ;  /* 0x0000000a0a107228 */ /* 0x000fc60000000000 */
[----:B------:R-:W-:Y:S01]  /*24b0*/  DFMA R20, R22, R20, UR6 ;  /* 0x0000000616147e2b */ /* 0x000fe20008000014 */
[----:B------:R-:W-:Y:S01]  /*24c0*/  UMOV UR6, 0x55555555 ;  /* 0x5555555500067882 */ /* 0x000fe20000000000 */
[----:B------:R-:W-:-:S03]  /*24d0*/  UMOV UR7, 0x3fb55555 ;  /* 0x3fb5555500077882 */ /* 0x000fc60000000000 */
[----:B------:R-:W-:-:S03]  /*24e0*/  DMUL R24, R10, R16 ;  /* 0x000000100a187228 */ /* 0x000fc60000000000 */
[----:B------:R-:W-:-:S08]  /*24f0*/  DFMA R12, R22, R20, UR6 ;  /* 0x00000006160c7e2b */ /* 0x000fd00008000014 */
[----:B------:R-:W-:Y:S01]  /*2500*/  DADD R18, -R12, UR6 ;  /* 0x000000060c127e29 */ /* 0x000fe20008000100 */
[----:B------:R-:W-:Y:S01]  /*2510*/  UMOV UR6, 0xb9e7b0 ;  /* 0x00b9e7b000067882 */ /* 0x000fe20000000000 */
[----:B------:R-:W-:-:S06]  /*2520*/  UMOV UR7, 0x3c46a4cb ;  /* 0x3c46a4cb00077882 */ /* 0x000fcc0000000000 */
[----:B------:R-:W-:Y:S02]  /*2530*/  DFMA R18, R22, R20, R18 ;  /* 0x000000141612722b */ /* 0x000fe40000000012 */
[----:B------:R-:W-:Y:S01]  /*2540*/  DFMA R20, R10, R10, -R16 ;  /* 0x0000000a0a14722b */ /* 0x000fe20000000810 */
[----:B------:R-:W-:Y:S02]  /*2550*/  VIADD R23, R15, 0x100000 ;  /* 0x001000000f177836 */ /* 0x000fe40000000000 */
[----:B------:R-:W-:-:S06]  /*2560*/  IMAD.MOV.U32 R22, RZ, RZ, R14 ;  /* 0x000000ffff167224 */ /* 0x000fcc00078e000e */
[----:B------:R-:W-:Y:S02]  /*2570*/  DFMA R20, R10, R22, R20 ;  /* 0x000000160a14722b */ /* 0x000fe40000000014 */
[----:B------:R-:W-:Y:S01]  /*2580*/  DADD R22, R18, -UR6 ;  /* 0x8000000612167e29 */ /* 0x000fe20008000000 */
[----:B------:R-:W-:Y:S01]  /*2590*/  UMOV UR6, 0x80000000 ;  /* 0x8000000000067882 */ /* 0x000fe20000000000 */
[----:B------:R-:W-:Y:S01]  /*25a0*/  DFMA R18, R10, R16, -R24 ;  /* 0x000000100a12722b */ /* 0x000fe20000000818 */
[----:B------:R-:W-:-:S07]  /*25b0*/  UMOV UR7, 0x43300000 ;  /* 0x4330000000077882 */ /* 0x000fce0000000000 */
[----:B------:R-:W-:Y:S02]  /*25c0*/  DFMA R18, R14, R16, R18 ;  /* 0x000000100e12722b */ /* 0x000fe40000000012 */
[----:B------:R-:W-:-:S06]  /*25d0*/  DADD R16, R12, R22 ;  /* 0x000000000c107229 */ /* 0x000fcc0000000016 */
[----:B------:R-:W-:Y:S02]  /*25e0*/  DFMA R18, R10, R20, R18 ;  /* 0x000000140a12722b */ /* 0x000fe40000000012 */
[----:B------:R-:W-:Y:S02]  /*25f0*/  DADD R20, R12, -R16 ;  /* 0x000000000c147229 */ /* 0x000fe40000000810 */
[----:B------:R-:W-:-:S06]  /*2600*/  DMUL R12, R16, R24 ;  /* 0x00000018100c7228 */ /* 0x000fcc0000000000 */
[----:B------:R-:W-:Y:S02]  /*2610*/  DADD R22, R22, R20 ;  /* 0x0000000016167229 */ /* 0x000fe40000000014 */
[----:B------:R-:W-:-:S08]  /*2620*/  DFMA R20, R16, R24, -R12 ;  /* 0x000000181014722b */ /* 0x000fd0000000080c */
[----:B------:R-:W-:-:S08]  /*2630*/  DFMA R18, R16, R18, R20 ;  /* 0x000000121012722b */ /* 0x000fd00000000014 */
[----:B------:R-:W-:-:S08]  /*2640*/  DFMA R22, R22, R24, R18 ;  /* 0x000000181616722b */ /* 0x000fd00000000012 */
[----:B------:R-:W-:-:S08]  /*2650*/  DADD R18, R12, R22 ;  /* 0x000000000c127229 */ /* 0x000fd00000000016 */
[--C-:B------:R-:W-:Y:S02]  /*2660*/  DADD R16, R10, R18.reuse ;  /* 0x000000000a107229 */ /* 0x100fe40000000012 */
[----:B------:R-:W-:-:S06]  /*2670*/  DADD R12, R12, -R18 ;  /* 0x000000000c0c7229 */ /* 0x000fcc0000000812 */
[----:B------:R-:W-:Y:S02]  /*2680*/  DADD R10, R10, -R16 ;  /* 0x000000000a0a7229 */ /* 0x000fe40000000810 */
[----:B------:R-:W-:-:S06]  /*2690*/  DADD R12, R22, R12 ;  /* 0x00000000160c7229 */ /* 0x000fcc000000000c */
[----:B------:R-:W-:-:S08]  /*26a0*/  DADD R10, R18, R10 ;  /* 0x00000000120a7229 */ /* 0x000fd0000000000a */
[----:B------:R-:W-:-:S08]  /*26b0*/  DADD R10, R12, R10 ;  /* 0x000000000c0a7229 */ /* 0x000fd0000000000a */
[----:B------:R-:W-:Y:S01]  /*26c0*/  DADD R14, R14, R10 ;  /* 0x000000000e0e7229 */ /* 0x000fe2000000000a */
[----:B------:R-:W-:Y:S01]  /*26d0*/  LOP3.LUT R10, R8, 0x80000000, RZ, 0x3c, !PT ;  /* 0x80000000080a7812 */ /* 0x000fe200078e3cff */
[----:B------:R-:W-:-:S06]  /*26e0*/  IMAD.MOV.U32 R11, RZ, RZ, 0x43300000 ;  /* 0x43300000ff0b7424 */ /* 0x000fcc00078e00ff */
[----:B------:R-:W-:Y:S02]  /*26f0*/  DADD R12, R16, R14 ;  /* 0x00000000100c7229 */ /* 0x000fe4000000000e */
[----:B------:R-:W-:Y:S01]  /*2700*/  DADD R10, R10, -UR6 ;  /* 0x800000060a0a7e29 */ /* 0x000fe20008000000 */
[----:B------:R-:W-:Y:S01]  /*2710*/  UMOV UR6, 0xfefa39ef ;  /* 0xfefa39ef00067882 */ /* 0x000fe20000000000 */
[----:B------:R-:W-:-:S04]  /*2720*/  UMOV UR7, 0x3fe62e42 ;  /* 0x3fe62e4200077882 */ /* 0x000fc80000000000 */
[--C-:B------:R-:W-:Y:S02]  /*2730*/  DADD R18, R16, -R12.reuse ;  /* 0x0000000010127229 */ /* 0x100fe4000000080c */
[----:B------:R-:W-:-:S06]  /*2740*/  DFMA R8, R10, UR6, R12 ;  /* 0x000000060a087c2b */ /* 0x000fcc000800000c */
[----:B------:R-:W-:Y:S02]  /*2750*/  DADD R18, R14, R18 ;  /* 0x000000000e127229 */ /* 0x000fe40000000012 */
[----:B------:R-:W-:-:S08]  /*2760*/  DFMA R16, R10, -UR6, R8 ;  /* 0x800000060a107c2b */ /* 0x000fd00008000008 */
[----:B------:R-:W-:-:S08]  /*2770*/  DADD R16, -R12, R16 ;  /* 0x000000000c107229 */ /* 0x000fd00000000110 */
[----:B------:R-:W-:-:S08]  /*2780*/  DADD R12, R18, -R16 ;  /* 0x00000000120c7229 */ /* 0x000fd00000000810 */
[----:B------:R-:W-:-:S08]  /*2790*/  DFMA R12, R10, UR8, R12 ;  /* 0x000000080a0c7c2b */ /* 0x000fd0000800000c */
[----:B------:R-:W-:-:S08]  /*27a0*/  DADD R10, R8, R12 ;  /* 0x00000000080a7229 */ /* 0x000fd0000000000c */
[----:B------:R-:W-:Y:S02]  /*27b0*/  DADD R8, R8, -R10 ;  /* 0x0000000008087229 */ /* 0x000fe4000000080a */
[----:B------:R-:W-:-:S06]  /*27c0*/  DMUL R16, R10, 2 ;  /* 0x400000000a107828 */ /* 0x000fcc0000000000 */
[----:B------:R-:W-:Y:S02]  /*27d0*/  DADD R12, R12, R8 ;  /* 0x000000000c0c7229 */ /* 0x000fe40000000008 */
[----:B------:R-:W-:-:S08]  /*27e0*/  DFMA R10, R10, 2, -R16 ;  /* 0x400000000a0a782b */ /* 0x000fd00000000810 */
[----:B------:R-:W-:Y:S01]  /*27f0*/  DFMA R12, R12, 2, R10 ;  /* 0x400000000c0c782b */ /* 0x000fe2000000000a */
[----:B------:R-:W-:Y:S02]  /*2800*/  IMAD.MOV.U32 R10, RZ, RZ, 0x652b82fe ;  /* 0x652b82feff0a7424 */ /* 0x000fe400078e00ff */
[----:B------:R-:W-:-:S05]  /*2810*/  IMAD.MOV.U32 R11, RZ, RZ, 0x3ff71547 ;  /* 0x3ff71547ff0b7424 */ /* 0x000fca00078e00ff */
[----:B------:R-:W-:-:S08]  /*2820*/  DADD R14, R16, R12 ;  /* 0x00000000100e7229 */ /* 0x000fd0000000000c */
[----:B------:R-:W-:Y:S02]  /*2830*/  DFMA R10, R14, R10, 6.75539944105574400000e+15 ;  /* 0x433800000e0a742b */ /* 0x000fe4000000000a */
[----:B------:R-:W-:Y:S01]  /*2840*/  FSETP.GEU.AND P0, PT, |R15|, 4.1917929649353027344, PT ;  /* 0x4086232b0f00780b */ /* 0x000fe20003f0e200 */
[----:B------:R-:W-:-:S05]  /*2850*/  DADD R16, R16, -R14 ;  /* 0x0000000010107229 */ /* 0x000fca000000080e */
[----:B------:R-:W-:-:S03]  /*2860*/  DADD R8, R10, -6.75539944105574400000e+15 ;  /* 0xc33800000a087429 */ /* 0x000fc60000000000 */
[----:B------:R-:W-:-:S05]  /*2870*/  DADD R12, R12, R16 ;  /* 0x000000000c0c7229 */ /* 0x000fca0000000010 */
[----:B------:R-:W-:Y:S01]  /*2880*/  DFMA R18, R8, -UR6, R14 ;  /* 0x8000000608127c2b */ /* 0x000fe2000800000e */
[----:B------:R-:W-:Y:S01]  /*2890*/  UMOV UR6, 0x3b39803f ;  /* 0x3b39803f00067882 */ /* 0x000fe20000000000 */
[----:B------:R-:W-:-:S06]  /*28a0*/  UMOV UR7, 0x3c7abc9e ;  /* 0x3c7abc9e00077882 */ /* 0x000fcc0000000000 */
[----:B------:R-:W-:Y:S01]  /*28b0*/  DFMA R18, R8, -UR6, R18 ;  /* 0x8000000608127c2b */ /* 0x000fe20008000012 */
[----:B------:R-:W-:Y:S01]  /*28c0*/  UMOV UR6, 0x69ce2bdf ;  /* 0x69ce2bdf00067882 */ /* 0x000fe20000000000 */
[----:B------:R-:W-:Y:S01]  /*28d0*/  MOV R8, 0xfca213ea ;  /* 0xfca213ea00087802 */ /* 0x000fe20000000f00 */
[----:B------:R-:W-:Y:S01]  /*28e0*/  IMAD.MOV.U32 R9, RZ, RZ, 0x3e928af3 ;  /* 0x3e928af3ff097424 */ /* 0x000fe200078e00ff */
[----:B------:R-:W-:-:S05]  /*28f0*/  UMOV UR7, 0x3e5ade15 ;  /* 0x3e5ade1500077882 */ /* 0x000fca0000000000 */
        /* <DEDUP_REMOVED lines=26> */
[----:B------:R-:W-:-:S10]  /*2aa0*/  DFMA R8, R18, R8, 1 ;  /* 0x3ff000001208742b */ /* 0x000fd40000000008 */
[----:B------:R-:W-:Y:S02]  /*2ab0*/  IMAD R17, R10, 0x100000, R9 ;  /* 0x001000000a117824 */ /* 0x000fe400078e0209 */
[----:B------:R-:W-:Y:S01]  /*2ac0*/  IMAD.MOV.U32 R16, RZ, RZ, R8 ;  /* 0x000000ffff107224 */ /* 0x000fe200078e0008 */
[----:B------:R-:W-:Y:S06]  /*2ad0*/  @!P0 BRA `(.L_x_240) ;  /* 0x0000000000308947 */ /* 0x000fec0003800000 */
[----:B------:R-:W-:Y:S01]  /*2ae0*/  FSETP.GEU.AND P1, PT, |R15|, 4.2275390625, PT ;  /* 0x408748000f00780b */ /* 0x000fe20003f2e200 */
[C---:B------:R-:W-:Y:S02]  /*2af0*/  DADD R16, R14.reuse, +INF ;  /* 0x7ff000000e107429 */ /* 0x040fe40000000000 */
[----:B------:R-:W-:-:S08]  /*2b00*/  DSETP.GEU.AND P0, PT, R14, RZ, PT ;  /* 0x000000ff0e00722a */ /* 0x000fd00003f0e000 */
[----:B------:R-:W-:Y:S02]  /*2b10*/  FSEL R16, R16, RZ, P0 ;  /* 0x000000ff10107208 */ /* 0x000fe40000000000 */
[----:B------:R-:W-:Y:S02]  /*2b20*/  @!P1 LEA.HI R11, R10, R10, RZ, 0x1 ;  /* 0x0000000a0a0b9211 */ /* 0x000fe400078f08ff */
[----:B------:R-:W-:Y:S02]  /*2b30*/  FSEL R17, R17, RZ, P0 ;  /* 0x000000ff11117208 */ /* 0x000fe40000000000 */
[----:B------:R-:W-:-:S04]  /*2b40*/  @!P1 SHF.R.S32.HI R11, RZ, 0x1, R11 ;  /* 0x00000001ff0b9819 */ /* 0x000fc8000001140b */
[----:B------:R-:W-:Y:S01]  /*2b50*/  @!P1 LEA R9, R11, R9, 0x14 ;  /* 0x000000090b099211 */ /* 0x000fe200078ea0ff */
[----:B------:R-:W-:-:S05]  /*2b60*/  @!P1 IMAD.IADD R10, R10, 0x1, -R11 ;  /* 0x000000010a0a9824 */ /* 0x000fca00078e0a0b */
[----:B------:R-:W-:Y:S01]  /*2b70*/  @!P1 LEA R11, R10, 0x3ff00000, 0x14 ;  /* 0x3ff000000a0b9811 */ /* 0x000fe200078ea0ff */
[----:B------:R-:W-:-:S06]  /*2b80*/  @!P1 IMAD.MOV.U32 R10, RZ, RZ, RZ ;  /* 0x000000ffff0a9224 */ /* 0x000fcc00078e00ff */
[----:B------:R-:W-:-:S11]  /*2b90*/  @!P1 DMUL R16, R8, R10 ;  /* 0x0000000a08109228 */ /* 0x000fd60000000000 */
.L_x_240:
[----:B------:R-:W-:Y:S01]  /*2ba0*/  DFMA R12, R12, R16, R16 ;  /* 0x000000100c0c722b */ /* 0x000fe20000000010 */
[----:B------:R-:W-:Y:S01]  /*2bb0*/  IMAD.MOV.U32 R8, RZ, RZ, R0 ;  /* 0x000000ffff087224 */ /* 0x000fe200078e0000 */
[----:B------:R-:W-:Y:S01]  /*2bc0*/  DSETP.NEU.AND P0, PT, |R16|, +INF , PT ;  /* 0x7ff000001000742a */ /* 0x000fe20003f0d200 */
[----:B------:R-:W-:-:S07]  /*2bd0*/  IMAD.MOV.U32 R9, RZ, RZ, 0x0 ;  /* 0x00000000ff097424 */ /* 0x000fce00078e00ff */
[----:B------:R-:W-:Y:S02]  /*2be0*/  FSEL R10, R16, R12, !P0 ;  /* 0x0000000c100a7208 */ /* 0x000fe40004000000 */
[----:B------:R-:W-:Y:S01]  /*2bf0*/  FSEL R11, R17, R13, !P0 ;  /* 0x0000000d110b7208 */ /* 0x000fe20004000000 */
[----:B------:R-:W-:Y:S06]  /*2c00*/  RET.REL.NODEC R8 `(_Z13initial_coffefiPfS_S_S_i) ;  /* 0xffffffd008fc7950 */ /* 0x000fec0003c3ffff */
.L_x_241:
        /* <DEDUP_REMOVED lines=15> */
.L_x_342:


//--------------------- .text._Z6get_d0fffiiiiPf  --------------------------
	.section	.text._Z6get_d0fffiiiiPf,"ax",@progbits
	.align	128
        .global         _Z6get_d0fffiiiiPf
        .type           _Z6get_d0fffiiiiPf,@function
        .size           _Z6get_d0fffiiiiPf,(.L_x_343 - _Z6get_d0fffiiiiPf)
        .other          _Z6get_d0fffiiiiPf,@"STO_CUDA_ENTRY STV_DEFAULT"
_Z6get_d0fffiiiiPf:
.text._Z6get_d0fffiiiiPf:
[----:B------:R-:W-:Y:S08]  /*0000*/  LDC R1, c[0x0][0x37c] ;  /* 0x0000df00ff017b82 */ /* 0x000ff00000000800 */
[----:B------:R-:W0:Y:S01]  /*0010*/  LDC.64 R14, c[0x0][0x388] ;  /* 0x0000e200ff0e7b82 */ /* 0x000e220000000a00 */
[----:B------:R-:W0:Y:S07]  /*0020*/  LDCU.64 UR4, c[0x0][0x390] ;  /* 0x00007200ff0477ac */ /* 0x000e2e0008000a00 */
[----:B------:R-:W1:Y:S01]  /*0030*/  LDC.64 R8, c[0x0][0x3a0] ;  /* 0x0000e800ff087b82 */ /* 0x000e620000000a00 */
[----:B0-----:R-:W-:-:S04]  /*0040*/  IMAD R15, R15, UR4, RZ ;  /* 0x000000040f0f7c24 */ /* 0x001fc8000f8e02ff */
[----:B------:R-:W-:Y:S01]  /*0050*/  IMAD R15, R15, UR5, RZ ;  /* 0x000000050f0f7c24 */ /* 0x000fe2000f8e02ff */
[----:B------:R-:W0:Y:S04]  /*0060*/  LDCU.64 UR4, c[0x0][0x358] ;  /* 0x00006b00ff0477ac */ /* 0x000e280008000a00 */
[----:B------:R-:W-:-:S04]  /*0070*/  LEA.HI R15, R15, R15, RZ, 0x1 ;  /* 0x0000000f0f0f7211 */ /* 0x000fc800078f08ff */
[----:B------:R-:W-:-:S05]  /*0080*/  SHF.R.S32.HI R15, RZ, 0x1, R15 ;  /* 0x00000001ff0f7819 */ /* 0x000fca000001140f */
[----:B-1----:R-:W-:-:S05]  /*0090*/  IMAD.WIDE R8, R15, 0x4, R8 ;  /* 0x000000040f087825 */ /* 0x002fca00078e0208 */
[----:B0-----:R0:W2:Y:S01]  /*00a0*/  LDG.E R0, desc[UR4][R8.64] ;  /* 0x0000000408007981 */ /* 0x0010a2000c1e1900 */
[----:B------:R-:W1:Y:S01]  /*00b0*/  MUFU.RCP64H R5, 1.762939453125 ;  /* 0x3ffc350000057908 */ /* 0x000e620000001800 */
[----:B------:R-:W-:Y:S01]  /*00c0*/  IMAD.MOV.U32 R2, RZ, RZ, 0x0 ;  /* 0x00000000ff027424 */ /* 0x000fe200078e00ff */
[----:B------:R-:W-:Y:S01]  /*00d0*/  UMOV UR6, 0x3ae80f1e ;  /* 0x3ae80f1e00067882 */ /* 0x000fe20000000000 */
[----:B------:R-:W-:Y:S01]  /*00e0*/  IMAD.MOV.U32 R3, RZ, RZ, 0x3ffc3500 ;  /* 0x3ffc3500ff037424 */ /* 0x000fe200078e00ff */
[----:B------:R-:W-:Y:S01]  /*00f0*/  UMOV UR7, 0x3eb1380b ;  /* 0x3eb1380b00077882 */ /* 0x000fe20000000000 */
[----:B------:R-:W-:Y:S01]  /*0100*/  IMAD.MOV.U32 R4, RZ, RZ, RZ ;  /* 0x000000ffff047224 */ /* 0x000fe200078e00ff */
[----:B------:R-:W-:Y:S01]  /*0110*/  UMOV UR8, 0x0 ;  /* 0x0000000000087882 */ /* 0x000fe20000000000 */
[----:B------:R-:W-:Y:S01]  /*0120*/  IMAD.MOV.U32 R10, RZ, RZ, -0x748574fc ;  /* 0x8b7a8b04ff0a7424 */ /* 0x000fe200078e00ff */
[----:B------:R-:W3:Y:S01]  /*0130*/  MUFU.RCP64H R13, 3 ;  /* 0x40080000000d7908 */ /* 0x000ee20000001800 */
[----:B------:R-:W-:Y:S01]  /*0140*/  IMAD.MOV.U32 R11, RZ, RZ, 0x3ed0ee25 ;  /* 0x3ed0ee25ff0b7424 */ /* 0x000fe200078e00ff */
[----:B------:R-:W-:Y:S01]  /*0150*/  UMOV UR9, 0x40310000 ;  /* 0x4031000000097882 */ /* 0x000fe20000000000 */
[----:B------:R-:W-:Y:S01]  /*0160*/  IMAD.MOV.U32 R12, RZ, RZ, 0x1 ;  /* 0x00000001ff0c7424 */ /* 0x000fe200078e00ff */
[----:B-1----:R-:W-:-:S08]  /*0170*/  DFMA R2, R4, -R2, 1 ;  /* 0x3ff000000402742b */ /* 0x002fd00000000802 */
[----:B------:R-:W-:-:S08]  /*0180*/  DFMA R2, R2, R2, R2 ;  /* 0x000000020202722b */ /* 0x000fd00000000002 */
[----:B------:R-:W-:-:S08]  /*0190*/  DFMA R4, R4, R2, R4 ;  /* 0x000000020404722b */ /* 0x000fd00000000004 */
[----:B------:R-:W-:-:S08]  /*01a0*/  DMUL R2, R4, -0.237060546875 ;  /* 0xbfce580004027828 */ /* 0x000fd00000000000 */
[----:B------:R-:W-:-:S08]  /*01b0*/  DFMA R2, R4, -0.237060546875, R2 ;  /* 0xbfce58000402782b */ /* 0x000fd00000000002 */
[C---:B------:R-:W-:Y:S02]  /*01c0*/  DMUL R6, R2.reuse, R2 ;  /* 0x0000000202067228 */ /* 0x040fe40000000000 */
[----:B------:R-:W-:-:S06]  /*01d0*/  DADD R18, -R2, -0.237060546875 ;  /* 0xbfce580002127429 */ /* 0x000fcc0000000100 */
[----:B0-----:R-:W-:Y:S01]  /*01e0*/  DFMA R8, R6, UR6, R10 ;  /* 0x0000000606087c2b */ /* 0x001fe2000800000a */
[----:B------:R-:W-:Y:S01]  /*01f0*/  UMOV UR6, 0x9f02676f ;  /* 0x9f02676f00067882 */ /* 0x000fe20000000000 */
[----:B------:R-:W-:Y:S01]  /*0200*/  UMOV UR7, 0x3ef3b266 ;  /* 0x3ef3b26600077882 */ /* 0x000fe20000000000 */
[----:B------:R-:W-:Y:S01]  /*0210*/  IMAD.MOV.U32 R10, RZ, RZ, 0x0 ;  /* 0x00000000ff0a7424 */ /* 0x000fe200078e00ff */
[----:B------:R-:W-:Y:S01]  /*0220*/  DADD R18, R18, R18 ;  /* 0x0000000012127229 */ /* 0x000fe20000000012 */
[----:B------:R-:W-:-:S03]  /*0230*/  IMAD.MOV.U32 R11, RZ, RZ, 0x40080000 ;  /* 0x40080000ff0b7424 */ /* 0x000fc600078e00ff */
[----:B------:R-:W-:Y:S01]  /*0240*/  DFMA R8, R6, R8, UR6 ;  /* 0x0000000606087e2b */ /* 0x000fe20008000008 */
[----:B------:R-:W-:Y:S01]  /*0250*/  UMOV UR6, 0xa9ab0956 ;  /* 0xa9ab095600067882 */ /* 0x000fe20000000000 */
[----:B------:R-:W-:Y:S01]  /*0260*/  UMOV UR7, 0x3f1745cb ;  /* 0x3f1745cb00077882 */ /* 0x000fe20000000000 */
[----:B---3--:R-:W-:Y:S02]  /*0270*/  DFMA R22, R12, -R10, 1 ;  /* 0x3ff000000c16742b */ /* 0x008fe4000000080a */
[----:B------:R-:W-:-:S03]  /*0280*/  DFMA R18, -R2, -0.237060546875, R18 ;  /* 0xbfce58000212782b */ /* 0x000fc60000000112 */
[----:B------:R-:W-:Y:S01]  /*0290*/  DFMA R16, R6, R8, UR6 ;  /* 0x0000000606107e2b */ /* 0x000fe20008000008 */
[----:B------:R-:W-:Y:S01]  /*02a0*/  UMOV UR6, 0x2d1b5154 ;  /* 0x2d1b515400067882 */ /* 0x000fe20000000000 */
[----:B------:R-:W0:Y:S01]  /*02b0*/  LDC.64 R8, c[0x0][0x380] ;  /* 0x0000e000ff087b82 */ /* 0x000e220000000a00 */
[----:B------:R-:W-:Y:S01]  /*02c0*/  UMOV UR7, 0x3f3c71c7 ;  /* 0x3f3c71c700077882 */ /* 0x000fe20000000000 */
[----:B------:R-:W-:Y:S02]  /*02d0*/  DFMA R22, R22, R22, R22 ;  /* 0x000000161616722b */ /* 0x000fe40000000016 */
[----:B------:R-:W-:Y:S02]  /*02e0*/  DMUL R18, R4, R18 ;  /* 0x0000001204127228 */ /* 0x000fe40000000000 */
[----:B------:R-:W-:Y:S01]  /*02f0*/  DFMA R16, R6, R16, UR6 ;  /* 0x0000000606107e2b */ /* 0x000fe20008000010 */
[----:B------:R-:W-:Y:S01]  /*0300*/  UMOV UR6, 0x923be72d ;  /* 0x923be72d00067882 */ /* 0x000fe20000000000 */
[----:B------:R-:W-:-:S02]  /*0310*/  UMOV UR7, 0x3f624924 ;  /* 0x3f62492400077882 */ /* 0x000fc40000000000 */
[----:B------:R-:W-:-:S04]  /*0320*/  DFMA R12, R12, R22, R12 ;  /* 0x000000160c0c722b */ /* 0x000fc8000000000c */
[----:B------:R-:W-:Y:S01]  /*0330*/  DFMA R20, R6, R16, UR6 ;  /* 0x0000000606147e2b */ /* 0x000fe20008000010 */
[----:B------:R-:W-:Y:S01]  /*0340*/  UMOV UR6, 0x9999a3c4 ;  /* 0x9999a3c400067882 */ /* 0x000fe20000000000 */
[----:B------:R-:W-:Y:S01]  /*0350*/  UMOV UR7, 0x3f899999 ;  /* 0x3f89999900077882 */ /* 0x000fe20000000000 */
[----:B------:R-:W-:Y:S01]  /*0360*/  MOV R16, 0xfefa39ef ;  /* 0xfefa39ef00107802 */ /* 0x000fe20000000f00 */
[----:B------:R-:W-:-:S04]  /*0370*/  IMAD.MOV.U32 R17, RZ, RZ, 0x3fe62e42 ;  /* 0x3fe62e42ff117424 */ /* 0x000fc800078e00ff */
[----:B------:R-:W-:Y:S01]  /*0380*/  DFMA R20, R6, R20, UR6 ;  /* 0x0000000606147e2b */ /* 0x000fe20008000014 */
[----:B------:R-:W-:Y:S01]  /*0390*/  UMOV UR6, 0x55555554 ;  /* 0x5555555400067882 */ /* 0x000fe20000000000 */
[----:B0-----:R-:W-:Y:S01]  /*03a0*/  FADD R15, R8, R9 ;  /* 0x00000009080f7221 */ /* 0x001fe20000000000 */
[----:B------:R-:W-:Y:S01]  /*03b0*/  UMOV UR7, 0x3fb55555 ;  /* 0x3fb5555500077882 */ /* 0x000fe20000000000 */
[----:B------:R-:W-:Y:S02]  /*03c0*/  DFMA R8, R16, UR8, R2 ;  /* 0x0000000810087c2b */ /* 0x000fe40008000002 */
[----:B------:R-:W-:Y:S01]  /*03d0*/  FADD R22, R15, R14 ;  /* 0x0000000e0f167221 */ /* 0x000fe20000000000 */
[----:B------:R-:W-:Y:S02]  /*03e0*/  DFMA R14, R12, -R10, 1 ;  /* 0x3ff000000c0e742b */ /* 0x000fe4000000080a */
[----:B------:R-:W-:Y:S01]  /*03f0*/  DFMA R20, R6, R20, UR6 ;  /* 0x0000000606147e2b */ /* 0x000fe20008000014 */
[----:B------:R-:W0:Y:S01]  /*0400*/  F2F.F64.F32 R10, R22 ;  /* 0x00000016000a7310 */ /* 0x000e220000201800 */
[----:B------:R-:W1:Y:S01]  /*0410*/  LDCU UR6, c[0x0][0x398] ;  /* 0x00007300ff0677ac */ /* 0x000e620008000800 */
[----:B------:R-:W-:Y:S01]  /*0420*/  DFMA R4, -R16, 17, R8 ;  /* 0x403100001004782b */ /* 0x000fe20000000108 */
[----:B------:R-:W-:-:S02]  /*0430*/  IMAD.MOV.U32 R16, RZ, RZ, 0x3b39803f ;  /* 0x3b39803fff107424 */ /* 0x000fc400078e00ff */
[----:B------:R-:W-:Y:S01]  /*0440*/  DFMA R12, R12, R14, R12 ;  /* 0x0000000e0c0c722b */ /* 0x000fe2000000000c */
[----:B------:R-:W-:Y:S01]  /*0450*/  IMAD.MOV.U32 R17, RZ, RZ, 0x3c7abc9e ;  /* 0x3c7abc9eff117424 */ /* 0x000fe200078e00ff */
[----:B------:R-:W-:-:S03]  /*0460*/  DMUL R20, R6, R20 ;  /* 0x0000001406147228 */ /* 0x000fc60000000000 */
[----:B------:R-:W-:-:S05]  /*0470*/  DADD R4, -R2, R4 ;  /* 0x0000000002047229 */ /* 0x000fca0000000104 */
[----:B------:R-:W-:Y:S01]  /*0480*/  DFMA R18, R2, R20, R18 ;  /* 0x000000140212722b */ /* 0x000fe20000000012 */
[----:B0-----:R-:W-:Y:S01]  /*0490*/  FSETP.GEU.AND P1, PT, |R11|, 6.5827683646048100446e-37, PT ;  /* 0x036000000b00780b */ /* 0x001fe20003f2e200 */
[----:B------:R-:W-:-:S06]  /*04a0*/  DMUL R2, R10, R12 ;  /* 0x0000000c0a027228 */ /* 0x000fcc0000000000 */
[----:B------:R-:W-:Y:S02]  /*04b0*/  DADD R4, R18, -R4 ;  /* 0x0000000012047229 */ /* 0x000fe40000000804 */
[----:B------:R-:W-:-:S06]  /*04c0*/  DFMA R14, R2, -3, R10 ;  /* 0xc0080000020e782b */ /* 0x000fcc000000000a */
[----:B------:R-:W-:Y:S02]  /*04d0*/  DFMA R4, R16, UR8, R4 ;  /* 0x0000000810047c2b */ /* 0x000fe40008000004 */
[----:B------:R-:W-:Y:S01]  /*04e0*/  DFMA R2, R12, R14, R2 ;  /* 0x0000000e0c02722b */ /* 0x000fe20000000002 */
[----:B-1----:R-:W-:Y:S05]  /*04f0*/  I2F.F64 R12, UR6 ;  /* 0x00000006000c7d12 */ /* 0x002fea0008201c00 */
[----:B------:R-:W-:-:S04]  /*0500*/  DADD R4, R8, R4 ;  /* 0x0000000008047229 */ /* 0x000fc80000000004 */
[----:B------:R-:W-:-:S05]  /*0510*/  FFMA R8, RZ, 2.125, R3 ;  /* 0x40080000ff087823 */ /* 0x000fca0000000003 */
[----:B------:R-:W-:Y:S01]  /*0520*/  FSETP.GT.AND P0, PT, |R8|, 1.469367938527859385e-39, PT ;  /* 0x001000000800780b */ /* 0x000fe20003f04200 */
[----:B--2---:R-:W0:Y:S02]  /*0530*/  F2F.F64.F32 R6, R0 ;  /* 0x0000000000067310 */ /* 0x004e240000201800 */
[----:B0-----:R-:W-:-:S08]  /*0540*/  DMUL R6, R6, 10 ;  /* 0x4024000006067828 */ /* 0x001fd00000000000 */
[----:B------:R-:W-:Y:S02]  /*0550*/  DMUL R4, R4, R6 ;  /* 0x0000000604047228 */ /* 0x000fe40000000000 */
[----:B------:R-:W-:Y:S01]  /*0560*/  DADD R6, R12, R12 ;  /* 0x000000000c067229 */ /* 0x000fe2000000000c */
[----:B------:R-:W-:Y:S10]  /*0570*/  @P0 BRA P1, `(.L_x_242) ;  /* 0x0000000000200947 */ /* 0x000ff40000800000 */
[----:B------:R-:W-:Y:S01]  /*0580*/  IMAD.MOV.U32 R8, RZ, RZ, R10 ;  /* 0x000000ffff087224 */ /* 0x000fe200078e000a */
[----:B------:R-:W-:Y:S01]  /*0590*/  MOV R13, 0x40080000 ;  /* 0x40080000000d7802 */ /* 0x000fe20000000f00 */
[----:B------:R-:W-:Y:S01]  /*05a0*/  IMAD.MOV.U32 R9, RZ, RZ, R11 ;  /* 0x000000ffff097224 */ /* 0x000fe200078e000b */
[----:B------:R-:W-:Y:S01]  /*05b0*/  MOV R0, 0x5e0 ;  /* 0x000005e000007802 */ /* 0x000fe20000000f00 */
[----:B------:R-:W-:-:S07]  /*05c0*/  IMAD.MOV.U32 R12, RZ, RZ, RZ ;  /* 0x000000ffff0c7224 */ /* 0x000fce00078e00ff */
[----:B------:R-:W-:Y:S05]  /*05d0*/  CALL.REL.NOINC `($__internal_9_$__cuda_sm20_div_rn_f64_full) ;  /* 0x0000000000747944 */ /* 0x000fea0003c00000 */
[----:B------:R-:W-:Y:S02]  /*05e0*/  IMAD.MOV.U32 R2, RZ, RZ, R16 ;  /* 0x000000ffff027224 */ /* 0x000fe400078e0010 */
[----:B------:R-:W-:-:S07]  /*05f0*/  IMAD.MOV.U32 R3, RZ, RZ, R17 ;  /* 0x000000ffff037224 */ /* 0x000fce00078e0011 */
.L_x_242:
[----:B------:R-:W-:Y:S01]  /*0600*/  DMUL R6, R6, R2 ;  /* 0x0000000206067228 */ /* 0x000fe20000000000 */
[----:B------:R-:W-:Y:S01]  /*0610*/  FSETP.GEU.AND P1, PT, |R5|, 6.5827683646048100446e-37, PT ;  /* 0x036000000500780b */ /* 0x000fe20003f2e200 */
[----:B------:R-:W-:-:S04]  /*0620*/  IMAD.MOV.U32 R2, RZ, RZ, 0x1 ;  /* 0x00000001ff027424 */ /* 0x000fc800078e00ff */
        /* <DEDUP_REMOVED lines=17> */
[----:B------:R-:W-:Y:S05]  /*0740*/  CALL.REL.NOINC `($__internal_9_$__cuda_sm20_div_rn_f64_full) ;  /* 0x0000000000187944 */ /* 0x000fea0003c00000 */
[----:B------:R-:W-:Y:S02]  /*0750*/  IMAD.MOV.U32 R2, RZ, RZ, R16 ;  /* 0x000000ffff027224 */ /* 0x000fe400078e0010 */
[----:B------:R-:W-:-:S07]  /*0760*/  IMAD.MOV.U32 R3, RZ, RZ, R17 ;  /* 0x000000ffff037224 */ /* 0x000fce00078e0011 */
.L_x_243:
[----:B------:R-:W0:Y:S01]  /*0770*/  LDC.64 R4, c[0x4][RZ] ;  /* 0x01000000ff047b82 */ /* 0x000e220000000a00 */
[----:B------:R-:W0:Y:S02]  /*0780*/  F2F.F32.F64 R3, R2 ;  /* 0x0000000200037310 */ /* 0x000e240000301000 */
[----:B0-----:R-:W-:Y:S01]  /*0790*/  STG.E desc[UR4][R4.64], R3 ;  /* 0x0000000304007986 */ /* 0x001fe2000c101904 */
[----:B------:R-:W-:Y:S05]  /*07a0*/  EXIT ;  /* 0x000000000000794d */ /* 0x000fea0003800000 */
        .weak           $__internal_9_$__cuda_sm20_div_rn_f64_full
        .type           $__internal_9_$__cuda_sm20_div_rn_f64_full,@function
        .size           $__internal_9_$__cuda_sm20_div_rn_f64_full,(.L_x_343 - $__internal_9_$__cuda_sm20_div_rn_f64_full)
$__internal_9_$__cuda_sm20_div_rn_f64_full:
[C---:B------:R-:W-:Y:S01]  /*07b0*/  FSETP.GEU.AND P0, PT, |R13|.reuse, 1.469367938527859385e-39, PT ;  /* 0x001000000d00780b */ /* 0x040fe20003f0e200 */
[----:B------:R-:W-:Y:S01]  /*07c0*/  IMAD.MOV.U32 R14, RZ, RZ, 0x1 ;  /* 0x00000001ff0e7424 */ /* 0x000fe200078e00ff */
[C---:B------:R-:W-:Y:S01]  /*07d0*/  LOP3.LUT R10, R13.reuse, 0x800fffff, RZ, 0xc0, !PT ;  /* 0x800fffff0d0a7812 */ /* 0x040fe200078ec0ff */
[----:B------:R-:W-:Y:S01]  /*07e0*/  IMAD.MOV.U32 R17, RZ, RZ, 0x1ca00000 ;  /* 0x1ca00000ff117424 */ /* 0x000fe200078e00ff */
[----:B------:R-:W-:Y:S02]  /*07f0*/  LOP3.LUT R21, R13, 0x7ff00000, RZ, 0xc0, !PT ;  /* 0x7ff000000d157812 */ /* 0x000fe400078ec0ff */
[----:B------:R-:W-:Y:S01]  /*0800*/  LOP3.LUT R11, R10, 0x3ff00000, RZ, 0xfc, !PT ;  /* 0x3ff000000a0b7812 */ /* 0x000fe200078efcff */
[----:B------:R-:W-:Y:S01]  /*0810*/  IMAD.MOV.U32 R10, RZ, RZ, R12 ;  /* 0x000000ffff0a7224 */ /* 0x000fe200078e000c */
[----:B------:R-:W-:-:S04]  /*0820*/  LOP3.LUT R16, R9, 0x7ff00000, RZ, 0xc0, !PT ;  /* 0x7ff0000009107812 */ /* 0x000fc800078ec0ff */
[----:B------:R-:W-:Y:S01]  /*0830*/  ISETP.GE.U32.AND P1, PT, R16, R21, PT ;  /* 0x000000151000720c */ /* 0x000fe20003f26070 */
[----:B------:R-:W-:Y:S01]  /*0840*/  @!P0 DMUL R10, R12, 8.98846567431157953865e+307 ;  /* 0x7fe000000c0a8828 */ /* 0x000fe20000000000 */
[----:B------:R-:W-:-:S05]  /*0850*/  IMAD.MOV.U32 R22, RZ, RZ, R16 ;  /* 0x000000ffff167224 */ /* 0x000fca00078e0010 */
[----:B------:R-:W0:Y:S02]  /*0860*/  MUFU.RCP64H R15, R11 ;  /* 0x0000000b000f7308 */ /* 0x000e240000001800 */
[----:B0-----:R-:W-:-:S08]  /*0870*/  DFMA R2, R14, -R10, 1 ;  /* 0x3ff000000e02742b */ /* 0x001fd0000000080a */
[----:B------:R-:W-:-:S08]  /*0880*/  DFMA R2, R2, R2, R2 ;  /* 0x000000020202722b */ /* 0x000fd00000000002 */
[----:B------:R-:W-:Y:S01]  /*0890*/  DFMA R14, R14, R2, R14 ;  /* 0x000000020e0e722b */ /* 0x000fe2000000000e */
[----:B------:R-:W-:Y:S02]  /*08a0*/  SEL R3, R17, 0x63400000, !P1 ;  /* 0x6340000011037807 */ /* 0x000fe40004800000 */
[----:B------:R-:W-:Y:S02]  /*08b0*/  FSETP.GEU.AND P1, PT, |R9|, 1.469367938527859385e-39, PT ;  /* 0x001000000900780b */ /* 0x000fe40003f2e200 */
[----:B------:R-:W-:-:S03]  /*08c0*/  LOP3.LUT R3, R3, 0x800fffff, R9, 0xf8, !PT ;  /* 0x800fffff03037812 */ /* 0x000fc600078ef809 */
[----:B------:R-:W-:Y:S01]  /*08d0*/  DFMA R18, R14, -R10, 1 ;  /* 0x3ff000000e12742b */ /* 0x000fe2000000080a */
[----:B------:R-:W-:-:S07]  /*08e0*/  MOV R2, R8 ;  /* 0x0000000800027202 */ /* 0x000fce0000000f00 */
[----:B------:R-:W-:Y:S01]  /*08f0*/  DFMA R14, R14, R18, R14 ;  /* 0x000000120e0e722b */ /* 0x000fe2000000000e */
[----:B------:R-:W-:Y:S10]  /*0900*/  @P1 BRA `(.L_x_244) ;  /* 0x0000000000201947 */ /* 0x000ff40003800000 */
[----:B------:R-:W-:Y:S01]  /*0910*/  LOP3.LUT R19, R13, 0x7ff00000, RZ, 0xc0, !PT ;  /* 0x7ff000000d137812 */ /* 0x000fe200078ec0ff */
[----:B------:R-:W-:-:S03]  /*0920*/  IMAD.MOV.U32 R18, RZ, RZ, RZ ;  /* 0x000000ffff127224 */ /* 0x000fc600078e00ff */
[----:B------:R-:W-:-:S04]  /*0930*/  ISETP.GE.U32.AND P1, PT, R16, R19, PT ;  /* 0x000000131000720c */ /* 0x000fc80003f26070 */
[----:B------:R-:W-:-:S04]  /*0940*/  SEL R19, R17, 0x63400000, !P1 ;  /* 0x6340000011137807 */ /* 0x000fc80004800000 */
[----:B------:R-:W-:-:S04]  /*0950*/  LOP3.LUT R19, R19, 0x80000000, R9, 0xf8, !PT ;  /* 0x8000000013137812 */ /* 0x000fc800078ef809 */
[----:B------:R-:W-:-:S06]  /*0960*/  LOP3.LUT R19, R19, 0x100000, RZ, 0xfc, !PT ;  /* 0x0010000013137812 */ /* 0x000fcc00078efcff */
[----:B------:R-:W-:-:S10]  /*0970*/  DFMA R2, R2, 2, -R18 ;  /* 0x400000000202782b */ /* 0x000fd40000000812 */
[----:B------:R-:W-:-:S07]  /*0980*/  LOP3.LUT R22, R3, 0x7ff00000, RZ, 0xc0, !PT ;  /* 0x7ff0000003167812 */ /* 0x000fce00078ec0ff */
.L_x_244:
[----:B------:R-:W-:Y:S01]  /*0990*/  IMAD.MOV.U32 R23, RZ, RZ, R21 ;  /* 0x000000ffff177224 */ /* 0x000fe200078e0015 */
[----:B------:R-:W-:Y:S01]  /*09a0*/  @!P0 LOP3.LUT R23, R11, 0x7ff00000, RZ, 0xc0, !PT ;  /* 0x7ff000000b178812 */ /* 0x000fe200078ec0ff */
[----:B------:R-:W-:Y:S01]  /*09b0*/  VIADD R24, R22, 0xffffffff ;  /* 0xffffffff16187836 */ /* 0x000fe20000000000 */
[----:B------:R-:W-:-:S03]  /*09c0*/  DMUL R18, R14, R2 ;  /* 0x000000020e127228 */ /* 0x000fc60000000000 */
[----:B------:R-:W-:Y:S01]  /*09d0*/  VIADD R25, R23, 0xffffffff ;  /* 0xffffffff17197836 */ /* 0x000fe20000000000 */
[----:B------:R-:W-:-:S04]  /*09e0*/  ISETP.GT.U32.AND P0, PT, R24, 0x7feffffe, PT ;  /* 0x7feffffe1800780c */ /* 0x000fc80003f04070 */
[----:B------:R-:W-:Y:S01]  /*09f0*/  ISETP.GT.U32.OR P0, PT, R25, 0x7feffffe, P0 ;  /* 0x7feffffe1900780c */ /* 0x000fe20000704470 */
[----:B------:R-:W-:-:S08]  /*0a00*/  DFMA R20, R18, -R10, R2 ;  /* 0x8000000a1214722b */ /* 0x000fd00000000002 */
[----:B------:R-:W-:-:S04]  /*0a10*/  DFMA R14, R14, R20, R18 ;  /* 0x000000140e0e722b */ /* 0x000fc80000000012 */
[----:B------:R-:W-:Y:S07]  /*0a20*/  @P0 BRA `(.L_x_245) ;  /* 0x00000000006c0947 */ /* 0x000fee0003800000 */
[----:B------:R-:W-:-:S04]  /*0a30*/  LOP3.LUT R9, R13, 0x7ff00000, RZ, 0xc0, !PT ;  /* 0x7ff000000d097812 */ /* 0x000fc800078ec0ff */
[CC--:B------:R-:W-:Y:S02]  /*0a40*/  VIADDMNMX R8, R16.reuse, -R9.reuse, 0xb9600000, !PT ;  /* 0xb960000010087446 */ /* 0x0c0fe40007800909 */
[----:B------:R-:W-:Y:S02]  /*0a50*/  ISETP.GE.U32.AND P0, PT, R16, R9, PT ;  /* 0x000000091000720c */ /* 0x000fe40003f06070 */
[----:B------:R-:W-:Y:S02]  /*0a60*/  VIMNMX R8, PT, PT, R8, 0x46a00000, PT ;  /* 0x46a0000008087848 */ /* 0x000fe40003fe0100 */
[----:B------:R-:W-:-:S05]  /*0a70*/  SEL R17, R17, 0x63400000, !P0 ;  /* 0x6340000011117807 */ /* 0x000fca0004000000 */
[----:B------:R-:W-:Y:S01]  /*0a80*/  IMAD.IADD R18, R8, 0x1, -R17 ;  /* 0x0000000108127824 */ /* 0x000fe200078e0a11 */
[----:B------:R-:W-:-:S03]  /*0a90*/  MOV R8, RZ ;  /* 0x000000ff00087202 */ /* 0x000fc60000000f00 */
        /* <DEDUP_REMOVED lines=12> */
[----:B------:R-:W-:-:S06]  /*0b60*/  IMAD.MOV.U32 R2, RZ, RZ, RZ ;  /* 0x000000ffff027224 */ /* 0x000fcc00078e00ff */
[----:B------:R-:W-:-:S03]  /*0b70*/  DFMA R2, R16, -R2, R14 ;  /* 0x800000021002722b */ /* 0x000fc6000000000e */
[----:B------:R-:W-:-:S03]  /*0b80*/  LOP3.LUT R13, R9, R13, RZ, 0x3c, !PT ;  /* 0x0000000d090d7212 */ /* 0x000fc600078e3cff */
[----:B------:R-:W-:-:S04]  /*0b90*/  IADD3 R2, PT, PT, -R18, -0x43300000, RZ ;  /* 0xbcd0000012027810 */ /* 0x000fc80007ffe1ff */
[----:B------:R-:W-:-:S04]  /*0ba0*/  FSETP.NEU.AND P0, PT, |R3|, R2, PT ;  /* 0x000000020300720b */ /* 0x000fc80003f0d200 */
[----:B------:R-:W-:Y:S02]  /*0bb0*/  FSEL R16, R8, R16, !P0 ;  /* 0x0000001008107208 */ /* 0x000fe40004000000 */
[----:B------:R-:W-:Y:S01]  /*0bc0*/  FSEL R17, R13, R17, !P0 ;  /* 0x000000110d117208 */ /* 0x000fe20004000000 */
[----:B------:R-:W-:Y:S06]  /*0bd0*/  BRA `(.L_x_246) ;  /* 0x0000000000547947 */ /* 0x000fec0003800000 */
.L_x_245:
        /* <DEDUP_REMOVED lines=11> */
[----:B------:R-:W-:Y:S01]  /*0c90*/  @P0 LOP3.LUT R2, R17, 0x7ff00000, RZ, 0xfc, !PT ;  /* 0x7ff0000011020812 */ /* 0x000fe200078efcff */
[----:B------:R-:W-:Y:S01]  /*0ca0*/  @!P0 IMAD.MOV.U32 R16, RZ, RZ, RZ ;  /* 0x000000ffff108224 */ /* 0x000fe200078e00ff */
[----:B------:R-:W-:-:S03]  /*0cb0*/  @P0 MOV R16, RZ ;  /* 0x000000ff00100202 */ /* 0x000fc60000000f00 */
[----:B------:R-:W-:Y:S01]  /*0cc0*/  @P0 IMAD.MOV.U32 R17, RZ, RZ, R2 ;  /* 0x000000ffff110224 */ /* 0x000fe200078e0002 */
[----:B------:R-:W-:Y:S06]  /*0cd0*/  BRA `(.L_x_246) ;  /* 0x0000000000147947 */ /* 0x000fec0003800000 */
.L_x_248:
[----:B------:R-:W-:Y:S01]  /*0ce0*/  LOP3.LUT R17, R13, 0x80000, RZ, 0xfc, !PT ;  /* 0x000800000d117812 */ /* 0x000fe200078efcff */
[----:B------:R-:W-:Y:S01]  /*0cf0*/  IMAD.MOV.U32 R16, RZ, RZ, R12 ;  /* 0x000000ffff107224 */ /* 0x000fe200078e000c */
[----:B------:R-:W-:Y:S06]  /*0d00*/  BRA `(.L_x_246) ;  /* 0x0000000000087947 */ /* 0x000fec0003800000 */
.L_x_247:
[----:B------:R-:W-:Y:S01]  /*0d10*/  LOP3.LUT R17, R9, 0x80000, RZ, 0xfc, !PT ;  /* 0x0008000009117812 */ /* 0x000fe200078efcff */
[----:B------:R-:W-:-:S07]  /*0d20*/  IMAD.MOV.U32 R16, RZ, RZ, R8 ;  /* 0x000000ffff107224 */ /* 0x000fce00078e0008 */
.L_x_246:
[----:B------:R-:W-:Y:S02]  /*0d30*/  IMAD.MOV.U32 R2, RZ, RZ, R0 ;  /* 0x000000ffff027224 */ /* 0x000fe400078e0000 */
[----:B------:R-:W-:-:S04]  /*0d40*/  IMAD.MOV.U32 R3, RZ, RZ, 0x0 ;  /* 0x00000000ff037424 */ /* 0x000fc800078e00ff */
[----:B------:R-:W-:Y:S05]  /*0d50*/  RET.REL.NODEC R2 `(_Z6get_d0fffiiiiPf) ;  /* 0xfffffff002a87950 */ /* 0x000fea0003c3ffff */
.L_x_249:
        /* <DEDUP_REMOVED lines=10> */
.L_x_343:


//--------------------- .text._Z13update_stressiiiiiiffffPfS_S_S_S_S_iS_S_S_S_S_S_S_S_S_S_S_S_S_S_S_S_S_S_S_S_iiiiiiib --------------------------
	.section	.text._Z13update_stressiiiiiiffffPfS_S_S_S_S_iS_S_S_S_S_S_S_S_S_S_S_S_S_S_S_S_S_S_S_S_iiiiiiib,"ax",@progbits
	.align	128
        .global         _Z13update_stressiiiiiiffffPfS_S_S_S_S_iS_S_S_S_S_S_S_S_S_S_S_S_S_S_S_S_S_S_S_S_iiiiiiib
        .type           _Z13update_stressiiiiiiffffPfS_S_S_S_S_iS_S_S_S_S_S_S_S_S_S_S_S_S_S_S_S_S_S_S_S_iiiiiiib,@function
        .size           _Z13update_stressiiiiiiffffPfS_S_S_S_S_iS_S_S_S_S_S_S_S_S_S_S_S_S_S_S_S_S_S_S_S_iiiiiiib,(.L_x_347 - _Z13update_stressiiiiiiffffPfS_S_S_S_S_iS_S_S_S_S_S_S_S_S_S_S_S_S_S_S_S_S_S_S_S_iiiiiiib)
        .other          _Z13update_stressiiiiiiffffPfS_S_S_S_S_iS_S_S_S_S_S_S_S_S_S_S_S_S_S_S_S_S_S_S_S_iiiiiiib,@"STO_CUDA_ENTRY STV_DEFAULT"
_Z13update_stressiiiiiiffffPfS_S_S_S_S_iS_S_S_S_S_S_S_S_S_S_S_S_S_S_S_S_S_S_S_S_iiiiiiib:
.text._Z13update_stressiiiiiiffffPfS_S_S_S_S_iS_S_S_S_S_S_S_S_S_S_S_S_S_S_S_S_S_S_S_S_iiiiiiib:
[----:B------:R-:W0:Y:S08]  /*0000*/  LDC R1, c[0x0][0x37c] ;  /* 0x0000df00ff017b82 */ /* 0x000e300000000800 */
[----:B------:R-:W1:Y:S01]  /*0010*/  LDC.64 R8, c[0x0][0x398] ;  /* 0x0000e600ff087b82 */ /* 0x000e620000000a00 */
[----:B------:R-:W2:Y:S01]  /*0020*/  S2R R7, SR_TID.X ;  /* 0x0000000000077919 */ /* 0x000ea20000002100 */
[----:B0-----:R-:W-:-:S06]  /*0030*/  IADD3 R1, PT, PT, R1, -0x28, RZ ;  /* 0xffffffd801017810 */ /* 0x001fcc0007ffe0ff */
[----:B------:R-:W0:Y:S08]  /*0040*/  S2UR UR7, SR_CTAID.Y ;  /* 0x00000000000779c3 */ /* 0x000e300000002600 */
[----:B------:R-:W2:Y:S01]  /*0050*/  S2UR UR6, SR_CTAID.X ;  /* 0x00000000000679c3 */ /* 0x000ea20000002500 */
[----:B-1----:R-:W1:Y:S07]  /*0060*/  MUFU.RCP R0, R9 ;  /* 0x0000000900007308 */ /* 0x002e6e0000001000 */
[----:B------:R-:W2:Y:S01]  /*0070*/  LDC R4, c[0x0][0x360] ;  /* 0x0000d800ff047b82 */ /* 0x000ea20000000800 */
[----:B------:R-:W0:Y:S01]  /*0080*/  LDCU UR5, c[0x0][0x364] ;  /* 0x00006c80ff0577ac */ /* 0x000e220008000800 */
[----:B------:R-:W3:Y:S01]  /*0090*/  FCHK P0, R8, R9 ;  /* 0x0000000908007302 */ /* 0x000ee20000000000 */
[----:B-1----:R-:W-:Y:S01]  /*00a0*/  FFMA R3, R0, -R9, 1 ;  /* 0x3f80000000037423 */ /* 0x002fe20000000809 */
[----:B0-----:R-:W-:-:S03]  /*00b0*/  UIMAD UR7, UR7, UR5, URZ ;  /* 0x00000005070772a4 */ /* 0x001fc6000f8e02ff */
[----:B------:R-:W-:Y:S02]  /*00c0*/  FFMA R3, R0, R3, R0 ;  /* 0x0000000300037223 */ /* 0x000fe40000000000 */
[----:B------:R-:W0:Y:S02]  /*00d0*/  LDC R0, c[0x0][0x398] ;  /* 0x0000e600ff007b82 */ /* 0x000e240000000800 */
[----:B------:R-:W-:-:S04]  /*00e0*/  FFMA R5, R3, R8, RZ ;  /* 0x0000000803057223 */ /* 0x000fc800000000ff */
[----:B------:R-:W-:-:S04]  /*00f0*/  FFMA R2, R5, -R9, R8 ;  /* 0x8000000905027223 */ /* 0x000fc80000000008 */
[----:B------:R-:W-:-:S05]  /*0100*/  FFMA R2, R3, R2, R5 ;  /* 0x0000000203027223 */ /* 0x000fca0000000005 */
[----:B------:R-:W-:Y:S01]  /*0110*/  R2UR UR4, R2 ;  /* 0x00000000020472ca */ /* 0x000fe200000e0000 */
[----:B--2---:R-:W-:Y:S01]  /*0120*/  IMAD R2, R4, UR6, R7 ;  /* 0x0000000604027c24 */ /* 0x004fe2000f8e0207 */
[----:B---3--:R-:W-:-:S13]  /*0130*/  @!P0 BRA `(.L_x_250) ;  /* 0x0000000000108947 */ /* 0x008fda0003800000 */
[----:B------:R-:W1:Y:S01]  /*0140*/  LDC R3, c[0x0][0x39c] ;  /* 0x0000e700ff037b82 */ /* 0x000e620000000800 */
[----:B------:R-:W-:-:S07]  /*0150*/  MOV R4, 0x170 ;  /* 0x0000017000047802 */ /* 0x000fce0000000f00 */
[----:B01----:R-:W-:Y:S05]  /*0160*/  CALL.REL.NOINC `($__internal_12_$__cuda_sm3x_div_rn_noftz_f32_slowpath) ;  /* 0x00000034003c7944 */ /* 0x003fea0003c00000 */
[----:B------:R-:W-:-:S05]  /*0170*/  UMOV UR4, UR6 ;  /* 0x0000000600047c82 */ /* 0x000fca0008000000 */
.L_x_250:
[----:B------:R-:W1:Y:S01]  /*0180*/  LDC R6, c[0x0][0x3a0] ;  /* 0x0000e800ff067b82 */ /* 0x000e620000000800 */
[----:B------:R-:W2:Y:S02]  /*0190*/  LDCU UR5, c[0x0][0x398] ;  /* 0x00007300ff0577ac */ /* 0x000ea40008000800 */
[----:B--2---:R-:W-:Y:S01]  /*01a0*/  MOV R7, UR5 ;  /* 0x0000000500077c02 */ /* 0x004fe20008000f00 */
[----:B-1----:R-:W1:Y:S08]  /*01b0*/  MUFU.RCP R3, R6 ;  /* 0x0000000600037308 */ /* 0x002e700000001000 */
[----:B------:R-:W2:Y:S01]  /*01c0*/  FCHK P0, R7, R6 ;  /* 0x0000000607007302 */ /* 0x000ea20000000000 */
[----:B-1----:R-:W-:-:S04]  /*01d0*/  FFMA R4, R3, -R6, 1 ;  /* 0x3f80000003047423 */ /* 0x002fc80000000806 */
[----:B------:R-:W-:-:S04]  /*01e0*/  FFMA R3, R3, R4, R3 ;  /* 0x0000000403037223 */ /* 0x000fc80000000003 */
[----:B------:R-:W-:-:S04]  /*01f0*/  FFMA R4, R3, UR5, RZ ;  /* 0x0000000503047c23 */ /* 0x000fc800080000ff */
[----:B------:R-:W-:-:S04]  /*0200*/  FFMA R5, R4, -R6, UR5 ;  /* 0x0000000504057e23 */ /* 0x000fc80008000806 */
[----:B------:R-:W-:-:S05]  /*0210*/  FFMA R5, R3, R5, R4 ;  /* 0x0000000503057223 */ /* 0x000fca0000000004 */
[----:B------:R-:W-:Y:S01]  /*0220*/  R2UR UR5, R5 ;  /* 0x00000000050572ca */ /* 0x000fe200000e0000 */
[----:B--2---:R-:W-:-:S14]  /*0230*/  @!P0 BRA `(.L_x_251) ;  /* 0x0000000000108947 */ /* 0x004fdc0003800000 */
[----:B------:R-:W1:Y:S01]  /*0240*/  LDC R3, c[0x0][0x3a0] ;  /* 0x0000e800ff037b82 */ /* 0x000e620000000800 */
[----:B------:R-:W-:-:S07]  /*0250*/  MOV R4, 0x270 ;  /* 0x0000027000047802 */ /* 0x000fce0000000f00 */
[----:B01----:R-:W-:Y:S05]  /*0260*/  CALL.REL.NOINC `($__internal_12_$__cuda_sm3x_div_rn_noftz_f32_slowpath) ;  /* 0x0000003000fc7944 */ /* 0x003fea0003c00000 */
[----:B------:R-:W-:-:S05]  /*0270*/  UMOV UR5, UR6 ;  /* 0x0000000600057c82 */ /* 0x000fca0008000000 */
.L_x_251:
[----:B------:R-:W1:Y:S01]  /*0280*/  LDC R6, c[0x0][0x3a4] ;  /* 0x0000e900ff067b82 */ /* 0x000e620000000800 */
[----:B------:R-:W2:Y:S02]  /*0290*/  LDCU UR6, c[0x0][0x398] ;  /* 0x00007300ff0677ac */ /* 0x000ea40008000800 */
[----:B--2---:R-:W-:Y:S01]  /*02a0*/  IMAD.U32 R7, RZ, RZ, UR6 ;  /* 0x00000006ff077e24 */ /* 0x004fe2000f8e00ff */
        /* <DEDUP_REMOVED lines=12> */
.L_x_252:
[----:B------:R-:W1:Y:S02]  /*0370*/  LDCU UR14, c[0x0][0x390] ;  /* 0x00007200ff0e77ac */ /* 0x000e640008000800 */
[----:B-1----:R-:W-:-:S06]  /*0380*/  UISETP.GE.AND UP0, UPT, UR14, 0x1, UPT ;  /* 0x000000010e00788c */ /* 0x002fcc000bf06270 */
[----:B------:R-:W-:-:S13]  /*0390*/  PLOP3.LUT P0, PT, PT, PT, UP0, 0x80, 0x8 ;  /* 0x000000000008781c */ /* 0x000fda0003f0f008 */
[----:B------:R-:W-:Y:S05]  /*03a0*/  @!P0 EXIT ;  /* 0x000000000000894d */ /* 0x000fea0003800000 */
[----:B------:R-:W1:Y:S01]  /*03b0*/  S2R R9, SR_TID.Y ;  /* 0x0000000000097919 */ /* 0x000e620000002200 */
[----:B------:R-:W2:Y:S01]  /*03c0*/  LDCU UR11, c[0x0][0x3d8] ;  /* 0x00007b00ff0b77ac */ /* 0x000ea20008000800 */
[----:B------:R-:W3:Y:S01]  /*03d0*/  LDC.64 R20, c[0x0][0x448] ;  /* 0x00011200ff147b82 */ /* 0x000ee20000000a00 */
[----:B------:R-:W2:Y:S01]  /*03e0*/  LDCU.128 UR16, c[0x0][0x480] ;  /* 0x00009000ff1077ac */ /* 0x000ea20008000c00 */
[----:B------:R-:W4:Y:S06]  /*03f0*/  LDCU.64 UR12, c[0x0][0x490] ;  /* 0x00009200ff0c77ac */ /* 0x000f2c0008000a00 */
[----:B------:R-:W5:Y:S01]  /*0400*/  LDC.64 R24, c[0x0][0x468] ;  /* 0x00011a00ff187b82 */ /* 0x000f620000000a00 */
[----:B------:R-:W0:Y:S01]  /*0410*/  LDCU.U8 UR10, c[0x0][0x49c] ;  /* 0x00009380ff0a77ac */ /* 0x000e220008000000 */
[----:B------:R-:W-:-:S06]  /*0420*/  UIADD3 UR24, UPT, UPT, UR14, -0x4, URZ ;  /* 0xfffffffc0e187890 */ /* 0x000fcc000fffe0ff */
[----:B------:R-:W3:Y:S01]  /*0430*/  LDC.64 R22, c[0x0][0x460] ;  /* 0x00011800ff167b82 */ /* 0x000ee20000000a00 */
[----:B--2---:R-:W-:Y:S01]  /*0440*/  UIADD3 UR8, UPT, UPT, UR11, UR16, URZ ;  /* 0x000000100b087290 */ /* 0x004fe2000fffe0ff */
[----:B------:R-:W2:Y:S06]  /*0450*/  LDCU UR16, c[0x0][0x38c] ;  /* 0x00007180ff1077ac */ /* 0x000eac0008000800 */
[----:B------:R-:W3:Y:S01]  /*0460*/  LDC.64 R18, c[0x0][0x440] ;  /* 0x00011000ff127b82 */ /* 0x000ee20000000a00 */
[----:B----4-:R-:W-:Y:S01]  /*0470*/  MOV R3, UR12 ;  /* 0x0000000c00037c02 */ /* 0x010fe20008000f00 */
[----:B------:R-:W-:Y:S01]  /*0480*/  UIMAD UR8, UR13, UR17, UR8 ;  /* 0x000000110d0872a4 */ /* 0x000fe2000f8e0208 */
[----:B------:R-:W4:Y:S02]  /*0490*/  LDCU UR17, c[0x0][0x394] ;  /* 0x00007280ff1177ac */ /* 0x000f240008000800 */
[----:B------:R-:W-:-:S02]  /*04a0*/  IADD3 R4, PT, PT, R2, -UR11, -R3 ;  /* 0x8000000b02047c10 */ /* 0x000fc4000fffe803 */
[----:B-1----:R-:W-:Y:S01]  /*04b0*/  IADD3 R3, PT, PT, R9, UR7, RZ ;  /* 0x0000000709037c10 */ /* 0x002fe2000fffe0ff */
[----:B0-----:R-:W-:Y:S01]  /*04c0*/  UPRMT UR10, UR10, 0x8880, URZ ;  /* 0x000088800a0a7896 */ /* 0x001fe200080000ff */
[----:B-----5:R-:W-:Y:S01]  /*04d0*/  IMAD.WIDE.U32 R24, R2, 0x4, R24 ;  /* 0x0000000402187825 */ /* 0x020fe200078e0018 */
[----:B------:R-:W-:-:S03]  /*04e0*/  UIADD3 UR9, UPT, UPT, UR11, UR18, URZ ;  /* 0x000000120b097290 */ /* 0x000fc6000fffe0ff */
[C---:B------:R-:W-:Y:S01]  /*04f0*/  VIADD R0, R3.reuse, -UR8 ;  /* 0x8000000803007c36 */ /* 0x040fe20008000000 */
[----:B------:R-:W-:Y:S01]  /*0500*/  UIMAD UR9, UR13, UR19, UR9 ;  /* 0x000000130d0972a4 */ /* 0x000fe2000f8e0209 */
[----:B------:R-:W-:Y:S01]  /*0510*/  IMAD R5, R4, R4, R4 ;  /* 0x0000000404057224 */ /* 0x000fe200078e0204 */
[----:B--2---:R-:W-:Y:S01]  /*0520*/  UIMAD UR8, UR14, UR16, URZ ;  /* 0x000000100e0872a4 */ /* 0x004fe2000f8e02ff */
[----:B---3--:R-:W-:Y:S01]  /*0530*/  IMAD.WIDE.U32 R22, R2, 0x4, R22 ;  /* 0x0000000402167825 */ /* 0x008fe200078e0016 */
[----:B------:R-:W-:Y:S02]  /*0540*/  UIADD3 UR11, UPT, UPT, UR16, -0x4, URZ ;  /* 0xfffffffc100b7890 */ /* 0x000fe4000fffe0ff */
[----:B------:R-:W-:Y:S01]  /*0550*/  IADD3 R4, PT, PT, R4, R5, RZ ;  /* 0x0000000504047210 */ /* 0x000fe20007ffe0ff */
[-C--:B------:R-:W-:Y:S01]  /*0560*/  IMAD R5, R0, R0.reuse, R0 ;  /* 0x0000000000057224 */ /* 0x080fe200078e0200 */
[----:B----4-:R-:W-:Y:S01]  /*0570*/  UIMAD UR12, UR8, UR17, -0x4 ;  /* 0xfffffffc080c74a4 */ /* 0x010fe2000f8e0211 */
[C---:B------:R-:W-:Y:S01]  /*0580*/  IMAD.WIDE.U32 R20, R3.reuse, 0x4, R20 ;  /* 0x0000000403147825 */ /* 0x040fe200078e0014 */
[C---:B------:R-:W-:Y:S01]  /*0590*/  ISETP.GE.AND P0, PT, R3.reuse, UR11, PT ;  /* 0x0000000b03007c0c */ /* 0x040fe2000bf06270 */
[----:B------:R-:W-:Y:S01]  /*05a0*/  UMOV UR8, UR10 ;  /* 0x0000000a00087c82 */ /* 0x000fe20008000000 */
[----:B------:R-:W-:Y:S01]  /*05b0*/  IADD3 R4, PT, PT, R4, R0, R5 ;  /* 0x0000000004047210 */ /* 0x000fe20007ffe005 */
[----:B------:R-:W-:Y:S01]  /*05c0*/  UISETP.NE.AND UP0, UPT, UR8, URZ, UPT ;  /* 0x000000ff0800728c */ /* 0x000fe2000bf05270 */
[C---:B------:R-:W-:Y:S01]  /*05d0*/  ISETP.GT.U32.AND P0, PT, R3.reuse, 0x3, !P0 ;  /* 0x000000030300780c */ /* 0x040fe20004704070 */
[----:B------:R-:W-:Y:S01]  /*05e0*/  IMAD.WIDE.U32 R18, R3, 0x4, R18 ;  /* 0x0000000403127825 */ /* 0x000fe200078e0012 */
[----:B------:R-:W0:Y:S01]  /*05f0*/  LDCU.64 UR18, c[0x0][0x358] ;  /* 0x00006b00ff1277ac */ /* 0x000e220008000a00 */
[----:B------:R-:W-:-:S05]  /*0600*/  UIADD3 UR25, UPT, UPT, UR17, -0x4, URZ ;  /* 0xfffffffc11197890 */ /* 0x000fca000fffe0ff */
[----:B------:R-:W-:Y:S07]  /*0610*/  BRA.U !UP0, `(.L_x_253) ;  /* 0x0000001908387547 */ /* 0x000fee000b800000 */
[----:B------:R-:W-:Y:S01]  /*0620*/  MOV R0, UR16 ;  /* 0x0000001000007c02 */ /* 0x000fe20008000f00 */
[C-C-:B------:R-:W-:Y:S01]  /*0630*/  IMAD R16, R3.reuse, UR17, R2.reuse ;  /* 0x0000001103107c24 */ /* 0x140fe2000f8e0202 */
[----:B------:R-:W-:Y:S01]  /*0640*/  IADD3 R7, PT, PT, R3, -UR16, RZ ;  /* 0x8000001003077c10 */ /* 0x000fe2000fffe0ff */
[----:B------:R-:W-:Y:S01]  /*0650*/  UIADD3 UR13, UPT, UPT, -UR9, URZ, URZ ;  /* 0x000000ff090d7290 */ /* 0x000fe2000fffe1ff */
[----:B------:R-:W-:Y:S01]  /*0660*/  IADD3 R9, PT, PT, R0, UR7, R9 ;  /* 0x0000000700097c10 */ /* 0x000fe2000fffe009 */
[----:B------:R-:W-:Y:S01]  /*0670*/  IMAD R0, RZ, RZ, -UR16 ;  /* 0x80000010ff007e24 */ /* 0x000fe2000f8e02ff */
[----:B------:R-:W-:Y:S01]  /*0680*/  IADD3 R17, PT, PT, R4, 0x2, RZ ;  /* 0x0000000204117810 */ /* 0x000fe20007ffe0ff */
[--C-:B------:R-:W-:Y:S01]  /*0690*/  IMAD R7, R7, UR17, R2.reuse ;  /* 0x0000001107077c24 */ /* 0x100fe2000f8e0202 */
[----:B------:R-:W-:Y:S01]  /*06a0*/  IADD3 R16, PT, PT, R16, -0x2, RZ ;  /* 0xfffffffe10107810 */ /* 0x000fe20007ffe0ff */
[----:B------:R-:W-:Y:S01]  /*06b0*/  IMAD R4, R9, UR17, R2 ;  /* 0x0000001109047c24 */ /* 0x000fe2000f8e0202 */
[----:B------:R-:W-:Y:S01]  /*06c0*/  LEA R5, R0, R3, 0x1 ;  /* 0x0000000300057211 */ /* 0x000fe200078e08ff */
[----:B------:R-:W-:Y:S01]  /*06d0*/  VIADD R3, R3, 0xffffffff ;  /* 0xffffffff03037836 */ /* 0x000fe20000000000 */
[----:B------:R-:W-:-:S02]  /*06e0*/  UIADD3 UR7, UPT, UPT, -UR14, URZ, URZ ;  /* 0x000000ff0e077290 */ /* 0x000fc4000fffe1ff */
[----:B------:R-:W-:Y:S02]  /*06f0*/  UIMAD UR15, UR16, UR17, URZ ;  /* 0x00000011100f72a4 */ /* 0x000fe4000f8e02ff */
[--C-:B------:R-:W-:Y:S01]  /*0700*/  IMAD R6, R3, UR17, R2.reuse ;  /* 0x0000001103067c24 */ /* 0x100fe2000f8e0202 */
[----:B------:R-:W1:Y:S01]  /*0710*/  LDCU UR28, c[0x0][0x38c] ;  /* 0x00007180ff1c77ac */ /* 0x000e620008000800 */
[----:B------:R-:W-:Y:S01]  /*0720*/  IMAD R5, R5, UR17, R2 ;  /* 0x0000001105057c24 */ /* 0x000fe2000f8e0202 */
[----:B------:R-:W2:Y:S01]  /*0730*/  LDCU.64 UR8, c[0x0][0x450] ;  /* 0x00008a00ff0877ac */ /* 0x000ea20008000a00 */
[----:B------:R-:W3:Y:S01]  /*0740*/  LDCU.64 UR10, c[0x0][0x458] ;  /* 0x00008b00ff0a77ac */ /* 0x000ee20008000a00 */
[----:B------:R-:W4:Y:S01]  /*0750*/  LDCU.64 UR26, c[0x4][0x18] ;  /* 0x01000300ff1a77ac */ /* 0x000f220008000a00 */
[----:B------:R-:W0:Y:S01]  /*0760*/  LDCU.128 UR20, c[0x3][URZ] ;  /* 0x00c00000ff1477ac */ /* 0x000e220008000c00 */
[----:B------:R-:W-:-:S05]  /*0770*/  UMOV UR14, 0x1 ;  /* 0x00000001000e7882 */ /* 0x000fca0000000000 */
.L_x_271:
[----:B------:R-:W-:Y:S01]  /*0780*/  VIADD R3, R16, 0x2 ;  /* 0x0000000210037836 */ /* 0x000fe20000000000 */
[----:B------:R-:W-:Y:S04]  /*0790*/  BSSY.RECONVERGENT B0, `(.L_x_254) ;  /* 0x0000167000007945 */ /* 0x000fe80003800200 */
[----:B------:R-:W-:-:S04]  /*07a0*/  ISETP.GE.AND P1, PT, R3, UR12, PT ;  /* 0x0000000c03007c0c */ /* 0x000fc8000bf26270 */
[----:B------:R-:W-:-:S13]  /*07b0*/  ISETP.LT.OR P1, PT, R3, 0x4, P1 ;  /* 0x000000040300780c */ /* 0x000fda0000f21670 */
[----:B-----5:R-:W-:Y:S05]  /*07c0*/  @P1 BRA `(.L_x_255) ;  /* 0x00000014008c1947 */ /* 0x020fea0003800000 */
[----:B------:R-:W-:Y:S01]  /*07d0*/  UIMAD UR16, UR13, UR13, UR13 ;  /* 0x0000000d0d1072a4 */ /* 0x000fe2000f8e020d */
[----:B------:R-:W-:Y:S05]  /*07e0*/  BSSY.RECONVERGENT B1, `(.L_x_256) ;  /* 0x0000082000017945 */ /* 0x000fea0003800200 */
[----:B------:R-:W-:-:S04]  /*07f0*/  MOV R0, UR16 ;  /* 0x0000001000007c02 */ /* 0x000fc80008000f00 */
[----:B------:R-:W-:-:S04]  /*0800*/  IADD3 R0, PT, PT, R17, UR13, R0 ;  /* 0x0000000d11007c10 */ /* 0x000fc8000fffe000 */
[----:B------:R-:W-:-:S04]  /*0810*/  IADD3 R0, PT, PT, R0, 0x1, RZ ;  /* 0x0000000100007810 */ /* 0x000fc80007ffe0ff */
[----:B------:R-:W-:-:S13]  /*0820*/  ISETP.GT.U32.AND P1, PT, R0, 0xe1, PT ;  /* 0x000000e10000780c */ /* 0x000fda0003f24070 */
[----:B------:R-:W-:Y:S05]  /*0830*/  @P1 BRA `(.L_x_257) ;  /* 0x0000000400d81947 */ /* 0x000fea0003800000 */
[----:B------:R-:W-:Y:S01]  /*0840*/  ISETP.GE.U32.AND P1, PT, R0, 0x11, PT ;  /* 0x000000110000780c */ /* 0x000fe20003f26070 */
[----:B------:R-:W-:Y:S02]  /*0850*/  HFMA2 R27, -RZ, RZ, 0, 0 ;  /* 0x00000000ff1b7431 */ /* 0x000fe400000001ff */
[----:B------:R-:W-:-:S10]  /*0860*/  IMAD.MOV.U32 R10, RZ, RZ, RZ ;  /* 0x000000ffff0a7224 */ /* 0x000fd400078e00ff */
[----:B------:R-:W-:Y:S05]  /*0870*/  @!P1 BRA `(.L_x_258) ;  /* 0x0000000400e09947 */ /* 0x000fea0003800000 */
[----:B------:R-:W-:Y:S01]  /*0880*/  I2FP.F32.U32 R9, R0 ;  /* 0x0000000000097245 */ /* 0x000fe20000201000 */
[----:B------:R-:W-:Y:S03]  /*0890*/  BSSY.RECONVERGENT B2, `(.L_x_259) ;  /* 0x000000e000027945 */ /* 0x000fe60003800200 */
[----:B------:R-:W-:Y:S01]  /*08a0*/  IADD3 R0, PT, PT, R9, -0xd000000, RZ ;  /* 0xf300000009007810 */ /* 0x000fe20007ffe0ff */
[----:B------:R0:W0:Y:S03]  /*08b0*/  MUFU.RSQ R8, R9 ;  /* 0x0000000900087308 */ /* 0x0000260000001400 */
[----:B------:R-:W-:-:S13]  /*08c0*/  ISETP.GT.U32.AND P1, PT, R0, 0x727fffff, PT ;  /* 0x727fffff0000780c */ /* 0x000fda0003f24070 */
[----:B------:R-:W-:Y:S05]  /*08d0*/  @!P1 BRA `(.L_x_260) ;  /* 0x0000000000149947 */ /* 0x000fea0003800000 */
[----:B------:R-:W-:Y:S01]  /*08e0*/  IMAD.MOV.U32 R0, RZ, RZ, R9 ;  /* 0x000000ffff007224 */ /* 0x000fe200078e0009 */
[----:B0-----:R-:W-:-:S07]  /*08f0*/  MOV R8, 0x910 ;  /* 0x0000091000087802 */ /* 0x001fce0000000f00 */
[----:B-1234-:R-:W-:Y:S05]  /*0900*/  CALL.REL.NOINC `($__internal_11_$__cuda_sm20_sqrt_rn_f32_slowpath) ;  /* 0x0000002c00007944 */ /* 0x01efea0003c00000 */
[----:B------:R-:W-:Y:S01]  /*0910*/  MOV R0, R10 ;  /* 0x0000000a00007202 */ /* 0x000fe20000000f00 */
[----:B------:R-:W-:Y:S06]  /*0920*/  BRA `(.L_x_261) ;  /* 0x0000000000107947 */ /* 0x000fec0003800000 */
.L_x_260:
[----:B0-----:R-:W-:Y:S01]  /*0930*/  FMUL.FTZ R0, R9, R8 ;  /* 0x0000000809007220 */ /* 0x001fe20000410000 */
[----:B------:R-:W-:-:S03]  /*0940*/  FMUL.FTZ R8, R8, 0.5 ;  /* 0x3f00000008087820 */ /* 0x000fc60000410000 */
[----:B------:R-:W-:-:S04]  /*0950*/  FFMA R9, -R0, R0, R9 ;  /* 0x0000000000097223 */ /* 0x000fc80000000109 */
[----:B------:R-:W-:-:S07]  /*0960*/  FFMA R0, R9, R8, R0 ;  /* 0x0000000809007223 */ /* 0x000fce0000000000 */
.L_x_261:
[----:B-1234-:R-:W-:Y:S05]  /*0970*/  BSYNC.RECONVERGENT B2 ;  /* 0x0000000000027941 */ /* 0x01efea0003800200 */
.L_x_259:
[----:B------:R-:W0:Y:S01]  /*0980*/  MUFU.RCP64H R11, 44 ;  /* 0x40460000000b7908 */ /* 0x000e220000001800 */
[----:B------:R-:W-:Y:S02]  /*0990*/  HFMA2 R8, -RZ, RZ, 0, 0 ;  /* 0x00000000ff087431 */ /* 0x000fe400000001ff */
[----:B------:R-:W-:Y:S01]  /*09a0*/  IMAD.MOV.U32 R9, RZ, RZ, 0x40460000 ;  /* 0x40460000ff097424 */ /* 0x000fe200078e00ff */
[----:B------:R-:W-:Y:S01]  /*09b0*/  MOV R10, 0x1 ;  /* 0x00000001000a7802 */ /* 0x000fe20000000f00 */
[----:B------:R-:W-:Y:S01]  /*09c0*/  FADD R0, R0, -4 ;  /* 0xc080000000007421 */ /* 0x000fe20000000000 */
[----:B------:R-:W-:Y:S03]  /*09d0*/  BSSY.RECONVERGENT B2, `(.L_x_262) ;  /* 0x0000011000027945 */ /* 0x000fe60003800200 */
[----:B------:R-:W1:Y:S01]  /*09e0*/  F2F.F64.F32 R26, R0 ;  /* 0x00000000001a7310 */ /* 0x000e620000201800 */
[----:B0-----:R-:W-:-:S02]  /*09f0*/  DFMA R12, R10, -R8, 1 ;  /* 0x3ff000000a0c742b */ /* 0x001fc40000000808 */
[----:B-1----:R-:W-:-:S06]  /*0a00*/  DMUL R26, R26, 4 ;  /* 0x401000001a1a7828 */ /* 0x002fcc0000000000 */
        /* <DEDUP_REMOVED lines=8> */
[----:B------:R-:W-:-:S05]  /*0a90*/  FFMA R8, RZ, 3.09375, R11 ;  /* 0x40460000ff087823 */ /* 0x000fca000000000b */
[----:B------:R-:W-:-:S13]  /*0aa0*/  FSETP.GT.AND P1, PT, |R8|, 1.469367938527859385e-39, PT ;  /* 0x001000000800780b */ /* 0x000fda0003f24200 */
[----:B------:R-:W-:Y:S05]  /*0ab0*/  @P1 BRA P2, `(.L_x_263) ;  /* 0x0000000000081947 */ /* 0x000fea0001000000 */
[----:B------:R-:W-:-:S07]  /*0ac0*/  MOV R31, 0xae0 ;  /* 0x00000ae0001f7802 */ /* 0x000fce0000000f00 */
[----:B------:R-:W-:Y:S05]  /*0ad0*/  CALL.REL.NOINC `($__internal_10_$__cuda_sm20_div_rn_f64_full) ;  /* 0x0000002400407944 */ /* 0x000fea0003c00000 */
.L_x_263:
[----:B------:R-:W-:Y:S05]  /*0ae0*/  BSYNC.RECONVERGENT B2 ;  /* 0x0000000000027941 */ /* 0x000fea0003800200 */
.L_x_262:
[----:B------:R-:W-:Y:S01]  /*0af0*/  UMOV UR16, 0x542fe938 ;  /* 0x542fe93800107882 */ /* 0x000fe20000000000 */
[----:B------:R-:W-:Y:S01]  /*0b00*/  UMOV UR17, 0x400921fb ;  /* 0x400921fb00117882 */ /* 0x000fe20000000000 */
[----:B------:R-:W-:Y:S01]  /*0b10*/  BSSY.RECONVERGENT B3, `(.L_x_264) ;  /* 0x000001d000037945 */ /* 0x000fe20003800200 */
[----:B------:R-:W-:-:S08]  /*0b20*/  DMUL R10, R10, UR16 ;  /* 0x000000100a0a7c28 */ /* 0x000fd00008000000 */
[----:B------:R-:W-:-:S14]  /*0b30*/  DSETP.NEU.AND P1, PT, |R10|, +INF , PT ;  /* 0x7ff000000a00742a */ /* 0x000fdc0003f2d200 */
[----:B------:R-:W-:Y:S01]  /*0b40*/  @!P1 DMUL R28, RZ, R10 ;  /* 0x0000000aff1c9228 */ /* 0x000fe20000000000 */
[----:B------:R-:W-:Y:S01]  /*0b50*/  @!P1 MOV R0, 0x1 ;  /* 0x0000000100009802 */ /* 0x000fe20000000f00 */
[----:B------:R-:W-:Y:S09]  /*0b60*/  @!P1 BRA `(.L_x_265) ;  /* 0x00000000005c9947 */ /* 0x000ff20003800000 */
[----:B------:R-:W-:Y:S01]  /*0b70*/  UMOV UR16, 0x6dc9c883 ;  /* 0x6dc9c88300107882 */ /* 0x000fe20000000000 */
[----:B------:R-:W-:Y:S01]  /*0b80*/  UMOV UR17, 0x3fe45f30 ;  /* 0x3fe45f3000117882 */ /* 0x000fe20000000000 */
[C---:B------:R-:W-:Y:S01]  /*0b90*/  DSETP.GE.AND P1, PT, |R10|.reuse, 2.14748364800000000000e+09, PT ;  /* 0x41e000000a00742a */ /* 0x040fe20003f26200 */
[----:B------:R-:W-:Y:S01]  /*0ba0*/  BSSY.RECONVERGENT B2, `(.L_x_266) ;  /* 0x0000012000027945 */ /* 0x000fe20003800200 */
[----:B------:R-:W-:Y:S01]  /*0bb0*/  DMUL R8, R10, UR16 ;  /* 0x000000100a087c28 */ /* 0x000fe20008000000 */
[----:B------:R-:W-:Y:S01]  /*0bc0*/  UMOV UR16, 0x54442d18 ;  /* 0x54442d1800107882 */ /* 0x000fe20000000000 */
[----:B------:R-:W-:-:S04]  /*0bd0*/  UMOV UR17, 0x3ff921fb ;  /* 0x3ff921fb00117882 */ /* 0x000fc80000000000 */
[----:B------:R-:W0:Y:S08]  /*0be0*/  F2I.F64 R0, R8 ;  /* 0x0000000800007311 */ /* 0x000e300000301100 */
[----:B0-----:R-:W0:Y:S02]  /*0bf0*/  I2F.F64 R28, R0 ;  /* 0x00000000001c7312 */ /* 0x001e240000201c00 */
[----:B0-----:R-:W-:Y:S01]  /*0c00*/  DFMA R12, R28, -UR16, R10 ;  /* 0x800000101c0c7c2b */ /* 0x001fe2000800000a */
[----:B------:R-:W-:Y:S01]  /*0c10*/  UMOV UR16, 0x33145c00 ;  /* 0x33145c0000107882 */ /* 0x000fe20000000000 */
[----:B------:R-:W-:-:S06]  /*0c20*/  UMOV UR17, 0x3c91a626 ;  /* 0x3c91a62600117882 */ /* 0x000fcc0000000000 */
[----:B------:R-:W-:Y:S01]  /*0c30*/  DFMA R12, R28, -UR16, R12 ;  /* 0x800000101c0c7c2b */ /* 0x000fe2000800000c */
[----:B------:R-:W-:Y:S01]  /*0c40*/  UMOV UR16, 0x252049c0 ;  /* 0x252049c000107882 */ /* 0x000fe20000000000 */
[----:B------:R-:W-:-:S06]  /*0c50*/  UMOV UR17, 0x397b839a ;  /* 0x397b839a00117882 */ /* 0x000fcc0000000000 */
[----:B------:R-:W-:Y:S01]  /*0c60*/  DFMA R28, R28, -UR16, R12 ;  /* 0x800000101c1c7c2b */ /* 0x000fe2000800000c */
[----:B------:R-:W-:Y:S10]  /*0c70*/  @!P1 BRA `(.L_x_267) ;  /* 0x0000000000109947 */ /* 0x000ff40003800000 */
[----:B------:R-:W-:-:S07]  /*0c80*/  MOV R8, 0xca0 ;  /* 0x00000ca000087802 */ /* 0x000fce0000000f00 */
[----:B------:R-:W-:Y:S05]  /*0c90*/  CALL.REL.NOINC `($_Z13update_stressiiiiiiffffPfS_S_S_S_S_iS_S_S_S_S_S_S_S_S_S_S_S_S_S_S_S_S_S_S_S_iiiiiiib$__internal_trig_reduction_slowpathd) ;  /* 0x0000003000107944 */ /* 0x000fea0003c00000 */
[----:B------:R-:W-:Y:S01]  /*0ca0*/  IMAD.MOV.U32 R28, RZ, RZ, R30 ;  /* 0x000000ffff1c7224 */ /* 0x000fe200078e001e */
[----:B------:R-:W-:-:S07]  /*0cb0*/  MOV R29, R31 ;  /* 0x0000001f001d7202 */ /* 0x000fce0000000f00 */
.L_x_267:
[----:B------:R-:W-:Y:S05]  /*0cc0*/  BSYNC.RECONVERGENT B2 ;  /* 0x0000000000027941 */ /* 0x000fea0003800200 */
.L_x_266:
[----:B------:R-:W-:-:S07]  /*0cd0*/  IADD3 R0, PT, PT, R0, 0x1, RZ ;  /* 0x0000000100007810 */ /* 0x000fce0007ffe0ff */
.L_x_265:
[----:B------:R-:W-:Y:S05]  /*0ce0*/  BSYNC.RECONVERGENT B3 ;  /* 0x0000000000037941 */ /* 0x000fea0003800200 */
.L_x_264:
[----:B------:R-:W-:-:S05]  /*0cf0*/  IMAD.SHL.U32 R8, R0, 0x40, RZ ;  /* 0x0000004000087824 */ /* 0x000fca00078e00ff */
[----:B------:R-:W-:-:S04]  /*0d00*/  LOP3.LUT R8, R8, 0x40, RZ, 0xc0, !PT ;  /* 0x0000004008087812 */ /* 0x000fc800078ec0ff */
[----:B------:R-:W-:-:S04]  /*0d10*/  IADD3 R34, P1, PT, R8, UR26, RZ ;  /* 0x0000001a08227c10 */ /* 0x000fc8000ff3e0ff */
[----:B------:R-:W-:-:S05]  /*0d20*/  IADD3.X R35, PT, PT, RZ, UR27, RZ, P1, !PT ;  /* 0x0000001bff237c10 */ /* 0x000fca0008ffe4ff */
[----:B------:R-:W2:Y:S01]  /*0d30*/  LDG.E.128.CONSTANT R12, desc[UR18][R34.64] ;  /* 0x00000012220c7981 */ /* 0x000ea2000c1e9d00 */
[----:B------:R-:W-:Y:S01]  /*0d40*/  LOP3.LUT R8, R0, 0x1, RZ, 0xc0, !PT ;  /* 0x0000000100087812 */ /* 0x000fe200078ec0ff */
[----:B------:R-:W-:Y:S01]  /*0d50*/  HFMA2 R30, -RZ, RZ, 0.00974273681640625, -2.12192535400390625e-05 ;  /* 0x20fd8164ff1e7431 */ /* 0x000fe200000001ff */
[----:B------:R-:W-:Y:S02]  /*0d60*/  DMUL R26, R28, R28 ;  /* 0x0000001c1c1a7228 */ /* 0x000fe40000000000 */
[----:B------:R-:W-:Y:S01]  /*0d70*/  ISETP.NE.U32.AND P1, PT, R8, 0x1, PT ;  /* 0x000000010800780c */ /* 0x000fe20003f25070 */
[----:B------:R-:W-:-:S05]  /*0d80*/  IMAD.MOV.U32 R8, RZ, RZ, 0x3da8ff83 ;  /* 0x3da8ff83ff087424 */ /* 0x000fca00078e00ff */
[----:B------:R-:W-:Y:S02]  /*0d90*/  FSEL R31, -R8, 0.11223486810922622681, !P1 ;  /* 0x3de5db65081f7808 */ /* 0x000fe40004800100 */
[----:B------:R-:W-:Y:S01]  /*0da0*/  FSEL R30, R30, -8.06006814911005101289e+34, !P1 ;  /* 0xf9785eba1e1e7808 */ /* 0x000fe20004800000 */
[----:B------:R-:W3:Y:S05]  /*0db0*/  LDG.E.128.CONSTANT R8, desc[UR18][R34.64+0x10] ;  /* 0x0000101222087981 */ /* 0x000eea000c1e9d00 */
[C---:B--2---:R-:W-:Y:S01]  /*0dc0*/  DFMA R12, R26.reuse, R30, R12 ;  /* 0x0000001e1a0c722b */ /* 0x044fe2000000000c */
[----:B------:R-:W0:Y:S07]  /*0dd0*/  LDC.64 R30, c[0x0][0x478] ;  /* 0x00011e00ff1e7b82 */ /* 0x000e2e0000000a00 */
[----:B------:R-:W-:-:S02]  /*0de0*/  DFMA R32, R26, R12, R14 ;  /* 0x0000000c1a20722b */ /* 0x000fc4000000000e */
[----:B------:R-:W2:Y:S01]  /*0df0*/  LDG.E.128.CONSTANT R12, desc[UR18][R34.64+0x20] ;  /* 0x00002012220c7981 */ /* 0x000ea2000c1e9d00 */
[----:B0-----:R-:W-:-:S05]  /*0e00*/  IMAD.WIDE.U32 R30, R3, 0x4, R30 ;  /* 0x00000004031e7825 */ /* 0x001fca00078e001e */
[----:B------:R0:W4:Y:S02]  /*0e10*/  LDG.E R34, desc[UR18][R30.64] ;  /* 0x000000121e227981 */ /* 0x000124000c1e1900 */
[----:B0-----:R-:W0:Y:S02]  /*0e20*/  LDC.64 R30, c[0x0][0x470] ;  /* 0x00011c00ff1e7b82 */ /* 0x001e240000000a00 */
[----:B0-----:R-:W-:-:S06]  /*0e30*/  IMAD.WIDE.U32 R30, R3, 0x4, R30 ;  /* 0x00000004031e7825 */ /* 0x001fcc00078e001e */
[----:B------:R-:W5:Y:S01]  /*0e40*/  LDG.E R30, desc[UR18][R30.64] ;  /* 0x000000121e1e7981 */ /* 0x000f62000c1e1900 */
[----:B---3--:R-:W-:-:S08]  /*0e50*/  DFMA R8, R26, R32, R8 ;  /* 0x000000201a08722b */ /* 0x008fd00000000008 */
[----:B------:R-:W-:-:S08]  /*0e60*/  DFMA R8, R26, R8, R10 ;  /* 0x000000081a08722b */ /* 0x000fd0000000000a */
[----:B--2---:R-:W-:-:S08]  /*0e70*/  DFMA R8, R26, R8, R12 ;  /* 0x000000081a08722b */ /* 0x004fd0000000000c */
[----:B------:R-:W-:-:S08]  /*0e80*/  DFMA R8, R26, R8, R14 ;  /* 0x000000081a08722b */ /* 0x000fd0000000000e */
[----:B------:R-:W-:Y:S02]  /*0e90*/  DFMA R28, R8, R28, R28 ;  /* 0x0000001c081c722b */ /* 0x000fe4000000001c */
[----:B------:R-:W-:Y:S01]  /*0ea0*/  DFMA R8, R26, R8, 1 ;  /* 0x3ff000001a08742b */ /* 0x000fe20000000008 */
[----:B----4-:R-:W0:Y:S09]  /*0eb0*/  F2F.F64.F32 R34, R34 ;  /* 0x0000002200227310 */ /* 0x010e320000201800 */
[----:B------:R-:W-:-:S02]  /*0ec0*/  FSEL R10, R8, R28, !P1 ;  /* 0x0000001c080a7208 */ /* 0x000fc40004800000 */
[----:B------:R-:W-:Y:S02]  /*0ed0*/  FSEL R11, R9, R29, !P1 ;  /* 0x0000001d090b7208 */ /* 0x000fe40004800000 */
[----:B------:R-:W-:-:S04]  /*0ee0*/  LOP3.LUT P1, RZ, R0, 0x2, RZ, 0xc0, !PT ;  /* 0x0000000200ff7812 */ /* 0x000fc8000782c0ff */
[----:B------:R-:W-:-:S10]  /*0ef0*/  DADD R8, RZ, -R10 ;  /* 0x00000000ff087229 */ /* 0x000fd4000000080a */
[----:B------:R-:W-:Y:S02]  /*0f00*/  FSEL R8, R10, R8, !P1 ;  /* 0x000000080a087208 */ /* 0x000fe40004800000 */
[----:B------:R-:W-:-:S06]  /*0f10*/  FSEL R9, R11, R9, !P1 ;  /* 0x000000090b097208 */ /* 0x000fcc0004800000 */
[----:B------:R-:W-:Y:S01]  /*0f20*/  DADD R8, -R8, 1 ;  /* 0x3ff0000008087429 */ /* 0x000fe20000000100 */
[----:B-----5:R-:W1:Y:S07]  /*0f30*/  F2F.F64.F32 R30, R30 ;  /* 0x0000001e001e7310 */ /* 0x020e6e0000201800 */
[----:B------:R-:W-:-:S08]  /*0f40*/  DMUL R8, R8, 0.5 ;  /* 0x3fe0000008087828 */ /* 0x000fd00000000000 */
[C---:B0-----:R-:W-:Y:S02]  /*0f50*/  DMUL R10, R8.reuse, R34 ;  /* 0x00000022080a7228 */ /* 0x041fe40000000000 */
[----:B-1----:R-:W-:-:S08]  /*0f60*/  DMUL R8, R8, R30 ;  /* 0x0000001e08087228 */ /* 0x002fd00000000000 */
[----:B------:R0:W1:Y:S08]  /*0f70*/  F2F.F32.F64 R10, R10 ;  /* 0x0000000a000a7310 */ /* 0x0000700000301000 */
[----:B------:R0:W2:Y:S01]  /*0f80*/  F2F.F32.F64 R27, R8 ;  /* 0x00000008001b7310 */ /* 0x0000a20000301000 */
[----:B------:R-:W-:Y:S05]  /*0f90*/  BRA `(.L_x_258) ;  /* 0x0000000000187947 */ /* 0x000fea0003800000 */
.L_x_257:
[----:B------:R-:W0:Y:S08]  /*0fa0*/  LDC.64 R8, c[0x0][0x478] ;  /* 0x00011e00ff087b82 */ /* 0x000e300000000a00 */
[----:B------:R-:W1:Y:S01]  /*0fb0*/  LDC.64 R10, c[0x0][0x470] ;  /* 0x00011c00ff0a7b82 */ /* 0x000e620000000a00 */
[----:B0-----:R-:W-:-:S04]  /*0fc0*/  IMAD.WIDE.U32 R8, R3, 0x4, R8 ;  /* 0x0000000403087825 */ /* 0x001fc800078e0008 */
[----:B-1----:R-:W-:Y:S02]  /*0fd0*/  IMAD.WIDE.U32 R12, R3, 0x4, R10 ;  /* 0x00000004030c7825 */ /* 0x002fe400078e000a */
[----:B------:R0:W5:Y:S04]  /*0fe0*/  LDG.E R10, desc[UR18][R8.64] ;  /* 0x00000012080a7981 */ /* 0x000168000c1e1900 */
[----:B------:R0:W5:Y:S02]  /*0ff0*/  LDG.E R27, desc[UR18][R12.64] ;  /* 0x000000120c1b7981 */ /* 0x000164000c1e1900 */
.L_x_258:
[----:B01234-:R-:W-:Y:S05]  /*1000*/  BSYNC.RECONVERGENT B1 ;  /* 0x0000000000017941 */ /* 0x01ffea0003800200 */
.L_x_256:
[----:B------:R-:W-:-:S06]  /*1010*/  UIADD3 UR16, UPT, UPT, UR14, -0x1, URZ ;  /* 0xffffffff0e107890 */ /* 0x000fcc000fffe0ff */
[----:B------:R-:W-:Y:S02]  /*1020*/  MOV R0, UR16 ;  /* 0x0000001000007c02 */ /* 0x000fe40008000f00 */
[----:B------:R-:W-:Y:S02]  /*1030*/  MOV R8, UR16 ;  /* 0x0000001000087c02 */ /* 0x000fe40008000f00 */
[----:B------:R-:W-:-:S04]  /*1040*/  ISETP.LT.U32.OR P1, PT, R0, 0x4, !P0 ;  /* 0x000000040000780c */ /* 0x000fc80004721470 */
[----:B------:R-:W-:-:S04]  /*1050*/  ISETP.GE.OR P1, PT, R8, UR24, P1 ;  /* 0x0000001808007c0c */ /* 0x000fc80008f26670 */
[----:B------:R-:W-:-:S04]  /*1060*/  ISETP.LT.OR P1, PT, R2, 0x4, P1 ;  /* 0x000000040200780c */ /* 0x000fc80000f21670 */
[----:B------:R-:W-:-:S13]  /*1070*/  ISETP.GE.OR P1, PT, R2, UR25, P1 ;  /* 0x0000001902007c0c */ /* 0x000fda0008f26670 */
[----:B------:R-:W-:Y:S05]  /*1080*/  @P1 BRA `(.L_x_255) ;  /* 0x0000000c005c1947 */ /* 0x000fea0003800000 */
[----:B------:R-:W0:Y:S08]  /*1090*/  LDC.64 R12, c[0x0][0x3b0] ;  /* 0x0000ec00ff0c7b82 */ /* 0x000e300000000a00 */
[----:B------:R-:W1:Y:S08]  /*10a0*/  LDC.64 R14, c[0x0][0x3a8] ;  /* 0x0000ea00ff0e7b82 */ /* 0x000e700000000a00 */
[----:B------:R-:W2:Y:S01]  /*10b0*/  LDC R33, c[0x0][0x394] ;  /* 0x0000e500ff217b82 */ /* 0x000ea20000000800 */
[----:B0-----:R-:W-:-:S04]  /*10c0*/  IMAD.WIDE.U32 R36, R3, 0x4, R12 ;  /* 0x0000000403247825 */ /* 0x001fc800078e000c */
[--C-:B------:R-:W-:Y:S01]  /*10d0*/  IMAD.WIDE R30, R7, 0x4, R12.reuse ;  /* 0x00000004071e7825 */ /* 0x100fe200078e020c */
[----:B------:R0:W3:Y:S03]  /*10e0*/  LDG.E R26, desc[UR18][R36.64] ;  /* 0x00000012241a7981 */ /* 0x0000e6000c1e1900 */
[--C-:B------:R-:W-:Y:S01]  /*10f0*/  IMAD.WIDE R28, R4, 0x4, R12.reuse ;  /* 0x00000004041c7825 */ /* 0x100fe200078e020c */
[----:B------:R-:W3:Y:S03]  /*1100*/  LDG.E R35, desc[UR18][R30.64] ;  /* 0x000000121e237981 */ /* 0x000ee6000c1e1900 */
[----:B------:R-:W-:Y:S01]  /*1110*/  IMAD.WIDE R12, R5, 0x4, R12 ;  /* 0x00000004050c7825 */ /* 0x000fe200078e020c */
[----:B------:R4:W2:Y:S04]  /*1120*/  LDG.E R11, desc[UR18][R28.64] ;  /* 0x000000121c0b7981 */ /* 0x0008a8000c1e1900 */
[----:B------:R-:W2:Y:S01]  /*1130*/  LDG.E R32, desc[UR18][R12.64] ;  /* 0x000000120c207981 */ /* 0x000ea2000c1e1900 */
[----:B-1----:R-:W-:-:S03]  /*1140*/  IMAD.WIDE.U32 R8, R3, 0x4, R14 ;  /* 0x0000000403087825 */ /* 0x002fc600078e000e */
[----:B------:R-:W2:Y:S01]  /*1150*/  LDG.E R36, desc[UR18][R20.64] ;  /* 0x0000001214247981 */ /* 0x000ea2000c1e1900 */
[----:B------:R-:W-:-:S03]  /*1160*/  IMAD.WIDE R14, R6, 0x4, R14 ;  /* 0x00000004060e7825 */ /* 0x000fc600078e020e */
[----:B------:R1:W2:Y:S04]  /*1170*/  LDG.E R0, desc[UR18][R8.64] ;  /* 0x0000001208007981 */ /* 0x0002a8000c1e1900 */
[----:B------:R2:W2:Y:S01]  /*1180*/  LDG.E R34, desc[UR18][R14.64] ;  /* 0x000000120e227981 */ /* 0x0004a2000c1e1900 */
[----:B0-----:R-:W-:-:S04]  /*1190*/  IMAD.U32 R37, RZ, RZ, UR15 ;  /* 0x0000000fff257e24 */ /* 0x001fc8000f8e00ff */
[----:B----4-:R-:W-:-:S04]  /*11a0*/  IMAD.WIDE R28, R37, 0x4, R28 ;  /* 0x00000004251c7825 */ /* 0x010fc800078e021c */
[----:B-1----:R-:W-:Y:S02]  /*11b0*/  IMAD.WIDE R8, R37, 0x4, R28 ;  /* 0x0000000425087825 */ /* 0x002fe400078e021c */
[----:B------:R-:W4:Y:S02]  /*11c0*/  LDG.E R29, desc[UR18][R28.64] ;  /* 0x000000121c1d7981 */ /* 0x000f24000c1e1900 */
[----:B---3--:R-:W-:Y:S02]  /*11d0*/  FADD R35, R26, -R35 ;  /* 0x800000231a237221 */ /* 0x008fe40000000000 */
[----:B------:R0:W3:Y:S01]  /*11e0*/  LDG.E R26, desc[UR18][R8.64] ;  /* 0x00000012081a7981 */ /* 0x0000e2000c1e1900 */
[----:B--2---:R-:W-:Y:S01]  /*11f0*/  FADD R32, R11, -R32 ;  /* 0x800000200b207221 */ /* 0x004fe20000000000 */
[----:B------:R-:W-:Y:S01]  /*1200*/  FFMA R11, R35, UR20, RZ ;  /* 0x00000014230b7c23 */ /* 0x000fe200080000ff */
[----:B------:R-:W-:-:S03]  /*1210*/  SHF.L.U32 R35, R33, 0x1, RZ ;  /* 0x0000000121237819 */ /* 0x000fc600000006ff */
[----:B------:R-:W-:Y:S01]  /*1220*/  FFMA R11, R32, UR21, R11 ;  /* 0x00000015200b7c23 */ /* 0x000fe2000800000b */
[C---:B------:R-:W-:Y:S01]  /*1230*/  IADD3 R32, PT, PT, -R35.reuse, RZ, RZ ;  /* 0x000000ff23207210 */ /* 0x040fe20007ffe1ff */
[----:B------:R-:W-:-:S04]  /*1240*/  IMAD.WIDE R14, R35, 0x4, R14 ;  /* 0x00000004230e7825 */ /* 0x000fc800078e020e */
[----:B------:R-:W-:-:S04]  /*1250*/  IMAD R35, R33, -0x3, RZ ;  /* 0xfffffffd21237824 */ /* 0x000fc800078e02ff */
[----:B0-----:R-:W-:-:S04]  /*1260*/  IMAD.WIDE R8, R35, 0x4, R14 ;  /* 0x0000000423087825 */ /* 0x001fc800078e020e */
[----:B------:R-:W-:Y:S02]  /*1270*/  FADD R0, R0, -R34 ;  /* 0x8000002200007221 */ /* 0x000fe40000000000 */
[----:B------:R-:W2:Y:S04]  /*1280*/  LDG.E R34, desc[UR18][R14.64] ;  /* 0x000000120e227981 */ /* 0x000ea8000c1e1900 */
[----:B------:R-:W2:Y:S01]  /*1290*/  LDG.E R35, desc[UR18][R8.64] ;  /* 0x0000001208237981 */ /* 0x000ea2000c1e1900 */
[----:B------:R-:W-:-:S04]  /*12a0*/  IMAD R37, R32, UR28, RZ ;  /* 0x0000001c20257c24 */ /* 0x000fc8000f8e02ff */
[----:B------:R-:W-:-:S04]  /*12b0*/  IMAD.WIDE R12, R37, 0x4, R12 ;  /* 0x00000004250c7825 */ /* 0x000fc800078e020c */
[----:B------:R-:W-:Y:S01]  /*12c0*/  IMAD.WIDE R30, R37, 0x4, R30 ;  /* 0x00000004251e7825 */ /* 0x000fe200078e021e */
[----:B------:R0:W3:Y:S03]  /*12d0*/  LDG.E R28, desc[UR18][R12.64] ;  /* 0x000000120c1c7981 */ /* 0x0000e6000c1e1900 */
[----:B------:R-:W-:Y:S02]  /*12e0*/  IMAD.U32 R37, R33, -0x4, RZ ;  /* 0xfffffffc21257824 */ /* 0x000fe400078e00ff */
[----:B------:R-:W4:Y:S02]  /*12f0*/  LDG.E R30, desc[UR18][R30.64] ;  /* 0x000000121e1e7981 */ /* 0x000f24000c1e1900 */
[----:B0-----:R-:W-:-:S04]  /*1300*/  IMAD.WIDE R12, R37, 0x4, R14 ;  /* 0x00000004250c7825 */ /* 0x001fc800078e020e */
[C---:B------:R-:W-:Y:S02]  /*1310*/  IMAD.WIDE R14, R33.reuse, 0x4, R14 ;  /* 0x00000004210e7825 */ /* 0x040fe400078e020e */
[----:B------:R-:W3:Y:S02]  /*1320*/  LDG.E R12, desc[UR18][R12.64] ;  /* 0x000000120c0c7981 */ /* 0x000ee4000c1e1900 */
[----:B------:R-:W-:Y:S02]  /*1330*/  IMAD.WIDE R8, R32, 0x4, R8 ;  /* 0x0000000420087825 */ /* 0x000fe400078e0208 */
[----:B------:R0:W3:Y:S02]  /*1340*/  LDG.E R13, desc[UR18][R14.64] ;  /* 0x000000120e0d7981 */ /* 0x0000e4000c1e1900 */
[----:B0-----:R-:W-:-:S04]  /*1350*/  IMAD.WIDE R14, R33, 0x4, R14 ;  /* 0x00000004210e7825 */ /* 0x001fc800078e020e */
[----:B------:R-:W-:Y:S01]  /*1360*/  FFMA R0, R0, UR20, RZ ;  /* 0x0000001400007c23 */ /* 0x000fe200080000ff */
[----:B------:R-:W0:Y:S01]  /*1370*/  LDC.64 R32, c[0x0][0x3d0] ;  /* 0x0000f400ff207b82 */ /* 0x000e220000000a00 */
[----:B--2---:R-:W-:Y:S02]  /*1380*/  FADD R31, R34, -R35 ;  /* 0x80000023221f7221 */ /* 0x004fe40000000000 */
[----:B------:R-:W2:Y:S04]  /*1390*/  LDG.E R34, desc[UR18][R14.64] ;  /* 0x000000120e227981 */ /* 0x000ea8000c1e1900 */
[----:B------:R1:W2:Y:S02]  /*13a0*/  LDG.E R35, desc[UR18][R8.64] ;  /* 0x0000001208237981 */ /* 0x0002a4000c1e1900 */
[----:B-1----:R-:W1:Y:S01]  /*13b0*/  LDC.64 R8, c[0x0][0x3b8] ;  /* 0x0000ee00ff087b82 */ /* 0x002e620000000a00 */
[----:B----4-:R-:W-:Y:S01]  /*13c0*/  FADD R30, R29, -R30 ;  /* 0x8000001e1d1e7221 */ /* 0x010fe20000000000 */
[----:B------:R-:W-:Y:S01]  /*13d0*/  FFMA R0, R31, UR21, R0 ;  /* 0x000000151f007c23 */ /* 0x000fe20008000000 */
[----:B---3--:R-:W-:-:S02]  /*13e0*/  FADD R26, R26, -R28 ;  /* 0x8000001c1a1a7221 */ /* 0x008fc40000000000 */
[----:B------:R-:W-:Y:S01]  /*13f0*/  FFMA R11, R30, UR22, R11 ;  /* 0x000000161e0b7c23 */ /* 0x000fe2000800000b */
[----:B0-----:R-:W-:Y:S01]  /*1400*/  IMAD.WIDE.U32 R32, R3, 0x4, R32 ;  /* 0x0000000403207825 */ /* 0x001fe200078e0020 */
[----:B------:R-:W3:Y:S03]  /*1410*/  LDG.E R30, desc[UR18][R18.64] ;  /* 0x00000012121e7981 */ /* 0x000ee6000c1e1900 */
[----:B------:R-:W-:Y:S01]  /*1420*/  FADD R29, R13, -R12 ;  /* 0x8000000c0d1d7221 */ /* 0x000fe20000000000 */
[----:B------:R-:W-:-:S03]  /*1430*/  IADD3 R13, PT, PT, R16, 0x1, RZ ;  /* 0x00000001100d7810 */ /* 0x000fc60007ffe0ff */
[----:B------:R-:W-:Y:S02]  /*1440*/  FFMA R0, R29, UR22, R0 ;  /* 0x000000161d007c23 */ /* 0x000fe40008000000 */
[----:B-1----:R-:W-:-:S04]  /*1450*/  IMAD.WIDE.U32 R14, R13, 0x4, R8 ;  /* 0x000000040d0e7825 */ /* 0x002fc800078e0008 */
[----:B------:R-:W-:-:S04]  /*1460*/  VIADD R29, R16, 0xfffffffe ;  /* 0xfffffffe101d7836 */ /* 0x000fc80000000000 */
[----:B------:R-:W-:-:S04]  /*1470*/  IMAD.WIDE.U32 R28, R29, 0x4, R8 ;  /* 0x000000041d1c7825 */ /* 0x000fc800078e0008 */
[----:B------:R-:W-:Y:S01]  /*1480*/  FFMA R26, R26, UR23, R11 ;  /* 0x000000171a1a7c23 */ /* 0x000fe2000800000b */
[----:B------:R-:W4:Y:S01]  /*1490*/  LDG.E R12, desc[UR18][R28.64] ;  /* 0x000000121c0c7981 */ /* 0x000f22000c1e1900 */
[----:B--2---:R-:W-:Y:S01]  /*14a0*/  FADD R31, R34, -R35 ;  /* 0x80000023221f7221 */ /* 0x004fe20000000000 */
[----:B------:R-:W-:-:S03]  /*14b0*/  IADD3 R35, PT, PT, R16, -0x1, RZ ;  /* 0xffffffff10237810 */ /* 0x000fc60007ffe0ff */
[----:B------:R-:W-:Y:S02]  /*14c0*/  FFMA R13, R31, UR23, R0 ;  /* 0x000000171f0d7c23 */ /* 0x000fe40008000000 */
[----:B------:R0:W2:Y:S01]  /*14d0*/  LDG.E R0, desc[UR18][R14.64] ;  /* 0x000000120e007981 */ /* 0x0000a2000c1e1900 */
[----:B------:R-:W-:-:S03]  /*14e0*/  IMAD.WIDE.U32 R34, R35, 0x4, R8 ;  /* 0x0000000423227825 */ /* 0x000fc600078e0008 */
[----:B------:R-:W3:Y:S04]  /*14f0*/  LDG.E R31, desc[UR18][R32.64] ;  /* 0x00000012201f7981 */ /* 0x000ee8000c1e1900 */
[----:B------:R-:W4:Y:S01]  /*1500*/  LDG.E R34, desc[UR18][R34.64] ;  /* 0x0000001222227981 */ /* 0x000f22000c1e1900 */
[----:B0-----:R-:W-:-:S04]  /*1510*/  IMAD.WIDE.U32 R14, R16, 0x4, R8 ;  /* 0x00000004100e7825 */ /* 0x001fc800078e0008 */
[C---:B------:R-:W-:Y:S02]  /*1520*/  IMAD.WIDE.U32 R8, R3.reuse, 0x4, R8 ;  /* 0x0000000403087825 */ /* 0x040fe400078e0008 */
[----:B------:R-:W4:Y:S04]  /*1530*/  LDG.E R14, desc[UR18][R14.64] ;  /* 0x000000120e0e7981 */ /* 0x000f28000c1e1900 */
[----:B------:R-:W2:Y:S04]  /*1540*/  LDG.E R35, desc[UR18][R8.64] ;  /* 0x0000001208237981 */ /* 0x000ea8000c1e1900 */
[----:B------:R-:W4:Y:S04]  /*1550*/  LDG.E R29, desc[UR18][R8.64+0x8] ;  /* 0x00000812081d7981 */ /* 0x000f28000c1e1900 */
[----:B------:R-:W4:Y:S04]  /*1560*/  LDG.E R15, desc[UR18][R8.64+0x4] ;  /* 0x00000412080f7981 */ /* 0x000f28000c1e1900 */
[----:B------:R0:W4:Y:S02]  /*1570*/  LDG.E R11, desc[UR18][R8.64+0xc] ;  /* 0x00000c12080b7981 */ /* 0x000124000c1e1900 */
[----:B0-----:R-:W0:Y:S02]  /*1580*/  LDC.64 R8, c[0x0][0x3e8] ;  /* 0x0000fa00ff087b82 */ /* 0x001e240000000a00 */
[----:B0-----:R-:W-:-:S05]  /*1590*/  IMAD.WIDE.U32 R8, R3, 0x4, R8 ;  /* 0x0000000403087825 */ /* 0x001fca00078e0008 */
[----:B------:R0:W4:Y:S01]  /*15a0*/  LDG.E R37, desc[UR18][R8.64] ;  /* 0x0000001208257981 */ /* 0x000122000c1e1900 */
[----:B------:R-:W-:-:S05]  /*15b0*/  MOV R28, 0x40000000 ;  /* 0x40000000001c7802 */ /* 0x000fca0000000f00 */
[----:B-----5:R-:W-:Y:S01]  /*15c0*/  FFMA R10, R10, R28, 1 ;  /* 0x3f8000000a0a7423 */ /* 0x020fe2000000001c */
[----:B0-----:R-:W-:Y:S01]  /*15d0*/  MOV R8, UR8 ;  /* 0x0000000800087c02 */ /* 0x001fe20008000f00 */
[----:B------:R-:W-:Y:S02]  /*15e0*/  IMAD.U32 R9, RZ, RZ, UR9 ;  /* 0x00000009ff097e24 */ /* 0x000fe4000f8e00ff */
[----:B---3--:R-:W-:-:S04]  /*15f0*/  FMUL R30, R30, R31 ;  /* 0x0000001f1e1e7220 */ /* 0x008fc80000400000 */
[----:B------:R-:W-:-:S04]  /*1600*/  FMUL R31, R31, R30 ;  /* 0x0000001e1f1f7220 */ /* 0x000fc80000400000 */
[----:B------:R-:W-:-:S04]  /*1610*/  FMUL R31, R31, R10 ;  /* 0x0000000a1f1f7220 */ /* 0x000fc80000400000 */
[----:B------:R-:W-:-:S04]  /*1620*/  FMUL R30, R31, UR4 ;  /* 0x000000041f1e7c20 */ /* 0x000fc80008400000 */
[----:B------:R-:W-:Y:S01]  /*1630*/  FMUL R31, R13, R30 ;  /* 0x0000001e0d1f7220 */ /* 0x000fe20000400000 */
[----:B--2---:R-:W-:-:S03]  /*1640*/  FADD R0, R35, -R0 ;  /* 0x8000000023007221 */ /* 0x004fc60000000000 */
[----:B----4-:R-:W-:Y:S02]  /*1650*/  FFMA R37, R36, R37, -R31 ;  /* 0x0000002524257223 */ /* 0x010fe4000000081f */
[----:B------:R-:W0:Y:S02]  /*1660*/  LDC.64 R30, c[0x0][0x3e0] ;  /* 0x0000f800ff1e7b82 */ /* 0x000e240000000a00 */
[----:B0-----:R-:W-:-:S05]  /*1670*/  IMAD.WIDE.U32 R30, R3, 0x4, R30 ;  /* 0x00000004031e7825 */ /* 0x001fca00078e001e */
[----:B------:R0:W-:Y:S04]  /*1680*/  STG.E desc[UR18][R30.64], R37 ;  /* 0x000000251e007986 */ /* 0x0001e8000c101912 */
[----:B------:R-:W2:Y:S04]  /*1690*/  LDG.E R8, desc[UR18][R8.64] ;  /* 0x0000001208087981 */ /* 0x000ea8000c1e1900 */
[----:B------:R-:W2:Y:S01]  /*16a0*/  LDG.E R35, desc[UR18][R32.64] ;  /* 0x0000001220237981 */ /* 0x000ea2000c1e1900 */
[----:B------:R-:W-:Y:S01]  /*16b0*/  FADD R14, R15, -R14 ;  /* 0x8000000e0f0e7221 */ /* 0x000fe20000000000 */
[----:B--2---:R-:W-:-:S02]  /*16c0*/  FMUL R36, R8, R35 ;  /* 0x0000002308247220 */ /* 0x004fc40000400000 */
[----:B------:R-:W1:Y:S02]  /*16d0*/  LDC.64 R8, c[0x0][0x3f8] ;  /* 0x0000fe00ff087b82 */ /* 0x000e640000000a00 */
[----:B------:R-:W-:-:S04]  /*16e0*/  FMUL R35, R35, R36 ;  /* 0x0000002423237220 */ /* 0x000fc80000400000 */
[----:B------:R-:W-:Y:S01]  /*16f0*/  FMUL R35, R10, R35 ;  /* 0x000000230a237220 */ /* 0x000fe20000400000 */
[----:B-1----:R-:W-:-:S05]  /*1700*/  IMAD.WIDE.U32 R8, R3, 0x4, R8 ;  /* 0x0000000403087825 */ /* 0x002fca00078e0008 */
[----:B------:R1:W2:Y:S02]  /*1710*/  LDG.E R15, desc[UR18][R8.64] ;  /* 0x00000012080f7981 */ /* 0x0002a4000c1e1900 */
[----:B-1----:R-:W-:Y:S02]  /*1720*/  MOV R8, UR10 ;  /* 0x0000000a00087c02 */ /* 0x002fe40008000f00 */
[----:B------:R-:W-:-:S05]  /*1730*/  MOV R9, UR11 ;  /* 0x0000000b00097c02 */ /* 0x000fca0008000f00 */
[----:B------:R1:W2:Y:S01]  /*1740*/  LDG.E R10, desc[UR18][R8.64] ;  /* 0x00000012080a7981 */ /* 0x0002a2000c1e1900 */
[----:B------:R-:W-:-:S04]  /*1750*/  FMUL R35, R35, UR5 ;  /* 0x0000000523237c20 */ /* 0x000fc80008400000 */
[----:B------:R-:W-:Y:S01]  /*1760*/  FMUL R35, R26, R35 ;  /* 0x000000231a237220 */ /* 0x000fe20000400000 */
[----:B-1----:R-:W1:Y:S01]  /*1770*/  LDC.64 R8, c[0x0][0x408] ;  /* 0x00010200ff087b82 */ /* 0x002e620000000a00 */
[----:B------:R-:W-:Y:S01]  /*1780*/  FADD R29, R29, -R34 ;  /* 0x800000221d1d7221 */ /* 0x000fe20000000000 */
[----:B-1----:R-:W-:-:S04]  /*1790*/  IMAD.WIDE.U32 R8, R3, 0x4, R8 ;  /* 0x0000000403087825 */ /* 0x002fc800078e0008 */
[----:B--2---:R-:W-:Y:S01]  /*17a0*/  FFMA R10, R10, R15, -R35 ;  /* 0x0000000f0a0a7223 */ /* 0x004fe20000000823 */
[----:B------:R-:W-:-:S04]  /*17b0*/  FFMA R15, R0, UR20, RZ ;  /* 0x00000014000f7c23 */ /* 0x000fc800080000ff */
[----:B------:R-:W-:Y:S02]  /*17c0*/  FFMA R0, R14, UR21, R15 ;  /* 0x000000150e007c23 */ /* 0x000fe4000800000f */
[----:B------:R-:W1:Y:S02]  /*17d0*/  LDC.64 R14, c[0x0][0x3f0] ;  /* 0x0000fc00ff0e7b82 */ /* 0x000e640000000a00 */
[----:B-1----:R-:W-:-:S05]  /*17e0*/  IMAD.WIDE.U32 R14, R3, 0x4, R14 ;  /* 0x00000004030e7825 */ /* 0x002fca00078e000e */
[----:B------:R1:W-:Y:S04]  /*17f0*/  STG.E desc[UR18][R14.64], R10 ;  /* 0x0000000a0e007986 */ /* 0x0003e8000c101912 */
[----:B------:R-:W2:Y:S04]  /*1800*/  LDG.E R36, desc[UR18][R22.64] ;  /* 0x0000001216247981 */ /* 0x000ea8000c1e1900 */
[----:B------:R-:W2:Y:S04]  /*1810*/  LDG.E R34, desc[UR18][R32.64] ;  /* 0x0000001220227981 */ /* 0x000ea8000c1e1900 */
[----:B------:R-:W3:Y:S04]  /*1820*/  LDG.E R8, desc[UR18][R8.64] ;  /* 0x0000001208087981 */ /* 0x000ee8000c1e1900 */
[----:B0-----:R-:W3:Y:S01]  /*1830*/  LDG.E R37, desc[UR18][R24.64] ;  /* 0x0000001218257981 */ /* 0x001ee2000c1e1900 */
[----:B------:R-:W-:Y:S01]  /*1840*/  FFMA R35, R27, R28, 1 ;  /* 0x3f8000001b237423 */ /* 0x000fe2000000001c */
[----:B------:R-:W-:-:S03]  /*1850*/  FADD R12, R11, -R12 ;  /* 0x8000000c0b0c7221 */ /* 0x000fc60000000000 */
[----:B------:R-:W-:Y:S02]  /*1860*/  VIADD R11, R35, 0xf3000000 ;  /* 0xf3000000230b7836 */ /* 0x000fe40000000000 */
[----:B------:R-:W-:-:S03]  /*1870*/  FFMA R27, R29, UR22, R0 ;  /* 0x000000161d1b7c23 */ /* 0x000fc60008000000 */
[----:B------:R-:W-:Y:S01]  /*1880*/  ISETP.GT.U32.AND P1, PT, R11, 0x727fffff, PT ;  /* 0x727fffff0b00780c */ /* 0x000fe20003f24070 */
[----:B------:R1:W0:Y:S01]  /*1890*/  MUFU.RSQ R0, R35 ;  /* 0x0000002300007308 */ /* 0x0002220000001400 */
[----:B------:R-:W-:Y:S01]  /*18a0*/  BSSY.RECONVERGENT B1, `(.L_x_268) ;  /* 0x000000f000017945 */ /* 0x000fe20003800200 */
[----:B------:R-:W-:Y:S01]  /*18b0*/  FFMA R27, R12, UR23, R27 ;  /* 0x000000170c1b7c23 */ /* 0x000fe2000800001b */
[----:B--2---:R-:W-:-:S04]  /*18c0*/  FMUL R29, R36, R34 ;  /* 0x00000022241d7220 */ /* 0x004fc80000400000 */
[----:B------:R-:W-:Y:S01]  /*18d0*/  FMUL R29, R34, R29 ;  /* 0x0000001d221d7220 */ /* 0x000fe20000400000 */
[----:B---3--:R-:W-:-:S04]  /*18e0*/  FMUL R28, R37, R8 ;  /* 0x00000008251c7220 */ /* 0x008fc80000400000 */
[----:B01----:R-:W-:Y:S05]  /*18f0*/  @!P1 BRA `(.L_x_269) ;  /* 0x0000000000149947 */ /* 0x003fea0003800000 */
[----:B------:R-:W-:Y:S02]  /*1900*/  MOV R0, R35 ;  /* 0x0000002300007202 */ /* 0x000fe40000000f00 */
[----:B------:R-:W-:-:S07]  /*1910*/  MOV R8, 0x1930 ;  /* 0x0000193000087802 */ /* 0x000fce0000000f00 */
[----:B------:R-:W-:Y:S05]  /*1920*/  CALL.REL.NOINC `($__internal_11_$__cuda_sm20_sqrt_rn_f32_slowpath) ;  /* 0x0000001800f87944 */ /* 0x000fea0003c00000 */
[----:B------:R-:W-:Y:S01]  /*1930*/  MOV R0, R10 ;  /* 0x0000000a00007202 */ /* 0x000fe20000000f00 */
[----:B------:R-:W-:Y:S06]  /*1940*/  BRA `(.L_x_270) ;  /* 0x0000000000107947 */ /* 0x000fec0003800000 */
.L_x_269:
[----:B------:R-:W-:Y:S01]  /*1950*/  FMUL.FTZ R8, R35, R0 ;  /* 0x0000000023087220 */ /* 0x000fe20000410000 */
[----:B------:R-:W-:-:S03]  /*1960*/  FMUL.FTZ R0, R0, 0.5 ;  /* 0x3f00000000007820 */ /* 0x000fc60000410000 */
[----:B------:R-:W-:-:S04]  /*1970*/  FFMA R35, -R8, R8, R35 ;  /* 0x0000000808237223 */ /* 0x000fc80000000123 */
[----:B------:R-:W-:-:S07]  /*1980*/  FFMA R0, R35, R0, R8 ;  /* 0x0000000023007223 */ /* 0x000fce0000000008 */
.L_x_270:
[----:B------:R-:W-:Y:S05]  /*1990*/  BSYNC.RECONVERGENT B1 ;  /* 0x0000000000017941 */ /* 0x000fea0003800200 */
.L_x_268:
[----:B------:R-:W0:Y:S01]  /*19a0*/  LDC.64 R8, c[0x0][0x400] ;  /* 0x00010000ff087b82 */ /* 0x000e220000000a00 */
[----:B------:R-:W-:-:S04]  /*19b0*/  FMUL R29, R29, R0 ;  /* 0x000000001d1d7220 */ /* 0x000fc80000400000 */
[----:B------:R-:W-:-:S03]  /*19c0*/  FMUL R29, R29, UR6 ;  /* 0x000000061d1d7c20 */ /* 0x000fc60008400000 */
[----:B------:R-:W1:Y:S01]  /*19d0*/  LDC.64 R10, c[0x0][0x418] ;  /* 0x00010600ff0a7b82 */ /* 0x000e620000000a00 */
[----:B------:R-:W-:Y:S01]  /*19e0*/  FFMA R35, -R27, R29, R28 ;  /* 0x0000001d1b237223 */ /* 0x000fe2000000011c */
[----:B0-----:R-:W-:-:S05]  /*19f0*/  IMAD.WIDE.U32 R8, R3, 0x4, R8 ;  /* 0x0000000403087825 */ /* 0x001fca00078e0008 */
[----:B------:R0:W-:Y:S04]  /*1a00*/  STG.E desc[UR18][R8.64], R35 ;  /* 0x0000002308007986 */ /* 0x0001e8000c101912 */
[----:B------:R-:W2:Y:S04]  /*1a10*/  LDG.E R29, desc[UR18][R18.64] ;  /* 0x00000012121d7981 */ /* 0x000ea8000c1e1900 */
[----:B------:R-:W2:Y:S01]  /*1a20*/  LDG.E R12, desc[UR18][R32.64] ;  /* 0x00000012200c7981 */ /* 0x000ea2000c1e1900 */
[----:B-1----:R-:W-:-:S03]  /*1a30*/  IMAD.WIDE.U32 R10, R3, 0x4, R10 ;  /* 0x00000004030a7825 */ /* 0x002fc600078e000a */
[----:B------:R-:W3:Y:S04]  /*1a40*/  LDG.E R34, desc[UR18][R20.64] ;  /* 0x0000001214227981 */ /* 0x000ee8000c1e1900 */
[----:B------:R1:W3:Y:S02]  /*1a50*/  LDG.E R11, desc[UR18][R10.64] ;  /* 0x000000120a0b7981 */ /* 0x0002e4000c1e1900 */
[----:B-1----:R-:W-:Y:S02]  /*1a60*/  IMAD.U32 R10, RZ, RZ, UR8 ;  /* 0x00000008ff0a7e24 */ /* 0x002fe4000f8e00ff */
[----:B--2---:R-:W-:Y:S02]  /*1a70*/  FMUL R37, R29, R12 ;  /* 0x0000000c1d257220 */ /* 0x004fe40000400000 */
[----:B------:R-:W1:Y:S02]  /*1a80*/  LDC.64 R28, c[0x0][0x410] ;  /* 0x00010400ff1c7b82 */ /* 0x000e640000000a00 */
[----:B------:R-:W-:-:S04]  /*1a90*/  FMUL R37, R12, R37 ;  /* 0x000000250c257220 */ /* 0x000fc80000400000 */
[----:B------:R-:W-:-:S04]  /*1aa0*/  FMUL R37, R37, R0 ;  /* 0x0000000025257220 */ /* 0x000fc80000400000 */
[----:B------:R-:W-:-:S04]  /*1ab0*/  FMUL R12, R37, UR4 ;  /* 0x00000004250c7c20 */ /* 0x000fc80008400000 */
[----:B------:R-:W-:-:S04]  /*1ac0*/  FMUL R13, R13, R12 ;  /* 0x0000000c0d0d7220 */ /* 0x000fc80000400000 */
[----:B---3--:R-:W-:Y:S01]  /*1ad0*/  FFMA R36, R34, R11, -R13 ;  /* 0x0000000b22247223 */ /* 0x008fe2000000080d */
[----:B------:R-:W-:Y:S01]  /*1ae0*/  MOV R11, UR9 ;  /* 0x00000009000b7c02 */ /* 0x000fe20008000f00 */
[----:B------:R-:W2:Y:S01]  /*1af0*/  LDC.64 R12, c[0x0][0x428] ;  /* 0x00010a00ff0c7b82 */ /* 0x000ea20000000a00 */
[----:B-1----:R-:W-:-:S05]  /*1b00*/  IMAD.WIDE.U32 R28, R3, 0x4, R28 ;  /* 0x00000004031c7825 */ /* 0x002fca00078e001c */
[----:B------:R1:W-:Y:S04]  /*1b10*/  STG.E desc[UR18][R28.64], R36 ;  /* 0x000000241c007986 */ /* 0x0003e8000c101912 */
[----:B------:R3:W4:Y:S04]  /*1b20*/  LDG.E R34, desc[UR18][R10.64] ;  /* 0x000000120a227981 */ /* 0x000728000c1e1900 */
[----:B0-----:R-:W4:Y:S01]  /*1b30*/  LDG.E R35, desc[UR18][R32.64] ;  /* 0x0000001220237981 */ /* 0x001f22000c1e1900 */
[----:B---3--:R-:W-:Y:S01]  /*1b40*/  MOV R10, UR10 ;  /* 0x0000000a000a7c02 */ /* 0x008fe20008000f00 */
[----:B--2---:R-:W-:-:S04]  /*1b50*/  IMAD.WIDE.U32 R12, R3, 0x4, R12 ;  /* 0x00000004030c7825 */ /* 0x004fc800078e000c */
[----:B------:R-:W-:Y:S02]  /*1b60*/  IMAD.U32 R11, RZ, RZ, UR11 ;  /* 0x0000000bff0b7e24 */ /* 0x000fe4000f8e00ff */
[----:B------:R-:W2:Y:S04]  /*1b70*/  LDG.E R12, desc[UR18][R12.64] ;  /* 0x000000120c0c7981 */ /* 0x000ea8000c1e1900 */
[----:B------:R0:W2:Y:S02]  /*1b80*/  LDG.E R37, desc[UR18][R10.64] ;  /* 0x000000120a257981 */ /* 0x0000a4000c1e1900 */
[----:B0-----:R-:W0:Y:S02]  /*1b90*/  LDC.64 R10, c[0x0][0x420] ;  /* 0x00010800ff0a7b82 */ /* 0x001e240000000a00 */
[----:B0-----:R-:W-:-:S04]  /*1ba0*/  IMAD.WIDE.U32 R10, R3, 0x4, R10 ;  /* 0x00000004030a7825 */ /* 0x001fc800078e000a */
[----:B----4-:R-:W-:-:S04]  /*1bb0*/  FMUL R34, R34, R35 ;  /* 0x0000002322227220 */ /* 0x010fc80000400000 */
[----:B------:R-:W-:-:S04]  /*1bc0*/  FMUL R35, R35, R34 ;  /* 0x0000002223237220 */ /* 0x000fc80000400000 */
[----:B------:R-:W-:-:S04]  /*1bd0*/  FMUL R35, R35, R0 ;  /* 0x0000000023237220 */ /* 0x000fc80000400000 */
[----:B------:R-:W-:-:S04]  /*1be0*/  FMUL R35, R35, UR5 ;  /* 0x0000000523237c20 */ /* 0x000fc80008400000 */
[----:B------:R-:W-:Y:S02]  /*1bf0*/  FMUL R26, R26, R35 ;  /* 0x000000231a1a7220 */ /* 0x000fe40000400000 */
[----:B------:R-:W0:Y:S02]  /*1c00*/  LDC.64 R34, c[0x0][0x438] ;  /* 0x00010e00ff227b82 */ /* 0x000e240000000a00 */
[----:B--2---:R-:W-:-:S05]  /*1c10*/  FFMA R37, R37, R12, -R26 ;  /* 0x0000000c25257223 */ /* 0x004fca000000081a */
[----:B------:R2:W-:Y:S01]  /*1c20*/  STG.E desc[UR18][R10.64], R37 ;  /* 0x000000250a007986 */ /* 0x0005e2000c101912 */
[----:B------:R-:W3:Y:S03]  /*1c30*/  LDC.64 R12, c[0x0][0x430] ;  /* 0x00010c00ff0c7b82 */ /* 0x000ee60000000a00 */
[----:B------:R-:W4:Y:S04]  /*1c40*/  LDG.E R32, desc[UR18][R32.64] ;  /* 0x0000001220207981 */ /* 0x000f28000c1e1900 */
[----:B------:R-:W4:Y:S04]  /*1c50*/  LDG.E R26, desc[UR18][R22.64] ;  /* 0x00000012161a7981 */ /* 0x000f28000c1e1900 */
[----:B------:R-:W5:Y:S01]  /*1c60*/  LDG.E R0, desc[UR18][R24.64] ;  /* 0x0000001218007981 */ /* 0x000f62000c1e1900 */
[----:B0-----:R-:W-:-:S06]  /*1c70*/  IMAD.WIDE.U32 R34, R3, 0x4, R34 ;  /* 0x0000000403227825 */ /* 0x001fcc00078e0022 */
[----:B------:R-:W5:Y:S01]  /*1c80*/  LDG.E R35, desc[UR18][R34.64] ;  /* 0x0000001222237981 */ /* 0x000f62000c1e1900 */
[----:B---3--:R-:W-:-:S04]  /*1c90*/  IMAD.WIDE.U32 R12, R3, 0x4, R12 ;  /* 0x00000004030c7825 */ /* 0x008fc800078e000c */
[----:B----4-:R-:W-:-:S04]  /*1ca0*/  FMUL R26, R26, R32 ;  /* 0x000000201a1a7220 */ /* 0x010fc80000400000 */
[----:B------:R-:W-:-:S04]  /*1cb0*/  FMUL R26, R32, R26 ;  /* 0x0000001a201a7220 */ /* 0x000fc80000400000 */
[----:B------:R-:W-:-:S04]  /*1cc0*/  FMUL R26, R26, UR6 ;  /* 0x000000061a1a7c20 */ /* 0x000fc80008400000 */
[----:B------:R-:W-:-:S04]  /*1cd0*/  FMUL R27, R27, R26 ;  /* 0x0000001a1b1b7220 */ /* 0x000fc80000400000 */
[----:B-----5:R-:W-:Y:S02]  /*1ce0*/  FFMA R33, R0, R35, -R27 ;  /* 0x0000002300217223 */ /* 0x020fe4000000081b */
[----:B------:R-:W0:Y:S03]  /*1cf0*/  LDC.64 R26, c[0x0][0x3c0] ;  /* 0x0000f000ff1a7b82 */ /* 0x000e260000000a00 */
[----:B------:R3:W-:Y:S04]  /*1d00*/  STG.E desc[UR18][R12.64], R33 ;  /* 0x000000210c007986 */ /* 0x0007e8000c101912 */
[----:B------:R-:W4:Y:S04]  /*1d10*/  LDG.E R30, desc[UR18][R30.64] ;  /* 0x000000121e1e7981 */ /* 0x000f28000c1e1900 */
[----:B------:R-:W4:Y:S04]  /*1d20*/  LDG.E R15, desc[UR18][R14.64] ;  /* 0x000000120e0f7981 */ /* 0x000f28000c1e1900 */
[----:B------:R-:W5:Y:S01]  /*1d30*/  LDG.E R9, desc[UR18][R8.64] ;  /* 0x0000001208097981 */ /* 0x000f62000c1e1900 */
[----:B0-----:R-:W-:-:S04]  /*1d40*/  IMAD.WIDE.U32 R26, R3, 0x4, R26 ;  /* 0x00000004031a7825 */ /* 0x001fc800078e001a */
[----:B----4-:R-:W-:Y:S02]  /*1d50*/  FADD R0, R30, R15 ;  /* 0x0000000f1e007221 */ /* 0x010fe40000000000 */
[----:B------:R-:W0:Y:S02]  /*1d60*/  LDC.64 R30, c[0x0][0x3c8] ;  /* 0x0000f200ff1e7b82 */ /* 0x000e240000000a00 */
[----:B-----5:R-:W-:-:S05]  /*1d70*/  FADD R35, R0, R9 ;  /* 0x0000000900237221 */ /* 0x020fca0000000000 */
[----:B------:R4:W-:Y:S04]  /*1d80*/  STG.E desc[UR18][R26.64], R35 ;  /* 0x000000231a007986 */ /* 0x0009e8000c101912 */
[----:B-1----:R-:W5:Y:S04]  /*1d90*/  LDG.E R28, desc[UR18][R28.64] ;  /* 0x000000121c1c7981 */ /* 0x002f68000c1e1900 */
[----:B--2---:R-:W5:Y:S04]  /*1da0*/  LDG.E R11, desc[UR18][R10.64] ;  /* 0x000000120a0b7981 */ /* 0x004f68000c1e1900 */
[----:B---3--:R-:W2:Y:S01]  /*1db0*/  LDG.E R13, desc[UR18][R12.64] ;  /* 0x000000120c0d7981 */ /* 0x008ea2000c1e1900 */
[----:B0-----:R-:W-:-:S04]  /*1dc0*/  IMAD.WIDE.U32 R8, R3, 0x4, R30 ;  /* 0x0000000403087825 */ /* 0x001fc800078e001e */
[----:B-----5:R-:W-:-:S04]  /*1dd0*/  FADD R0, R28, R11 ;  /* 0x0000000b1c007221 */ /* 0x020fc80000000000 */
[----:B--2---:R-:W-:-:S05]  /*1de0*/  FADD R3, R0, R13 ;  /* 0x0000000d00037221 */ /* 0x004fca0000000000 */
[----:B------:R4:W-:Y:S02]  /*1df0*/  STG.E desc[UR18][R8.64], R3 ;  /* 0x0000000308007986 */ /* 0x0009e4000c101912 */
.L_x_255:
[----:B01234-:R-:W-:Y:S05]  /*1e00*/  BSYNC.RECONVERGENT B0 ;  /* 0x0000000000007941 */ /* 0x01ffea0003800200 */
.L_x_254:
[----:B------:R-:W-:Y:S01]  /*1e10*/  UIADD3 UR8, UP0, UPT, UR8, 0x4, URZ ;  /* 0x0000000408087890 */ /* 0x000fe2000ff1e0ff */
[----:B------:R-:W-:Y:S01]  /*1e20*/  IADD3 R16, PT, PT, R16, UR15, RZ ;  /* 0x0000000f10107c10 */ /* 0x000fe2000fffe0ff */
[----:B------:R-:W-:Y:S01]  /*1e30*/  UIADD3 UR7, UPT, UPT, UR7, 0x1, URZ ;  /* 0x0000000107077890 */ /* 0x000fe2000fffe0ff */
[----:B------:R-:W-:Y:S01]  /*1e40*/  IADD3 R7, PT, PT, R7, UR15, RZ ;  /* 0x0000000f07077c10 */ /* 0x000fe2000fffe0ff */
[----:B------:R-:W-:Y:S01]  /*1e50*/  UIADD3.X UR9, UPT, UPT, URZ, UR9, URZ, UP0, !UPT ;  /* 0x00000009ff097290 */ /* 0x000fe200087fe4ff */
[----:B------:R-:W-:Y:S01]  /*1e60*/  VIADD R6, R6, UR15 ;  /* 0x0000000f06067c36 */ /* 0x000fe20008000000 */
[----:B------:R-:W-:Y:S01]  /*1e70*/  UISETP.NE.AND UP0, UPT, UR7, URZ, UPT ;  /* 0x000000ff0700728c */ /* 0x000fe2000bf05270 */
[----:B------:R-:W-:Y:S01]  /*1e80*/  IADD3 R5, PT, PT, R5, UR15, RZ ;  /* 0x0000000f05057c10 */ /* 0x000fe2000fffe0ff */
[----:B------:R-:W-:Y:S01]  /*1e90*/  UIADD3 UR10, UP1, UPT, UR10, 0x4, URZ ;  /* 0x000000040a0a7890 */ /* 0x000fe2000ff3e0ff */
[----:B------:R-:W-:Y:S01]  /*1ea0*/  IADD3 R4, PT, PT, R4, UR15, RZ ;  /* 0x0000000f04047c10 */ /* 0x000fe2000fffe0ff */
[----:B------:R-:W-:-:S02]  /*1eb0*/  UIADD3 UR13, UPT, UPT, UR13, 0x1, URZ ;  /* 0x000000010d0d7890 */ /* 0x000fc4000fffe0ff */
[----:B------:R-:W-:Y:S02]  /*1ec0*/  UIADD3 UR14, UPT, UPT, UR14, 0x1, URZ ;  /* 0x000000010e0e7890 */ /* 0x000fe4000fffe0ff */
[----:B------:R-:W-:Y:S01]  /*1ed0*/  UIADD3.X UR11, UPT, UPT, URZ, UR11, URZ, UP1, !UPT ;  /* 0x0000000bff0b7290 */ /* 0x000fe20008ffe4ff */
[----:B------:R-:W-:Y:S11]  /*1ee0*/  BRA.U UP0, `(.L_x_271) ;  /* 0xffffffe900247547 */ /* 0x000ff6000b83ffff */
[----:B------:R-:W-:Y:S05]  /*1ef0*/  EXIT ;  /* 0x000000000000794d */ /* 0x000fea0003800000 */
.L_x_253:
[----:B------:R-:W-:Y:S01]  /*1f00*/  IMAD.U32 R0, RZ, RZ, UR16 ;  /* 0x00000010ff007e24 */ /* 0x000fe2000f8e00ff */
[C---:B------:R-:W-:Y:S01]  /*1f10*/  IADD3 R5, PT, PT, R3.reuse, -UR16, RZ ;  /* 0x8000001003057c10 */ /* 0x040fe2000fffe0ff */
[C-C-:B------:R-:W-:Y:S01]  /*1f20*/  IMAD R13, R3.reuse, UR17, R2.reuse ;  /* 0x00000011030d7c24 */ /* 0x140fe2000f8e0202 */
[----:B------:R-:W-:Y:S01]  /*1f30*/  IADD3 R17, PT, PT, R3, -0x1, RZ ;  /* 0xffffffff03117810 */ /* 0x000fe20007ffe0ff */
[----:B------:R-:W-:Y:S01]  /*1f40*/  UIMAD UR26, UR16, UR17, URZ ;  /* 0x00000011101a72a4 */ /* 0x000fe2000f8e02ff */
[----:B------:R-:W-:Y:S01]  /*1f50*/  IADD3 R9, PT, PT, R0, UR7, R9 ;  /* 0x0000000700097c10 */ /* 0x000fe2000fffe009 */
[----:B------:R-:W-:Y:S01]  /*1f60*/  VIADD R13, R13, 0xfffffffe ;  /* 0xfffffffe0d0d7836 */ /* 0x000fe20000000000 */
[----:B------:R-:W-:Y:S01]  /*1f70*/  IADD3 R0, PT, PT, RZ, -UR16, RZ ;  /* 0x80000010ff007c10 */ /* 0x000fe2000fffe0ff */
[--C-:B------:R-:W-:Y:S01]  /*1f80*/  IMAD R16, R5, UR17, R2.reuse ;  /* 0x0000001105107c24 */ /* 0x100fe2000f8e0202 */
[----:B------:R-:W1:Y:S01]  /*1f90*/  LDCU UR27, c[0x0][0x38c] ;  /* 0x00007180ff1b77ac */ /* 0x000e620008000800 */
[----:B------:R-:W-:-:S02]  /*1fa0*/  IMAD R17, R17, UR17, R2 ;  /* 0x0000001111117c24 */ /* 0x000fc4000f8e0202 */
[----:B------:R-:W-:Y:S02]  /*1fb0*/  IMAD R7, R0, 0x2, R3 ;  /* 0x0000000200077824 */ /* 0x000fe400078e0203 */
[----:B------:R-:W-:Y:S02]  /*1fc0*/  HFMA2 R3, -RZ, RZ, 0, 0 ;  /* 0x00000000ff037431 */ /* 0x000fe400000001ff */
[--C-:B------:R-:W-:Y:S01]  /*1fd0*/  IMAD R27, R9, UR17, R2.reuse ;  /* 0x00000011091b7c24 */ /* 0x100fe2000f8e0202 */
[----:B------:R-:W2:Y:S01]  /*1fe0*/  LDCU.64 UR8, c[0x0][0x450] ;  /* 0x00008a00ff0877ac */ /* 0x000ea20008000a00 */
[----:B------:R-:W-:Y:S01]  /*1ff0*/  IMAD R26, R7, UR17, R2 ;  /* 0x00000011071a7c24 */ /* 0x000fe2000f8e0202 */
[----:B------:R-:W3:Y:S01]  /*2000*/  LDCU.64 UR10, c[0x0][0x458] ;  /* 0x00008b00ff0a77ac */ /* 0x000ee20008000a00 */
[----:B------:R-:W4:Y:S01]  /*2010*/  LDCU.128 UR20, c[0x3][URZ] ;  /* 0x00c00000ff1477ac */ /* 0x000f220008000c00 */
[----:B------:R-:W-:-:S12]  /*2020*/  UIADD3 UR7, UPT, UPT, -UR14, URZ, URZ ;  /* 0x000000ff0e077290 */ /* 0x000fd8000fffe1ff */
.L_x_277:
[----:B------:R-:W-:Y:S01]  /*2030*/  IADD3 R28, PT, PT, R13, 0x2, RZ ;  /* 0x000000020d1c7810 */ /* 0x000fe20007ffe0ff */
[----:B------:R-:W-:Y:S03]  /*2040*/  BSSY.RECONVERGENT B0, `(.L_x_272) ;  /* 0x00000e6000007945 */ /* 0x000fe60003800200 */
[----:B------:R-:W-:-:S04]  /*2050*/  ISETP.GE.AND P1, PT, R28, UR12, PT ;  /* 0x0000000c1c007c0c */ /* 0x000fc8000bf26270 */
[----:B------:R-:W-:-:S13]  /*2060*/  ISETP.LT.OR P1, PT, R28, 0x4, P1 ;  /* 0x000000041c00780c */ /* 0x000fda0000f21670 */
[----:B------:R-:W-:Y:S05]  /*2070*/  @P1 BRA `(.L_x_273) ;  /* 0x0000000c00881947 */ /* 0x000fea0003800000 */
[----:B------:R-:W-:-:S04]  /*2080*/  ISETP.GT.U32.AND P1, PT, R3, 0x3, P0 ;  /* 0x000000030300780c */ /* 0x000fc80000724070 */
[----:B------:R-:W-:-:S04]  /*2090*/  ISETP.LT.AND P1, PT, R3, UR24, P1 ;  /* 0x0000001803007c0c */ /* 0x000fc80008f21270 */
[----:B------:R-:W-:-:S04]  /*20a0*/  ISETP.GT.AND P1, PT, R2, 0x3, P1 ;  /* 0x000000030200780c */ /* 0x000fc80000f24270 */
[----:B------:R-:W-:-:S13]  /*20b0*/  ISETP.LT.AND P1, PT, R2, UR25, P1 ;  /* 0x0000001902007c0c */ /* 0x000fda0008f21270 */
[----:B------:R-:W-:Y:S05]  /*20c0*/  @!P1 BRA `(.L_x_273) ;  /* 0x0000000c00749947 */ /* 0x000fea0003800000 */
[----:B------:R-:W5:Y:S08]  /*20d0*/  LDC.64 R32, c[0x0][0x3b0] ;  /* 0x0000ec00ff207b82 */ /* 0x000f700000000a00 */
[----:B------:R-:W1:Y:S08]  /*20e0*/  LDC.64 R6, c[0x0][0x3a8] ;  /* 0x0000ea00ff067b82 */ /* 0x000e700000000a00 */
[----:B------:R-:W2:Y:S01]  /*20f0*/  LDC R10, c[0x0][0x394] ;  /* 0x0000e500ff0a7b82 */ /* 0x000ea20000000800 */
[----:B-----5:R-:W-:-:S04]  /*2100*/  IMAD.WIDE.U32 R14, R28, 0x4, R32 ;  /* 0x000000041c0e7825 */ /* 0x020fc800078e0020 */
[--C-:B------:R-:W-:Y:S02]  /*2110*/  IMAD.WIDE R36, R16, 0x4, R32.reuse ;  /* 0x0000000410247825 */ /* 0x100fe400078e0220 */
[----:B0-----:R0:W5:Y:S02]  /*2120*/  LDG.E R14, desc[UR18][R14.64] ;  /* 0x000000120e0e7981 */ /* 0x001164000c1e1900 */
[--C-:B------:R-:W-:Y:S02]  /*2130*/  IMAD.WIDE R30, R27, 0x4, R32.reuse ;  /* 0x000000041b1e7825 */ /* 0x100fe400078e0220 */
[----:B------:R-:W5:Y:S02]  /*2140*/  LDG.E R12, desc[UR18][R36.64] ;  /* 0x00000012240c7981 */ /* 0x000f64000c1e1900 */
[----:B------:R-:W-:Y:S02]  /*2150*/  IMAD.WIDE R32, R26, 0x4, R32 ;  /* 0x000000041a207825 */ /* 0x000fe400078e0220 */
[----:B------:R3:W4:Y:S04]  /*2160*/  LDG.E R0, desc[UR18][R30.64] ;  /* 0x000000121e007981 */ /* 0x000728000c1e1900 */
[----:B------:R-:W4:Y:S01]  /*2170*/  LDG.E R11, desc[UR18][R32.64] ;  /* 0x00000012200b7981 */ /* 0x000f22000c1e1900 */
[----:B-1----:R-:W-:-:S04]  /*2180*/  IMAD.WIDE.U32 R4, R28, 0x4, R6 ;  /* 0x000000041c047825 */ /* 0x002fc800078e0006 */
[----:B------:R-:W-:Y:S01]  /*2190*/  IMAD.WIDE R6, R17, 0x4, R6 ;  /* 0x0000000411067825 */ /* 0x000fe200078e0206 */
[----:B------:R-:W4:Y:S04]  /*21a0*/  LDG.E R9, desc[UR18][R4.64] ;  /* 0x0000001204097981 */ /* 0x000f28000c1e1900 */
[----:B------:R1:W4:Y:S01]  /*21b0*/  LDG.E R8, desc[UR18][R6.64] ;  /* 0x0000001206087981 */ /* 0x000322000c1e1900 */
[----:B0-----:R-:W-:Y:S01]  /*21c0*/  MOV R15, UR26 ;  /* 0x0000001a000f7c02 */ /* 0x001fe20008000f00 */
[----:B--2---:R-:W-:-:S04]  /*21d0*/  IMAD.SHL.U32 R29, R10, 0x2, RZ ;  /* 0x000000020a1d7824 */ /* 0x004fc800078e00ff */
[----:B---3--:R-:W-:-:S04]  /*21e0*/  IMAD.WIDE R30, R15, 0x4, R30 ;  /* 0x000000040f1e7825 */ /* 0x008fc800078e021e */
[----:B-1----:R-:W-:-:S04]  /*21f0*/  IMAD.WIDE R6, R29, 0x4, R6 ;  /* 0x000000041d067825 */ /* 0x002fc800078e0206 */
[----:B------:R-:W-:Y:S02]  /*2200*/  IMAD.WIDE R4, R15, 0x4, R30 ;  /* 0x000000040f047825 */ /* 0x000fe400078e021e */
[----:B------:R-:W2:Y:S02]  /*2210*/  LDG.E R30, desc[UR18][R30.64] ;  /* 0x000000121e1e7981 */ /* 0x000ea4000c1e1900 */
[C---:B------:R-:W-:Y:S02]  /*2220*/  IMAD R35, R10.reuse, -0x3, RZ ;  /* 0xfffffffd0a237824 */ /* 0x040fe400078e02ff */
[----:B------:R0:W3:Y:S02]  /*2230*/  LDG.E R15, desc[UR18][R4.64] ;  /* 0x00000012040f7981 */ /* 0x0000e4000c1e1900 */
[----:B0-----:R-:W-:Y:S01]  /*2240*/  IMAD.WIDE R4, R35, 0x4, R6 ;  /* 0x0000000423047825 */ /* 0x001fe200078e0206 */
[----:B------:R-:W-:-:S05]  /*2250*/  LEA R35, -R10, RZ, 0x2 ;  /* 0x000000ff0a237211 */ /* 0x000fca00078e11ff */
[----:B------:R-:W-:-:S04]  /*2260*/  IMAD.WIDE R34, R35, 0x4, R6 ;  /* 0x0000000423227825 */ /* 0x000fc800078e0206 */
[----:B-----5:R-:W-:Y:S01]  /*2270*/  FADD R12, R14, -R12 ;  /* 0x8000000c0e0c7221 */ /* 0x020fe20000000000 */
[----:B----4-:R-:W-:-:S03]  /*2280*/  FADD R0, R0, -R11 ;  /* 0x8000000b00007221 */ /* 0x010fc60000000000 */
[----:B------:R-:W-:Y:S02]  /*2290*/  FFMA R11, R12, UR20, RZ ;  /* 0x000000140c0b7c23 */ /* 0x000fe400080000ff */
[----:B------:R0:W4:Y:S02]  /*22a0*/  LDG.E R12, desc[UR18][R6.64] ;  /* 0x00000012060c7981 */ /* 0x000124000c1e1900 */
[----:B------:R-:W-:Y:S01]  /*22b0*/  FFMA R11, R0, UR21, R11 ;  /* 0x00000015000b7c23 */ /* 0x000fe2000800000b */
[----:B------:R-:W-:Y:S02]  /*22c0*/  IADD3 R0, PT, PT, -R29, RZ, RZ ;  /* 0x000000ff1d007210 */ /* 0x000fe40007ffe1ff */
[----:B------:R1:W4:Y:S01]  /*22d0*/  LDG.E R29, desc[UR18][R4.64] ;  /* 0x00000012041d7981 */ /* 0x000322000c1e1900 */
[----:B------:R-:W-:Y:S02]  /*22e0*/  FADD R8, R9, -R8 ;  /* 0x8000000809087221 */ /* 0x000fe40000000000 */
[----:B------:R-:W-:-:S02]  /*22f0*/  IMAD R9, R0, UR27, RZ ;  /* 0x0000001b00097c24 */ /* 0x000fc4000f8e02ff */
[----:B0-----:R-:W-:-:S04]  /*2300*/  IMAD.WIDE R6, R10, 0x4, R6 ;  /* 0x000000040a067825 */ /* 0x001fc800078e0206 */
[----:B------:R-:W-:-:S04]  /*2310*/  IMAD.WIDE R36, R9, 0x4, R36 ;  /* 0x0000000409247825 */ /* 0x000fc800078e0224 */
[----:B------:R-:W-:Y:S02]  /*2320*/  IMAD.WIDE R32, R9, 0x4, R32 ;  /* 0x0000000409207825 */ /* 0x000fe400078e0220 */
[----:B------:R-:W5:Y:S02]  /*2330*/  LDG.E R9, desc[UR18][R34.64] ;  /* 0x0000001222097981 */ /* 0x000f64000c1e1900 */
[----:B-1----:R-:W-:Y:S02]  /*2340*/  IMAD.WIDE R4, R0, 0x4, R4 ;  /* 0x0000000400047825 */ /* 0x002fe400078e0204 */
[----:B------:R-:W2:Y:S04]  /*2350*/  LDG.E R36, desc[UR18][R36.64] ;  /* 0x0000001224247981 */ /* 0x000ea8000c1e1900 */
[----:B------:R0:W5:Y:S04]  /*2360*/  LDG.E R35, desc[UR18][R6.64] ;  /* 0x0000001206237981 */ /* 0x000168000c1e1900 */
[----:B------:R1:W3:Y:S01]  /*2370*/  LDG.E R34, desc[UR18][R4.64] ;  /* 0x0000001204227981 */ /* 0x0002e2000c1e1900 */
[----:B0-----:R-:W-:-:S03]  /*2380*/  IMAD.WIDE R6, R10, 0x4, R6 ;  /* 0x000000040a067825 */ /* 0x001fc600078e0206 */
[----:B------:R-:W2:Y:S01]  /*2390*/  LDG.E R10, desc[UR18][R32.64] ;  /* 0x00000012200a7981 */ /* 0x000ea2000c1e1900 */
[----:B-1----:R-:W0:Y:S03]  /*23a0*/  LDC.64 R4, c[0x0][0x3d0] ;  /* 0x0000f400ff047b82 */ /* 0x002e260000000a00 */
[----:B------:R1:W3:Y:S01]  /*23b0*/  LDG.E R0, desc[UR18][R6.64] ;  /* 0x0000001206007981 */ /* 0x0002e2000c1e1900 */
[----:B------:R-:W-:-:S03]  /*23c0*/  FFMA R8, R8, UR20, RZ ;  /* 0x0000001408087c23 */ /* 0x000fc600080000ff */
[----:B------:R-:W2:Y:S01]  /*23d0*/  LDG.E R32, desc[UR18][R20.64] ;  /* 0x0000001214207981 */ /* 0x000ea2000c1e1900 */
[----:B-1----:R-:W1:Y:S01]  /*23e0*/  LDC.64 R6, c[0x0][0x478] ;  /* 0x00011e00ff067b82 */ /* 0x002e620000000a00 */
[----:B0-----:R-:W-:-:S05]  /*23f0*/  IMAD.WIDE.U32 R4, R28, 0x4, R4 ;  /* 0x000000041c047825 */ /* 0x001fca00078e0004 */
[----:B------:R-:W2:Y:S01]  /*2400*/  LDG.E R14, desc[UR18][R4.64] ;  /* 0x00000012040e7981 */ /* 0x000ea2000c1e1900 */
[----:B-1----:R-:W-:-:S05]  /*2410*/  IMAD.WIDE.U32 R6, R28, 0x4, R6 ;  /* 0x000000041c067825 */ /* 0x002fca00078e0006 */
[----:B------:R0:W2:Y:S02]  /*2420*/  LDG.E R33, desc[UR18][R6.64] ;  /* 0x0000001206217981 */ /* 0x0000a4000c1e1900 */
[----:B0-----:R-:W0:Y:S02]  /*2430*/  LDC.64 R6, c[0x0][0x3e8] ;  /* 0x0000fa00ff067b82 */ /* 0x001e240000000a00 */
[----:B0-----:R-:W-:-:S05]  /*2440*/  IMAD.WIDE.U32 R6, R28, 0x4, R6 ;  /* 0x000000041c067825 */ /* 0x001fca00078e0006 */
[----:B------:R0:W2:Y:S01]  /*2450*/  LDG.E R31, desc[UR18][R6.64] ;  /* 0x00000012061f7981 */ /* 0x0000a2000c1e1900 */
[----:B----4-:R-:W-:-:S03]  /*2460*/  FADD R29, R12, -R29 ;  /* 0x8000001d0c1d7221 */ /* 0x010fc60000000000 */
[----:B------:R-:W4:Y:S01]  /*2470*/  LDG.E R12, desc[UR18][R18.64] ;  /* 0x00000012120c7981 */ /* 0x000f22000c1e1900 */
[----:B------:R-:W-:Y:S01]  /*2480*/  FFMA R29, R29, UR21, R8 ;  /* 0x000000151d1d7c23 */ /* 0x000fe20008000008 */
[----:B-----5:R-:W-:Y:S02]  /*2490*/  FADD R35, R35, -R9 ;  /* 0x8000000923237221 */ /* 0x020fe40000000000 */
[----:B------:R-:W0:Y:S02]  /*24a0*/  LDC.64 R8, c[0x0][0x3b8] ;  /* 0x0000ee00ff087b82 */ /* 0x000e240000000a00 */
[----:B------:R-:W-:Y:S01]  /*24b0*/  FFMA R35, R35, UR22, R29 ;  /* 0x0000001623237c23 */ /* 0x000fe2000800001d */
[----:B------:R-:W-:Y:S02]  /*24c0*/  VIADD R29, R13, 0x1 ;  /* 0x000000010d1d7836 */ /* 0x000fe40000000000 */
[----:B---3--:R-:W-:Y:S02]  /*24d0*/  FADD R0, R0, -R34 ;  /* 0x8000002200007221 */ /* 0x008fe40000000000 */
[----:B0-----:R-:W-:-:S04]  /*24e0*/  IMAD.WIDE.U32 R6, R29, 0x4, R8 ;  /* 0x000000041d067825 */ /* 0x001fc800078e0008 */
[----:B------:R-:W-:Y:S02]  /*24f0*/  FFMA R29, R0, UR23, R35 ;  /* 0x00000017001d7c23 */ /* 0x000fe40008000023 */
[----:B------:R0:W3:Y:S02]  /*2500*/  LDG.E R0, desc[UR18][R6.64] ;  /* 0x0000001206007981 */ /* 0x0000e4000c1e1900 */
[----:B0-----:R-:W-:-:S05]  /*2510*/  IMAD.WIDE.U32 R6, R28, 0x4, R8 ;  /* 0x000000041c067825 */ /* 0x001fca00078e0008 */
[----:B------:R-:W3:Y:S01]  /*2520*/  LDG.E R35, desc[UR18][R6.64] ;  /* 0x0000001206237981 */ /* 0x000ee2000c1e1900 */
[----:B--2---:R-:W-:Y:S01]  /*2530*/  FADD R30, R30, -R36 ;  /* 0x800000241e1e7221 */ /* 0x004fe20000000000 */
[----:B------:R-:W-:Y:S02]  /*2540*/  FADD R15, R15, -R10 ;  /* 0x8000000a0f0f7221 */ /* 0x000fe40000000000 */
[----:B------:R-:W2:Y:S01]  /*2550*/  LDG.E R34, desc[UR18][R6.64+0x4] ;  /* 0x0000041206227981 */ /* 0x000ea2000c1e1900 */
[----:B------:R-:W-:Y:S01]  /*2560*/  FFMA R30, R30, UR22, R11 ;  /* 0x000000161e1e7c23 */ /* 0x000fe2000800000b */
[----:B------:R-:W-:-:S05]  /*2570*/  IADD3 R11, PT, PT, R13, -0x1, RZ ;  /* 0xffffffff0d0b7810 */ /* 0x000fca0007ffe0ff */
[----:B------:R-:W-:-:S04]  /*2580*/  IMAD.WIDE.U32 R10, R11, 0x4, R8 ;  /* 0x000000040b0a7825 */ /* 0x000fc800078e0008 */
[----:B------:R-:W-:Y:S02]  /*2590*/  FFMA R30, R15, UR23, R30 ;  /* 0x000000170f1e7c23 */ /* 0x000fe4000800001e */
[----:B------:R-:W5:Y:S01]  /*25a0*/  LDG.E R10, desc[UR18][R10.64] ;  /* 0x000000120a0a7981 */ /* 0x000f62000c1e1900 */
[----:B----4-:R-:W-:Y:S01]  /*25b0*/  FMUL R37, R12, R14 ;  /* 0x0000000e0c257220 */ /* 0x010fe20000400000 */
[----:B------:R-:W-:-:S03]  /*25c0*/  MOV R12, 0x40000000 ;  /* 0x40000000000c7802 */ /* 0x000fc60000000f00 */
[----:B------:R-:W-:Y:S02]  /*25d0*/  FMUL R14, R14, R37 ;  /* 0x000000250e0e7220 */ /* 0x000fe40000400000 */
[----:B------:R-:W-:-:S04]  /*25e0*/  FFMA R33, R33, R12, 1 ;  /* 0x3f80000021217423 */ /* 0x000fc8000000000c */
[----:B------:R-:W-:-:S04]  /*25f0*/  FMUL R14, R14, R33 ;  /* 0x000000210e0e7220 */ /* 0x000fc80000400000 */
[----:B------:R-:W-:-:S04]  /*2600*/  FMUL R14, R14, UR4 ;  /* 0x000000040e0e7c20 */ /* 0x000fc80008400000 */
[----:B------:R-:W-:-:S04]  /*2610*/  FMUL R37, R29, R14 ;  /* 0x0000000e1d257220 */ /* 0x000fc80000400000 */
[----:B------:R-:W-:Y:S01]  /*2620*/  FFMA R14, R32, R31, -R37 ;  /* 0x0000001f200e7223 */ /* 0x000fe20000000825 */
[----:B------:R-:W-:Y:S01]  /*2630*/  VIADD R37, R13, 0xfffffffe ;  /* 0xfffffffe0d257836 */ /* 0x000fe20000000000 */
[----:B------:R-:W5:Y:S03]  /*2640*/  LDG.E R31, desc[UR18][R6.64+0x8] ;  /* 0x00000812061f7981 */ /* 0x000f66000c1e1900 */
[--C-:B------:R-:W-:Y:S01]  /*2650*/  IMAD.WIDE.U32 R36, R37, 0x4, R8.reuse ;  /* 0x0000000425247825 */ /* 0x100fe200078e0008 */
[----:B------:R0:W4:Y:S03]  /*2660*/  LDG.E R32, desc[UR18][R6.64+0xc] ;  /* 0x00000c1206207981 */ /* 0x000126000c1e1900 */
[----:B------:R-:W-:Y:S01]  /*2670*/  IMAD.WIDE.U32 R8, R13, 0x4, R8 ;  /* 0x000000040d087825 */ /* 0x000fe200078e0008 */
[----:B------:R-:W4:Y:S04]  /*2680*/  LDG.E R11, desc[UR18][R36.64] ;  /* 0x00000012240b7981 */ /* 0x000f28000c1e1900 */
[----:B------:R1:W2:Y:S01]  /*2690*/  LDG.E R15, desc[UR18][R8.64] ;  /* 0x00000012080f7981 */ /* 0x0002a2000c1e1900 */
[----:B0-----:R-:W0:Y:S08]  /*26a0*/  LDC.64 R6, c[0x0][0x3e0] ;  /* 0x0000f800ff067b82 */ /* 0x001e300000000a00 */
[----:B-1----:R-:W1:Y:S01]  /*26b0*/  LDC.64 R8, c[0x0][0x470] ;  /* 0x00011c00ff087b82 */ /* 0x002e620000000a00 */
[----:B0-----:R-:W-:-:S04]  /*26c0*/  IMAD.WIDE.U32 R6, R28, 0x4, R6 ;  /* 0x000000041c067825 */ /* 0x001fc800078e0006 */
[----:B-1----:R-:W-:-:S04]  /*26d0*/  IMAD.WIDE.U32 R8, R28, 0x4, R8 ;  /* 0x000000041c087825 */ /* 0x002fc800078e0008 */
[----:B---3--:R-:W-:Y:S02]  /*26e0*/  FADD R0, R35, -R0 ;  /* 0x8000000023007221 */ /* 0x008fe40000000000 */
[----:B------:R0:W3:Y:S04]  /*26f0*/  LDG.E R35, desc[UR18][R8.64] ;  /* 0x0000001208237981 */ /* 0x0000e8000c1e1900 */
[----:B------:R1:W-:Y:S04]  /*2700*/  STG.E desc[UR18][R6.64], R14 ;  /* 0x0000000e06007986 */ /* 0x0003e8000c101912 */
[----:B------:R-:W5:Y:S01]  /*2710*/  LDG.E R37, desc[UR18][R4.64] ;  /* 0x0000001204257981 */ /* 0x000f62000c1e1900 */
[----:B0-----:R-:W-:-:S02]  /*2720*/  MOV R8, UR8 ;  /* 0x0000000800087c02 */ /* 0x001fc40008000f00 */
[----:B------:R-:W-:-:S05]  /*2730*/  MOV R9, UR9 ;  /* 0x0000000900097c02 */ /* 0x000fca0008000f00 */
[----:B------:R0:W5:Y:S02]  /*2740*/  LDG.E R36, desc[UR18][R8.64] ;  /* 0x0000001208247981 */ /* 0x000164000c1e1900 */
[----:B0-----:R-:W0:Y:S02]  /*2750*/  LDC.64 R8, c[0x0][0x3f8] ;  /* 0x0000fe00ff087b82 */ /* 0x001e240000000a00 */
[----:B0-----:R-:W-:-:S04]  /*2760*/  IMAD.WIDE.U32 R8, R28, 0x4, R8 ;  /* 0x000000041c087825 */ /* 0x001fc800078e0008 */
[----:B--2---:R-:W-:Y:S02]  /*2770*/  FADD R15, R34, -R15 ;  /* 0x8000000f220f7221 */ /* 0x004fe40000000000 */
[----:B------:R0:W2:Y:S02]  /*2780*/  LDG.E R34, desc[UR18][R8.64] ;  /* 0x0000001208227981 */ /* 0x0000a4000c1e1900 */
[----:B0-----:R-:W-:Y:S01]  /*2790*/  IMAD.U32 R8, RZ, RZ, UR10 ;  /* 0x0000000aff087e24 */ /* 0x001fe2000f8e00ff */
[----:B------:R-:W-:Y:S01]  /*27a0*/  MOV R9, UR11 ;  /* 0x0000000b00097c02 */ /* 0x000fe20008000f00 */
[----:B-----5:R-:W-:-:S04]  /*27b0*/  FMUL R36, R36, R37 ;  /* 0x0000002524247220 */ /* 0x020fc80000400000 */
[----:B------:R-:W-:-:S04]  /*27c0*/  FMUL R36, R37, R36 ;  /* 0x0000002425247220 */ /* 0x000fc80000400000 */
[----:B------:R-:W-:Y:S02]  /*27d0*/  FMUL R36, R33, R36 ;  /* 0x0000002421247220 */ /* 0x000fe40000400000 */
[----:B------:R0:W2:Y:S02]  /*27e0*/  LDG.E R33, desc[UR18][R8.64] ;  /* 0x0000001208217981 */ /* 0x0000a4000c1e1900 */
[----:B------:R-:W-:Y:S01]  /*27f0*/  FMUL R37, R36, UR5 ;  /* 0x0000000524257c20 */ /* 0x000fe20008400000 */
[----:B------:R-:W-:-:S03]  /*2800*/  FFMA R0, R0, UR20, RZ ;  /* 0x0000001400007c23 */ /* 0x000fc600080000ff */
[----:B-1----:R-:W-:Y:S01]  /*2810*/  FMUL R14, R30, R37 ;  /* 0x000000251e0e7220 */ /* 0x002fe20000400000 */
[----:B------:R-:W-:Y:S01]  /*2820*/  FFMA R0, R15, UR21, R0 ;  /* 0x000000150f007c23 */ /* 0x000fe20008000000 */
[----:B0-----:R-:W0:Y:S01]  /*2830*/  LDC.64 R8, c[0x0][0x408] ;  /* 0x00010200ff087b82 */ /* 0x001e220000000a00 */
[----:B------:R-:W-:Y:S01]  /*2840*/  FADD R31, R31, -R10 ;  /* 0x8000000a1f1f7221 */ /* 0x000fe20000000000 */
[----:B0-----:R-:W-:-:S04]  /*2850*/  IMAD.WIDE.U32 R8, R28, 0x4, R8 ;  /* 0x000000041c087825 */ /* 0x001fc800078e0008 */
[----:B--2---:R-:W-:Y:S02]  /*2860*/  FFMA R33, R33, R34, -R14 ;  /* 0x0000002221217223 */ /* 0x004fe4000000080e */
[----:B------:R-:W0:Y:S02]  /*2870*/  LDC.64 R14, c[0x0][0x3f0] ;  /* 0x0000fc00ff0e7b82 */ /* 0x000e240000000a00 */
[----:B0-----:R-:W-:-:S05]  /*2880*/  IMAD.WIDE.U32 R14, R28, 0x4, R14 ;  /* 0x000000041c0e7825 */ /* 0x001fca00078e000e */
[----:B------:R0:W-:Y:S04]  /*2890*/  STG.E desc[UR18][R14.64], R33 ;  /* 0x000000210e007986 */ /* 0x0001e8000c101912 */
[----:B------:R-:W0:Y:S04]  /*28a0*/  LDG.E R34, desc[UR18][R22.64] ;  /* 0x0000001216227981 */ /* 0x000e28000c1e1900 */
[----:B------:R-:W0:Y:S04]  /*28b0*/  LDG.E R10, desc[UR18][R4.64] ;  /* 0x00000012040a7981 */ /* 0x000e28000c1e1900 */
[----:B------:R-:W2:Y:S04]  /*28c0*/  LDG.E R8, desc[UR18][R8.64] ;  /* 0x0000001208087981 */ /* 0x000ea8000c1e1900 */
[----:B------:R-:W2:Y:S01]  /*28d0*/  LDG.E R37, desc[UR18][R24.64] ;  /* 0x0000001218257981 */ /* 0x000ea2000c1e1900 */
[----:B---3--:R-:W-:Y:S01]  /*28e0*/  FFMA R35, R35, R12, 1 ;  /* 0x3f80000023237423 */ /* 0x008fe2000000000c */
[----:B----4-:R-:W-:-:S04]  /*28f0*/  FADD R32, R32, -R11 ;  /* 0x8000000b20207221 */ /* 0x010fc80000000000 */
[----:B------:R-:W-:Y:S01]  /*2900*/  IADD3 R11, PT, PT, R35, -0xd000000, RZ ;  /* 0xf3000000230b7810 */ /* 0x000fe20007ffe0ff */
[----:B------:R-:W-:-:S03]  /*2910*/  FFMA R31, R31, UR22, R0 ;  /* 0x000000161f1f7c23 */ /* 0x000fc60008000000 */
[----:B------:R-:W-:Y:S01]  /*2920*/  ISETP.GT.U32.AND P1, PT, R11, 0x727fffff, PT ;  /* 0x727fffff0b00780c */ /* 0x000fe20003f24070 */
[----:B------:R1:W3:Y:S01]  /*2930*/  MUFU.RSQ R0, R35 ;  /* 0x0000002300007308 */ /* 0x0002e20000001400 */
[----:B------:R-:W-:Y:S01]  /*2940*/  BSSY.RECONVERGENT B1, `(.L_x_274) ;  /* 0x000000f000017945 */ /* 0x000fe20003800200 */
[----:B------:R-:W-:Y:S01]  /*2950*/  FFMA R31, R32, UR23, R31 ;  /* 0x00000017201f7c23 */ /* 0x000fe2000800001f */
[----:B0-----:R-:W-:-:S04]  /*2960*/  FMUL R33, R34, R10 ;  /* 0x0000000a22217220 */ /* 0x001fc80000400000 */
[----:B------:R-:W-:Y:S01]  /*2970*/  FMUL R33, R10, R33 ;  /* 0x000000210a217220 */ /* 0x000fe20000400000 */
[----:B--2---:R-:W-:-:S04]  /*2980*/  FMUL R32, R37, R8 ;  /* 0x0000000825207220 */ /* 0x004fc80000400000 */
[----:B-1-3--:R-:W-:Y:S05]  /*2990*/  @!P1 BRA `(.L_x_275) ;  /* 0x0000000000149947 */ /* 0x00afea0003800000 */
[----:B------:R-:W-:Y:S01]  /*29a0*/  IMAD.MOV.U32 R0, RZ, RZ, R35 ;  /* 0x000000ffff007224 */ /* 0x000fe200078e0023 */
[----:B------:R-:W-:-:S07]  /*29b0*/  MOV R8, 0x29d0 ;  /* 0x000029d000087802 */ /* 0x000fce0000000f00 */
[----:B------:R-:W-:Y:S05]  /*29c0*/  CALL.REL.NOINC `($__internal_11_$__cuda_sm20_sqrt_rn_f32_slowpath) ;  /* 0x0000000800d07944 */ /* 0x000fea0003c00000 */
[----:B------:R-:W-:Y:S01]  /*29d0*/  MOV R0, R10 ;  /* 0x0000000a00007202 */ /* 0x000fe20000000f00 */
[----:B------:R-:W-:Y:S06]  /*29e0*/  BRA `(.L_x_276) ;  /* 0x0000000000107947 */ /* 0x000fec0003800000 */
.L_x_275:
[----:B------:R-:W-:Y:S01]  /*29f0*/  FMUL.FTZ R8, R35, R0 ;  /* 0x0000000023087220 */ /* 0x000fe20000410000 */
[----:B------:R-:W-:-:S03]  /*2a00*/  FMUL.FTZ R0, R0, 0.5 ;  /* 0x3f00000000007820 */ /* 0x000fc60000410000 */
[----:B------:R-:W-:-:S04]  /*2a10*/  FFMA R35, -R8, R8, R35 ;  /* 0x0000000808237223 */ /* 0x000fc80000000123 */
[----:B------:R-:W-:-:S07]  /*2a20*/  FFMA R0, R35, R0, R8 ;  /* 0x0000000023007223 */ /* 0x000fce0000000008 */
.L_x_276:
[----:B------:R-:W-:Y:S05]  /*2a30*/  BSYNC.RECONVERGENT B1 ;  /* 0x0000000000017941 */ /* 0x000fea0003800200 */
.L_x_274:
        /* <DEDUP_REMOVED lines=12> */
[----:B-1----:R-:W-:Y:S01]  /*2b00*/  MOV R10, UR8 ;  /* 0x00000008000a7c02 */ /* 0x002fe20008000f00 */
[----:B--2---:R-:W-:Y:S02]  /*2b10*/  FMUL R37, R35, R12 ;  /* 0x0000000c23257220 */ /* 0x004fe40000400000 */
[----:B------:R-:W1:Y:S02]  /*2b20*/  LDC.64 R34, c[0x0][0x410] ;  /* 0x00010400ff227b82 */ /* 0x000e640000000a00 */
[----:B------:R-:W-:-:S04]  /*2b30*/  FMUL R37, R12, R37 ;  /* 0x000000250c257220 */ /* 0x000fc80000400000 */
[----:B------:R-:W-:-:S04]  /*2b40*/  FMUL R37, R37, R0 ;  /* 0x0000000025257220 */ /* 0x000fc80000400000 */
[----:B------:R-:W-:-:S04]  /*2b50*/  FMUL R12, R37, UR4 ;  /* 0x00000004250c7c20 */ /* 0x000fc80008400000 */
[----:B------:R-:W-:-:S04]  /*2b60*/  FMUL R29, R29, R12 ;  /* 0x0000000c1d1d7220 */ /* 0x000fc80000400000 */
[----:B---3--:R-:W-:Y:S02]  /*2b70*/  FFMA R37, R32, R11, -R29 ;  /* 0x0000000b20257223 */ /* 0x008fe4000000081d */
[----:B0-----:R-:W0:Y:S01]  /*2b80*/  LDC.64 R32, c[0x0][0x428] ;  /* 0x00010a00ff207b82 */ /* 0x001e220000000a00 */
[----:B------:R-:W-:Y:S02]  /*2b90*/  IMAD.U32 R11, RZ, RZ, UR9 ;  /* 0x00000009ff0b7e24 */ /* 0x000fe4000f8e00ff */
[----:B-1----:R-:W-:-:S05]  /*2ba0*/  IMAD.WIDE.U32 R34, R28, 0x4, R34 ;  /* 0x000000041c227825 */ /* 0x002fca00078e0022 */
[----:B------:R1:W-:Y:S04]  /*2bb0*/  STG.E desc[UR18][R34.64], R37 ;  /* 0x0000002522007986 */ /* 0x0003e8000c101912 */
[----:B------:R2:W3:Y:S04]  /*2bc0*/  LDG.E R12, desc[UR18][R10.64] ;  /* 0x000000120a0c7981 */ /* 0x0004e8000c1e1900 */
[----:B------:R-:W3:Y:S01]  /*2bd0*/  LDG.E R29, desc[UR18][R4.64] ;  /* 0x00000012041d7981 */ /* 0x000ee2000c1e1900 */
[----:B-1----:R-:W1:Y:S01]  /*2be0*/  LDC.64 R36, c[0x0][0x438] ;  /* 0x00010e00ff247b82 */ /* 0x002e620000000a00 */
[----:B0-----:R-:W-:Y:S01]  /*2bf0*/  IMAD.WIDE.U32 R32, R28, 0x4, R32 ;  /* 0x000000041c207825 */ /* 0x001fe200078e0020 */
[----:B--2---:R-:W-:-:S02]  /*2c00*/  MOV R10, UR10 ;  /* 0x0000000a000a7c02 */ /* 0x004fc40008000f00 */
[----:B------:R-:W-:-:S03]  /*2c10*/  MOV R11, UR11 ;  /* 0x0000000b000b7c02 */ /* 0x000fc60008000f00 */
[----:B------:R-:W2:Y:S04]  /*2c20*/  LDG.E R32, desc[UR18][R32.64] ;  /* 0x0000001220207981 */ /* 0x000ea8000c1e1900 */
[----:B------:R0:W2:Y:S02]  /*2c30*/  LDG.E R33, desc[UR18][R10.64] ;  /* 0x000000120a217981 */ /* 0x0000a4000c1e1900 */
[----:B0-----:R-:W0:Y:S01]  /*2c40*/  LDC.64 R10, c[0x0][0x420] ;  /* 0x00010800ff0a7b82 */ /* 0x001e220000000a00 */
[----:B-1----:R-:W-:-:S04]  /*2c50*/  IMAD.WIDE.U32 R36, R28, 0x4, R36 ;  /* 0x000000041c247825 */ /* 0x002fc800078e0024 */
[----:B0-----:R-:W-:-:S04]  /*2c60*/  IMAD.WIDE.U32 R10, R28, 0x4, R10 ;  /* 0x000000041c0a7825 */ /* 0x001fc800078e000a */
[----:B---3--:R-:W-:-:S04]  /*2c70*/  FMUL R12, R12, R29 ;  /* 0x0000001d0c0c7220 */ /* 0x008fc80000400000 */
[----:B------:R-:W-:-:S04]  /*2c80*/  FMUL R29, R29, R12 ;  /* 0x0000000c1d1d7220 */ /* 0x000fc80000400000 */
[----:B------:R-:W-:-:S04]  /*2c90*/  FMUL R29, R29, R0 ;  /* 0x000000001d1d7220 */ /* 0x000fc80000400000 */
[----:B------:R-:W-:-:S04]  /*2ca0*/  FMUL R29, R29, UR5 ;  /* 0x000000051d1d7c20 */ /* 0x000fc80008400000 */
[----:B------:R-:W-:-:S04]  /*2cb0*/  FMUL R30, R30, R29 ;  /* 0x0000001d1e1e7220 */ /* 0x000fc80000400000 */
[----:B--2---:R-:W-:-:S05]  /*2cc0*/  FFMA R29, R33, R32, -R30 ;  /* 0x00000020211d7223 */ /* 0x004fca000000081e */
[----:B------:R0:W-:Y:S04]  /*2cd0*/  STG.E desc[UR18][R10.64], R29 ;  /* 0x0000001d0a007986 */ /* 0x0001e8000c101912 */
[----:B------:R1:W2:Y:S04]  /*2ce0*/  LDG.E R0, desc[UR18][R4.64] ;  /* 0x0000001204007981 */ /* 0x0002a8000c1e1900 */
[----:B------:R-:W2:Y:S04]  /*2cf0*/  LDG.E R33, desc[UR18][R22.64] ;  /* 0x0000001216217981 */ /* 0x000ea8000c1e1900 */
[----:B------:R-:W3:Y:S01]  /*2d00*/  LDG.E R37, desc[UR18][R36.64] ;  /* 0x0000001224257981 */ /* 0x000ee2000c1e1900 */
[----:B-1----:R-:W1:Y:S03]  /*2d10*/  LDC.64 R4, c[0x0][0x430] ;  /* 0x00010c00ff047b82 */ /* 0x002e660000000a00 */
[----:B------:R-:W3:Y:S01]  /*2d20*/  LDG.E R12, desc[UR18][R24.64] ;  /* 0x00000012180c7981 */ /* 0x000ee2000c1e1900 */
[----:B--2---:R-:W-:-:S04]  /*2d30*/  FMUL R33, R33, R0 ;  /* 0x0000000021217220 */ /* 0x004fc80000400000 */
[----:B------:R-:W-:-:S04]  /*2d40*/  FMUL R33, R0, R33 ;  /* 0x0000002100217220 */ /* 0x000fc80000400000 */
[----:B------:R-:W-:-:S04]  /*2d50*/  FMUL R0, R33, UR6 ;  /* 0x0000000621007c20 */ /* 0x000fc80008400000 */
[----:B------:R-:W-:Y:S01]  /*2d60*/  FMUL R33, R31, R0 ;  /* 0x000000001f217220 */ /* 0x000fe20000400000 */
[----:B-1----:R-:W-:Y:S02]  /*2d70*/  IMAD.WIDE.U32 R30, R28, 0x4, R4 ;  /* 0x000000041c1e7825 */ /* 0x002fe400078e0004 */
[----:B------:R-:W1:Y:S02]  /*2d80*/  LDC.64 R4, c[0x0][0x3c0] ;  /* 0x0000f000ff047b82 */ /* 0x000e640000000a00 */
[----:B---3--:R-:W-:-:S05]  /*2d90*/  FFMA R33, R12, R37, -R33 ;  /* 0x000000250c217223 */ /* 0x008fca0000000821 */
[----:B------:R2:W-:Y:S04]  /*2da0*/  STG.E desc[UR18][R30.64], R33 ;  /* 0x000000211e007986 */ /* 0x0005e8000c101912 */
[----:B------:R-:W3:Y:S04]  /*2db0*/  LDG.E R6, desc[UR18][R6.64] ;  /* 0x0000001206067981 */ /* 0x000ee8000c1e1900 */
[----:B------:R-:W3:Y:S04]  /*2dc0*/  LDG.E R15, desc[UR18][R14.64] ;  /* 0x000000120e0f7981 */ /* 0x000ee8000c1e1900 */
[----:B------:R-:W4:Y:S01]  /*2dd0*/  LDG.E R9, desc[UR18][R8.64] ;  /* 0x0000001208097981 */ /* 0x000f22000c1e1900 */
[----:B-1----:R-:W-:-:S04]  /*2de0*/  IMAD.WIDE.U32 R4, R28, 0x4, R4 ;  /* 0x000000041c047825 */ /* 0x002fc800078e0004 */
[----:B---3--:R-:W-:Y:S02]  /*2df0*/  FADD R0, R6, R15 ;  /* 0x0000000f06007221 */ /* 0x008fe40000000000 */
[----:B------:R-:W1:Y:S02]  /*2e00*/  LDC.64 R6, c[0x0][0x3c8] ;  /* 0x0000f200ff067b82 */ /* 0x000e640000000a00 */
[----:B----4-:R-:W-:-:S05]  /*2e10*/  FADD R37, R0, R9 ;  /* 0x0000000900257221 */ /* 0x010fca0000000000 */
[----:B------:R3:W-:Y:S04]  /*2e20*/  STG.E desc[UR18][R4.64], R37 ;  /* 0x0000002504007986 */ /* 0x0007e8000c101912 */
[----:B------:R-:W4:Y:S04]  /*2e30*/  LDG.E R34, desc[UR18][R34.64] ;  /* 0x0000001222227981 */ /* 0x000f28000c1e1900 */
[----:B0-----:R-:W4:Y:S04]  /*2e40*/  LDG.E R11, desc[UR18][R10.64] ;  /* 0x000000120a0b7981 */ /* 0x001f28000c1e1900 */
[----:B--2---:R-:W2:Y:S01]  /*2e50*/  LDG.E R31, desc[UR18][R30.64] ;  /* 0x000000121e1f7981 */ /* 0x004ea2000c1e1900 */
[----:B-1----:R-:W-:-:S04]  /*2e60*/  IMAD.WIDE.U32 R28, R28, 0x4, R6 ;  /* 0x000000041c1c7825 */ /* 0x002fc800078e0006 */
[----:B----4-:R-:W-:-:S04]  /*2e70*/  FADD R0, R34, R11 ;  /* 0x0000000b22007221 */ /* 0x010fc80000000000 */
[----:B--2---:R-:W-:-:S05]  /*2e80*/  FADD R7, R0, R31 ;  /* 0x0000001f00077221 */ /* 0x004fca0000000000 */
[----:B------:R3:W-:Y:S02]  /*2e90*/  STG.E desc[UR18][R28.64], R7 ;  /* 0x000000071c007986 */ /* 0x0007e4000c101912 */
.L_x_273:
[----:B01234-:R-:W-:Y:S05]  /*2ea0*/  BSYNC.RECONVERGENT B0 ;  /* 0x0000000000007941 */ /* 0x01ffea0003800200 */
.L_x_272:
[----:B------:R-:W-:Y:S02]  /*2eb0*/  UIADD3 UR13, UPT, UPT, UR7, 0x1, URZ ;  /* 0x00000001070d7890 */ /* 0x000fe4000fffe0ff */
[----:B------:R-:W-:Y:S02]  /*2ec0*/  UIADD3 UR16, UP0, UPT, UR8, 0x4, URZ ;  /* 0x0000000408107890 */ /* 0x000fe4000ff1e0ff */
[----:B------:R-:W-:Y:S02]  /*2ed0*/  UIADD3 UR14, UP1, UPT, UR10, 0x4, URZ ;  /* 0x000000040a0e7890 */ /* 0x000fe4000ff3e0ff */
[----:B------:R-:W-:Y:S01]  /*2ee0*/  ISETP.NE.AND P1, PT, RZ, UR13, PT ;  /* 0x0000000dff007c0c */ /* 0x000fe2000bf25270 */
[----:B------:R-:W-:Y:S02]  /*2ef0*/  UIADD3.X UR17, UPT, UPT, URZ, UR9, URZ, UP0, !UPT ;  /* 0x00000009ff117290 */ /* 0x000fe400087fe4ff */
[----:B------:R-:W-:-:S10]  /*2f00*/  UIADD3.X UR15, UPT, UPT, URZ, UR11, URZ, UP1, !UPT ;  /* 0x0000000bff0f7290 */ /* 0x000fd40008ffe4ff */
[----:B------:R-:W-:Y:S05]  /*2f10*/  @!P1 EXIT ;  /* 0x000000000000994d */ /* 0x000fea0003800000 */
[----:B------:R-:W-:Y:S01]  /*2f20*/  VIADD R3, R3, 0x1 ;  /* 0x0000000103037836 */ /* 0x000fe20000000000 */
[----:B------:R-:W-:Y:S01]  /*2f30*/  IADD3 R13, PT, PT, R13, UR26, RZ ;  /* 0x0000001a0d0d7c10 */ /* 0x000fe2000fffe0ff */
[----:B------:R-:W-:Y:S01]  /*2f40*/  VIADD R17, R17, UR26 ;  /* 0x0000001a11117c36 */ /* 0x000fe20008000000 */
[----:B------:R-:W-:Y:S01]  /*2f50*/  IADD3 R16, PT, PT, R16, UR26, RZ ;  /* 0x0000001a10107c10 */ /* 0x000fe2000fffe0ff */
[----:B------:R-:W-:Y:S01]  /*2f60*/  UMOV UR7, UR13 ;  /* 0x0000000d00077c82 */ /* 0x000fe20008000000 */
[----:B------:R-:W-:Y:S01]  /*2f70*/  IADD3 R26, PT, PT, R26, UR26, RZ ;  /* 0x0000001a1a1a7c10 */ /* 0x000fe2000fffe0ff */
[----:B------:R-:W-:Y:S01]  /*2f80*/  UMOV UR8, UR16 ;  /* 0x0000001000087c82 */ /* 0x000fe20008000000 */
[----:B------:R-:W-:Y:S01]  /*2f90*/  IADD3 R27, PT, PT, R27, UR26, RZ ;  /* 0x0000001a1b1b7c10 */ /* 0x000fe2000fffe0ff */
[----:B------:R-:W-:Y:S01]  /*2fa0*/  UMOV UR9, UR17 ;  /* 0x0000001100097c82 */ /* 0x000fe20008000000 */
[----:B------:R-:W-:Y:S01]  /*2fb0*/  UMOV UR10, UR14 ;  /* 0x0000000e000a7c82 */ /* 0x000fe20008000000 */
[----:B------:R-:W-:Y:S01]  /*2fc0*/  UMOV UR11, UR15 ;  /* 0x0000000f000b7c82 */ /* 0x000fe20008000000 */
[----:B------:R-:W-:Y:S05]  /*2fd0*/  BRA `(.L_x_277) ;  /* 0xfffffff000147947 */ /* 0x000fea000383ffff */
        .weak           $__internal_10_$__cuda_sm20_div_rn_f64_full
        .type           $__internal_10_$__cuda_sm20_div_rn_f64_full,@function
        .size           $__internal_10_$__cuda_sm20_div_rn_f64_full,($__internal_11_$__cuda_sm20_sqrt_rn_f32_slowpath - $__internal_10_$__cuda_sm20_div_rn_f64_full)
$__internal_10_$__cuda_sm20_div_rn_f64_full:
[----:B------:R-:W-:Y:S02]  /*2fe0*/  HFMA2 R9, -RZ, RZ, 1.990234375, 0 ;  /* 0x3ff60000ff097431 */ /* 0x000fe400000001ff */
[----:B------:R-:W-:Y:S01]  /*2ff0*/  IMAD.MOV.U32 R8, RZ, RZ, 0x0 ;  /* 0x00000000ff087424 */ /* 0x000fe200078e00ff */
[----:B------:R-:W-:Y:S01]  /*3000*/  MOV R12, 0x1 ;  /* 0x00000001000c7802 */ /* 0x000fe20000000f00 */
[----:B------:R-:W-:Y:S01]  /*3010*/  IMAD.MOV.U32 R10, RZ, RZ, R26 ;  /* 0x000000ffff0a7224 */ /* 0x000fe200078e001a */
[----:B------:R-:W-:Y:S01]  /*3020*/  MOV R11, R27 ;  /* 0x0000001b000b7202 */ /* 0x000fe20000000f00 */
[----:B------:R-:W-:Y:S01]  /*3030*/  BSSY.RECONVERGENT B3, `(.L_x_278) ;  /* 0x0000048000037945 */ /* 0x000fe20003800200 */
[----:B------:R-:W0:Y:S01]  /*3040*/  MUFU.RCP64H R13, R9 ;  /* 0x00000009000d7308 */ /* 0x000e220000001800 */
[----:B------:R-:W-:Y:S02]  /*3050*/  MOV R0, 0x1ca00000 ;  /* 0x1ca0000000007802 */ /* 0x000fe40000000f00 */
[----:B------:R-:W-:-:S02]  /*3060*/  FSETP.GEU.AND P2, PT, |R11|, 1.469367938527859385e-39, PT ;  /* 0x001000000b00780b */ /* 0x000fc40003f4e200 */
[----:B------:R-:W-:Y:S02]  /*3070*/  LOP3.LUT R30, R11, 0x7ff00000, RZ, 0xc0, !PT ;  /* 0x7ff000000b1e7812 */ /* 0x000fe400078ec0ff */
[----:B------:R-:W-:Y:S02]  /*3080*/  MOV R32, 0x40400000 ;  /* 0x4040000000207802 */ /* 0x000fe40000000f00 */
[----:B------:R-:W-:Y:S02]  /*3090*/  ISETP.GE.U32.AND P1, PT, R30, 0x40400000, PT ;  /* 0x404000001e00780c */ /* 0x000fe40003f26070 */
[----:B------:R-:W-:Y:S02]  /*30a0*/  MOV R33, R30 ;  /* 0x0000001e00217202 */ /* 0x000fe40000000f00 */
[----:B------:R-:W-:Y:S02]  /*30b0*/  SEL R0, R0, 0x63400000, !P1 ;  /* 0x6340000000007807 */ /* 0x000fe40004800000 */
[----:B------:R-:W-:Y:S01]  /*30c0*/  IADD3 R34, PT, PT, R32, -0x1, RZ ;  /* 0xffffffff20227810 */ /* 0x000fe20007ffe0ff */
[----:B0-----:R-:W-:Y:S01]  /*30d0*/  DFMA R14, R12, -R8, 1 ;  /* 0x3ff000000c0e742b */ /* 0x001fe20000000808 */
[----:B------:R-:W-:-:S04]  /*30e0*/  @!P2 LOP3.LUT R26, R0, 0x80000000, R11, 0xf8, !PT ;  /* 0x80000000001aa812 */ /* 0x000fc800078ef80b */
[----:B------:R-:W-:Y:S02]  /*30f0*/  @!P2 LOP3.LUT R27, R26, 0x100000, RZ, 0xfc, !PT ;  /* 0x001000001a1ba812 */ /* 0x000fe400078efcff */
[----:B------:R-:W-:Y:S01]  /*3100*/  @!P2 MOV R26, RZ ;  /* 0x000000ff001aa202 */ /* 0x000fe20000000f00 */
[----:B------:R-:W-:-:S08]  /*3110*/  DFMA R14, R14, R14, R14 ;  /* 0x0000000e0e0e722b */ /* 0x000fd0000000000e */
[----:B------:R-:W-:Y:S01]  /*3120*/  DFMA R14, R12, R14, R12 ;  /* 0x0000000e0c0e722b */ /* 0x000fe2000000000c */
[----:B------:R-:W-:Y:S01]  /*3130*/  LOP3.LUT R13, R0, 0x800fffff, R11, 0xf8, !PT ;  /* 0x800fffff000d7812 */ /* 0x000fe200078ef80b */
[----:B------:R-:W-:-:S06]  /*3140*/  IMAD.MOV.U32 R12, RZ, RZ, R10 ;  /* 0x000000ffff0c7224 */ /* 0x000fcc00078e000a */
[----:B------:R-:W-:Y:S02]  /*3150*/  DFMA R28, R14, -R8, 1 ;  /* 0x3ff000000e1c742b */ /* 0x000fe40000000808 */
[----:B------:R-:W-:-:S06]  /*3160*/  @!P2 DFMA R12, R12, 2, -R26 ;  /* 0x400000000c0ca82b */ /* 0x000fcc000000081a */
[----:B------:R-:W-:-:S04]  /*3170*/  DFMA R28, R14, R28, R14 ;  /* 0x0000001c0e1c722b */ /* 0x000fc8000000000e */
[----:B------:R-:W-:-:S04]  /*3180*/  @!P2 LOP3.LUT R33, R13, 0x7ff00000, RZ, 0xc0, !PT ;  /* 0x7ff000000d21a812 */ /* 0x000fc800078ec0ff */
[----:B------:R-:W-:Y:S01]  /*3190*/  DMUL R14, R28, R12 ;  /* 0x0000000c1c0e7228 */ /* 0x000fe20000000000 */
[----:B------:R-:W-:-:S05]  /*31a0*/  VIADD R26, R33, 0xffffffff ;  /* 0xffffffff211a7836 */ /* 0x000fca0000000000 */
[----:B------:R-:W-:Y:S02]  /*31b0*/  ISETP.GT.U32.AND P1, PT, R26, 0x7feffffe, PT ;  /* 0x7feffffe1a00780c */ /* 0x000fe40003f24070 */
[----:B------:R-:W-:Y:S02]  /*31c0*/  DFMA R26, R14, -R8, R12 ;  /* 0x800000080e1a722b */ /* 0x000fe4000000000c */
[----:B------:R-:W-:-:S06]  /*31d0*/  ISETP.GT.U32.OR P1, PT, R34, 0x7feffffe, P1 ;  /* 0x7feffffe2200780c */ /* 0x000fcc0000f24470 */
[----:B------:R-:W-:-:S07]  /*31e0*/  DFMA R26, R28, R26, R14 ;  /* 0x0000001a1c1a722b */ /* 0x000fce000000000e */
[----:B------:R-:W-:Y:S05]  /*31f0*/  @P1 BRA `(.L_x_279) ;  /* 0x0000000000681947 */ /* 0x000fea0003800000 */
[----:B------:R-:W-:Y:S02]  /*3200*/  IMAD.MOV.U32 R11, RZ, RZ, 0x40400000 ;  /* 0x40400000ff0b7424 */ /* 0x000fe400078e00ff */
[----:B------:R-:W-:-:S03]  /*3210*/  IMAD.MOV.U32 R10, RZ, RZ, RZ ;  /* 0x000000ffff0a7224 */ /* 0x000fc600078e00ff */
[----:B------:R-:W-:-:S04]  /*3220*/  VIADDMNMX R30, R30, -R11, 0xb9600000, !PT ;  /* 0xb96000001e1e7446 */ /* 0x000fc8000780090b */
[----:B------:R-:W-:-:S04]  /*3230*/  VIMNMX R11, PT, PT, R30, 0x46a00000, PT ;  /* 0x46a000001e0b7848 */ /* 0x000fc80003fe0100 */
[----:B------:R-:W-:-:S04]  /*3240*/  IADD3 R0, PT, PT, -R0, R11, RZ ;  /* 0x0000000b00007210 */ /* 0x000fc80007ffe1ff */
[----:B------:R-:W-:-:S06]  /*3250*/  IADD3 R11, PT, PT, R0, 0x7fe00000, RZ ;  /* 0x7fe00000000b7810 */ /* 0x000fcc0007ffe0ff */
[----:B------:R-:W-:-:S10]  /*3260*/  DMUL R14, R26, R10 ;  /* 0x0000000a1a0e7228 */ /* 0x000fd40000000000 */
[----:B------:R-:W-:-:S13]  /*3270*/  FSETP.GTU.AND P1, PT, |R15|, 1.469367938527859385e-39, PT ;  /* 0x001000000f00780b */ /* 0x000fda0003f2c200 */
[----:B------:R-:W-:Y:S05]  /*3280*/  @P1 BRA `(.L_x_280) ;  /* 0x0000000000881947 */ /* 0x000fea0003800000 */
[----:B------:R-:W-:Y:S01]  /*3290*/  DFMA R8, R26, -R8, R12 ;  /* 0x800000081a08722b */ /* 0x000fe2000000000c */
[----:B------:R-:W-:-:S09]  /*32a0*/  MOV R10, RZ ;  /* 0x000000ff000a7202 */ /* 0x000fd20000000f00 */
[C---:B------:R-:W-:Y:S02]  /*32b0*/  FSETP.NEU.AND P1, PT, R9.reuse, RZ, PT ;  /* 0x000000ff0900720b */ /* 0x040fe40003f2d000 */
[----:B------:R-:W-:-:S04]  /*32c0*/  LOP3.LUT R8, R9, 0x40460000, RZ, 0x3c, !PT ;  /* 0x4046000009087812 */ /* 0x000fc800078e3cff */
[----:B------:R-:W-:-:S04]  /*32d0*/  LOP3.LUT R13, R8, 0x80000000, RZ, 0xc0, !PT ;  /* 0x80000000080d7812 */ /* 0x000fc800078ec0ff */
[----:B------:R-:W-:-:S03]  /*32e0*/  LOP3.LUT R11, R13, R11, RZ, 0xfc, !PT ;  /* 0x0000000b0d0b7212 */ /* 0x000fc600078efcff */
[----:B------:R-:W-:Y:S05]  /*32f0*/  @!P1 BRA `(.L_x_280) ;  /* 0x00000000006c9947 */ /* 0x000fea0003800000 */
[----:B------:R-:W-:Y:S01]  /*3300*/  IADD3 R9, PT, PT, -R0, RZ, RZ ;  /* 0x000000ff00097210 */ /* 0x000fe20007ffe1ff */
[----:B------:R-:W-:Y:S01]  /*3310*/  IMAD.MOV.U32 R8, RZ, RZ, RZ ;  /* 0x000000ffff087224 */ /* 0x000fe200078e00ff */
[----:B------:R-:W-:-:S05]  /*3320*/  DMUL.RP R10, R26, R10 ;  /* 0x0000000a1a0a7228 */ /* 0x000fca0000008000 */
[----:B------:R-:W-:-:S05]  /*3330*/  DFMA R8, R14, -R8, R26 ;  /* 0x800000080e08722b */ /* 0x000fca000000001a */
[----:B------:R-:W-:Y:S02]  /*3340*/  LOP3.LUT R13, R11, R13, RZ, 0x3c, !PT ;  /* 0x0000000d0b0d7212 */ /* 0x000fe400078e3cff */
[----:B------:R-:W-:-:S04]  /*3350*/  IADD3 R8, PT, PT, -R0, -0x43300000, RZ ;  /* 0xbcd0000000087810 */ /* 0x000fc80007ffe1ff */
[----:B------:R-:W-:-:S04]  /*3360*/  FSETP.NEU.AND P1, PT, |R9|, R8, PT ;  /* 0x000000080900720b */ /* 0x000fc80003f2d200 */
[----:B------:R-:W-:Y:S02]  /*3370*/  FSEL R14, R10, R14, !P1 ;  /* 0x0000000e0a0e7208 */ /* 0x000fe40004800000 */
[----:B------:R-:W-:Y:S01]  /*3380*/  FSEL R15, R13, R15, !P1 ;  /* 0x0000000f0d0f7208 */ /* 0x000fe20004800000 */
[----:B------:R-:W-:Y:S06]  /*3390*/  BRA `(.L_x_280) ;  /* 0x0000000000447947 */ /* 0x000fec0003800000 */
.L_x_279:
[----:B------:R-:W-:-:S14]  /*33a0*/  DSETP.NAN.AND P1, PT, R10, R10, PT ;  /* 0x0000000a0a00722a */ /* 0x000fdc0003f28000 */
[----:B------:R-:W-:Y:S05]  /*33b0*/  @P1 BRA `(.L_x_281) ;  /* 0x0000000000341947 */ /* 0x000fea0003800000 */
[----:B------:R-:W-:Y:S02]  /*33c0*/  ISETP.NE.AND P1, PT, R33, R32, PT ;  /* 0x000000202100720c */ /* 0x000fe40003f25270 */
[----:B------:R-:W-:Y:S02]  /*33d0*/  MOV R14, 0x0 ;  /* 0x00000000000e7802 */ /* 0x000fe40000000f00 */
[----:B------:R-:W-:-:S09]  /*33e0*/  MOV R15, 0xfff80000 ;  /* 0xfff80000000f7802 */ /* 0x000fd20000000f00 */
[----:B------:R-:W-:Y:S05]  /*33f0*/  @!P1 BRA `(.L_x_280) ;  /* 0x00000000002c9947 */ /* 0x000fea0003800000 */
[----:B------:R-:W-:Y:S02]  /*3400*/  ISETP.NE.AND P1, PT, R33, 0x7ff00000, PT ;  /* 0x7ff000002100780c */ /* 0x000fe40003f25270 */
[----:B------:R-:W-:Y:S02]  /*3410*/  LOP3.LUT R10, R11, 0x40460000, RZ, 0x3c, !PT ;  /* 0x404600000b0a7812 */ /* 0x000fe400078e3cff */
[----:B------:R-:W-:Y:S02]  /*3420*/  ISETP.EQ.OR P1, PT, R32, RZ, !P1 ;  /* 0x000000ff2000720c */ /* 0x000fe40004f22670 */
[----:B------:R-:W-:-:S11]  /*3430*/  LOP3.LUT R15, R10, 0x80000000, RZ, 0xc0, !PT ;  /* 0x800000000a0f7812 */ /* 0x000fd600078ec0ff */
[----:B------:R-:W-:Y:S01]  /*3440*/  @P1 LOP3.LUT R0, R15, 0x7ff00000, RZ, 0xfc, !PT ;  /* 0x7ff000000f001812 */ /* 0x000fe200078efcff */
[----:B------:R-:W-:Y:S01]  /*3450*/  @!P1 IMAD.MOV.U32 R14, RZ, RZ, RZ ;  /* 0x000000ffff0e9224 */ /* 0x000fe200078e00ff */
[----:B------:R-:W-:Y:S02]  /*3460*/  @P1 MOV R14, RZ ;  /* 0x000000ff000e1202 */ /* 0x000fe40000000f00 */
[----:B------:R-:W-:Y:S01]  /*3470*/  @P1 MOV R15, R0 ;  /* 0x00000000000f1202 */ /* 0x000fe20000000f00 */
[----:B------:R-:W-:Y:S06]  /*3480*/  BRA `(.L_x_280) ;  /* 0x0000000000087947 */ /* 0x000fec0003800000 */
.L_x_281:
[----:B------:R-:W-:Y:S01]  /*3490*/  LOP3.LUT R15, R11, 0x80000, RZ, 0xfc, !PT ;  /* 0x000800000b0f7812 */ /* 0x000fe200078efcff */
[----:B------:R-:W-:-:S07]  /*34a0*/  IMAD.MOV.U32 R14, RZ, RZ, R10 ;  /* 0x000000ffff0e7224 */ /* 0x000fce00078e000a */
.L_x_280:
[----:B------:R-:W-:Y:S05]  /*34b0*/  BSYNC.RECONVERGENT B3 ;  /* 0x0000000000037941 */ /* 0x000fea0003800200 */
.L_x_278:
[----:B------:R-:W-:Y:S02]  /*34c0*/  HFMA2 R9, -RZ, RZ, 0, 0 ;  /* 0x00000000ff097431 */ /* 0x000fe400000001ff */
[----:B------:R-:W-:Y:S01]  /*34d0*/  IMAD.MOV.U32 R8, RZ, RZ, R31 ;  /* 0x000000ffff087224 */ /* 0x000fe200078e001f */
[----:B------:R-:W-:Y:S02]  /*34e0*/  MOV R10, R14 ;  /* 0x0000000e000a7202 */ /* 0x000fe40000000f00 */
[----:B------:R-:W-:Y:S01]  /*34f0*/  MOV R11, R15 ;  /* 0x0000000f000b7202 */ /* 0x000fe20000000f00 */
[----:B------:R-:W-:Y:S06]  /*3500*/  RET.REL.NODEC R8 `(_Z13update_stressiiiiiiffffPfS_S_S_S_S_iS_S_S_S_S_S_S_S_S_S_S_S_S_S_S_S_S_S_S_S_iiiiiiib) ;  /* 0xffffffc808bc7950 */ /* 0x000fec0003c3ffff */
        .weak           $__internal_11_$__cuda_sm20_sqrt_rn_f32_slowpath
        .type           $__internal_11_$__cuda_sm20_sqrt_rn_f32_slowpath,@function
        .size           $__internal_11_$__cuda_sm20_sqrt_rn_f32_slowpath,($__internal_12_$__cuda_sm3x_div_rn_noftz_f32_slowpath - $__internal_11_$__cuda_sm20_sqrt_rn_f32_slowpath)
$__internal_11_$__cuda_sm20_sqrt_rn_f32_slowpath:
[----:B------:R-:W-:-:S13]  /*3510*/  LOP3.LUT P1, RZ, R0, 0x7fffffff, RZ, 0xc0, !PT ;  /* 0x7fffffff00ff7812 */ /* 0x000fda000782c0ff */
[----:B------:R-:W-:Y:S01]  /*3520*/  @!P1 MOV R10, R0 ;  /* 0x00000000000a9202 */ /* 0x000fe20000000f00 */
        /* <DEDUP_REMOVED lines=10> */
[----:B0-----:R-:W-:-:S04]  /*35d0*/  @P1 FMUL.FTZ R9, R11, R10 ;  /* 0x0000000a0b091220 */ /* 0x001fc80000410000 */
[----:B------:R-:W-:-:S04]  /*35e0*/  @P1 FADD.FTZ R12, -R9, -RZ ;  /* 0x800000ff090c1221 */ /* 0x000fc80000010100 */
[----:B------:R-:W-:Y:S01]  /*35f0*/  @P1 FFMA R12, R9, R12, R11 ;  /* 0x0000000c090c1223 */ /* 0x000fe2000000000b */
[----:B------:R-:W-:Y:S01]  /*3600*/  @P1 FMUL.FTZ R11, R10, 0.5 ;  /* 0x3f0000000a0b1820 */ /* 0x000fe20000410000 */
[----:B------:R-:W-:-:S03]  /*3610*/  @!P1 MOV R10, R0 ;  /* 0x00000000000a9202 */ /* 0x000fc60000000f00 */
[----:B------:R-:W-:-:S04]  /*3620*/  @P1 FFMA R11, R12, R11, R9 ;  /* 0x0000000b0c0b1223 */ /* 0x000fc80000000009 */
[----:B------:R-:W-:-:S07]  /*3630*/  @P1 FMUL.FTZ R10, R11, 2.3283064365386962891e-10 ;  /* 0x2f8000000b0a1820 */ /* 0x000fce0000410000 */
.L_x_282:
[----:B------:R-:W-:-:S04]  /*3640*/  HFMA2 R9, -RZ, RZ, 0, 0 ;  /* 0x00000000ff097431 */ /* 0x000fc800000001ff */
[----:B------:R-:W-:Y:S05]  /*3650*/  RET.REL.NODEC R8 `(_Z13update_stressiiiiiiffffPfS_S_S_S_S_iS_S_S_S_S_S_S_S_S_S_S_S_S_S_S_S_S_S_S_S_iiiiiiib) ;  /* 0xffffffc808687950 */ /* 0x000fea0003c3ffff */
        .weak           $__internal_12_$__cuda_sm3x_div_rn_noftz_f32_slowpath
        .type           $__internal_12_$__cuda_sm3x_div_rn_noftz_f32_slowpath,@function
        .size           $__internal_12_$__cuda_sm3x_div_rn_noftz_f32_slowpath,($_Z13update_stressiiiiiiffffPfS_S_S_S_S_iS_S_S_S_S_S_S_S_S_S_S_S_S_S_S_S_S_S_S_S_iiiiiiib$__internal_trig_reduction_slowpathd - $__internal_12_$__cuda_sm3x_div_rn_noftz_f32_slowpath)
$__internal_12_$__cuda_sm3x_div_rn_noftz_f32_slowpath:
[----:B------:R-:W-:Y:S02]  /*3660*/  SHF.R.U32.HI R6, RZ, 0x17, R3 ;  /* 0x00000017ff067819 */ /* 0x000fe40000011603 */
[----:B------:R-:W-:Y:S02]  /*3670*/  SHF.R.U32.HI R5, RZ, 0x17, R0 ;  /* 0x00000017ff057819 */ /* 0x000fe40000011600 */
[----:B------:R-:W-:Y:S02]  /*3680*/  LOP3.LUT R14, R6, 0xff, RZ, 0xc0, !PT ;  /* 0x000000ff060e7812 */ /* 0x000fe400078ec0ff */
[----:B------:R-:W-:Y:S02]  /*3690*/  LOP3.LUT R5, R5, 0xff, RZ, 0xc0, !PT ;  /* 0x000000ff05057812 */ /* 0x000fe400078ec0ff */
[----:B------:R-:W-:Y:S01]  /*36a0*/  MOV R6, R0 ;  /* 0x0000000000067202 */ /* 0x000fe20000000f00 */
[----:B------:R-:W-:Y:S01]  /*36b0*/  VIADD R9, R14, 0xffffffff ;  /* 0xffffffff0e097836 */ /* 0x000fe20000000000 */
[----:B------:R-:W-:-:S04]  /*36c0*/  IADD3 R8, PT, PT, R5, -0x1, RZ ;  /* 0xffffffff05087810 */ /* 0x000fc80007ffe0ff */
        /* <DEDUP_REMOVED lines=22> */
[----:B------:R-:W-:Y:S01]  /*3830*/  @P0 MOV R7, RZ ;  /* 0x000000ff00070202 */ /* 0x000fe20000000f00 */
[----:B------:R-:W-:Y:S01]  /*3840*/  @!P0 FFMA R6, R0, 1.84467440737095516160e+19, RZ ;  /* 0x5f80000000068823 */ /* 0x000fe200000000ff */
[----:B------:R-:W-:Y:S01]  /*3850*/  @!P0 MOV R7, 0xffffffc0 ;  /* 0xffffffc000078802 */ /* 0x000fe20000000f00 */
[----:B------:R-:W-:-:S04]  /*3860*/  @!P1 FFMA R3, R3, 1.84467440737095516160e+19, RZ ;  /* 0x5f80000003039823 */ /* 0x000fc800000000ff */
[----:B------:R-:W-:-:S07]  /*3870*/  @!P1 VIADD R7, R7, 0x40 ;  /* 0x0000004007079836 */ /* 0x000fce0000000000 */
.L_x_283:
[----:B------:R-:W-:Y:S02]  /*3880*/  LEA R8, R14, 0xc0800000, 0x17 ;  /* 0xc08000000e087811 */ /* 0x000fe400078eb8ff */
[----:B------:R-:W-:Y:S02]  /*3890*/  IADD3 R5, PT, PT, R5, -0x7f, RZ ;  /* 0xffffff8105057810 */ /* 0x000fe40007ffe0ff */
[----:B------:R-:W-:-:S03]  /*38a0*/  IADD3 R8, PT, PT, -R8, R3, RZ ;  /* 0x0000000308087210 */ /* 0x000fc60007ffe1ff */
[----:B------:R-:W-:Y:S01]  /*38b0*/  IMAD R3, R5, -0x800000, R6 ;  /* 0xff80000005037824 */ /* 0x000fe200078e0206 */
[----:B------:R-:W0:Y:S01]  /*38c0*/  MUFU.RCP R9, R8 ;  /* 0x0000000800097308 */ /* 0x000e220000001000 */
[----:B------:R-:W-:-:S04]  /*38d0*/  FADD.FTZ R10, -R8, -RZ ;  /* 0x800000ff080a7221 */ /* 0x000fc80000010100 */
[----:B0-----:R-:W-:-:S04]  /*38e0*/  FFMA R12, R9, R10, 1 ;  /* 0x3f800000090c7423 */ /* 0x001fc8000000000a */
[----:B------:R-:W-:-:S04]  /*38f0*/  FFMA R11, R9, R12, R9 ;  /* 0x0000000c090b7223 */ /* 0x000fc80000000009 */
[----:B------:R-:W-:-:S04]  /*3900*/  FFMA R6, R3, R11, RZ ;  /* 0x0000000b03067223 */ /* 0x000fc800000000ff */
[----:B------:R-:W-:-:S04]  /*3910*/  FFMA R9, R10, R6, R3 ;  /* 0x000000060a097223 */ /* 0x000fc80000000003 */
[----:B------:R-:W-:Y:S01]  /*3920*/  FFMA R12, R11, R9, R6 ;  /* 0x000000090b0c7223 */ /* 0x000fe20000000006 */
[----:B------:R-:W-:-:S03]  /*3930*/  IADD3 R6, PT, PT, R5, 0x7f, -R14 ;  /* 0x0000007f05067810 */ /* 0x000fc60007ffe80e */
        /* <DEDUP_REMOVED lines=16> */
[-CC-:B------:R-:W-:Y:S01]  /*3a40*/  FFMA.RZ R3, R11, R13.reuse, R12.reuse ;  /* 0x0000000d0b037223 */ /* 0x180fe2000000c00c */
[----:B------:R-:W-:Y:S01]  /*3a50*/  IADD3 R8, PT, PT, R7, 0x20, RZ ;  /* 0x0000002007087810 */ /* 0x000fe20007ffe0ff */
[-CC-:B------:R-:W-:Y:S01]  /*3a60*/  FFMA.RM R6, R11, R13.reuse, R12.reuse ;  /* 0x0000000d0b067223 */ /* 0x180fe2000000400c */
[----:B------:R-:W-:Y:S02]  /*3a70*/  ISETP.NE.AND P2, PT, R7, RZ, PT ;  /* 0x000000ff0700720c */ /* 0x000fe40003f45270 */
[----:B------:R-:W-:Y:S01]  /*3a80*/  LOP3.LUT R5, R3, 0x7fffff, RZ, 0xc0, !PT ;  /* 0x007fffff03057812 */ /* 0x000fe200078ec0ff */
[----:B------:R-:W-:Y:S01]  /*3a90*/  FFMA.RP R3, R11, R13, R12 ;  /* 0x0000000d0b037223 */ /* 0x000fe2000000800c */
[----:B------:R-:W-:Y:S02]  /*3aa0*/  ISETP.NE.AND P1, PT, R7, RZ, PT ;  /* 0x000000ff0700720c */ /* 0x000fe40003f25270 */
[----:B------:R-:W-:Y:S02]  /*3ab0*/  LOP3.LUT R5, R5, 0x800000, RZ, 0xfc, !PT ;  /* 0x0080000005057812 */ /* 0x000fe400078efcff */
[----:B------:R-:W-:-:S02]  /*3ac0*/  IADD3 R7, PT, PT, -R7, RZ, RZ ;  /* 0x000000ff07077210 */ /* 0x000fc40007ffe1ff */
[----:B------:R-:W-:Y:S02]  /*3ad0*/  SHF.L.U32 R8, R5, R8, RZ ;  /* 0x0000000805087219 */ /* 0x000fe400000006ff */
[----:B------:R-:W-:Y:S02]  /*3ae0*/  FSETP.NEU.FTZ.AND P0, PT, R3, R6, PT ;  /* 0x000000060300720b */ /* 0x000fe40003f1d000 */
        /* <DEDUP_REMOVED lines=11> */
.L_x_289:
[----:B------:R-:W-:-:S04]  /*3ba0*/  LOP3.LUT R9, R9, 0x80000000, RZ, 0xc0, !PT ;  /* 0x8000000009097812 */ /* 0x000fc800078ec0ff */
[----:B------:R-:W-:Y:S01]  /*3bb0*/  LOP3.LUT R9, R9, 0x7f800000, RZ, 0xfc, !PT ;  /* 0x7f80000009097812 */ /* 0x000fe200078efcff */
[----:B------:R-:W-:Y:S06]  /*3bc0*/  BRA `(.L_x_290) ;  /* 0x0000000000047947 */ /* 0x000fec0003800000 */
.L_x_288:
[----:B------:R-:W-:-:S07]  /*3bd0*/  LEA R9, R6, R9, 0x17 ;  /* 0x0000000906097211 */ /* 0x000fce00078eb8ff */
.L_x_290:
[----:B------:R-:W-:Y:S01]  /*3be0*/  R2UR UR6, R9 ;  /* 0x00000000090672ca */ /* 0x000fe200000e0000 */
[----:B------:R-:W-:-:S14]  /*3bf0*/  BRA `(.L_x_291) ;  /* 0x0000000000307947 */ /* 0x000fdc0003800000 */
.L_x_287:
[----:B------:R-:W-:-:S04]  /*3c00*/  LOP3.LUT R3, R3, 0x80000000, R6, 0x48, !PT ;  /* 0x8000000003037812 */ /* 0x000fc800078e4806 */
[----:B------:R-:W-:-:S04]  /*3c10*/  LOP3.LUT R3, R3, 0x7f800000, RZ, 0xfc, !PT ;  /* 0x7f80000003037812 */ /* 0x000fc800078efcff */
[----:B------:R-:W-:Y:S01]  /*3c20*/  R2UR UR6, R3 ;  /* 0x00000000030672ca */ /* 0x000fe200000e0000 */
[----:B------:R-:W-:-:S14]  /*3c30*/  BRA `(.L_x_291) ;  /* 0x0000000000207947 */ /* 0x000fdc0003800000 */
.L_x_286:
[----:B------:R-:W-:-:S04]  /*3c40*/  LOP3.LUT R3, R3, 0x80000000, R6, 0x48, !PT ;  /* 0x8000000003037812 */ /* 0x000fc800078e4806 */
[----:B------:R-:W-:Y:S01]  /*3c50*/  R2UR UR6, R3 ;  /* 0x00000000030672ca */ /* 0x000fe200000e0000 */
[----:B------:R-:W-:-:S14]  /*3c60*/  BRA `(.L_x_291) ;  /* 0x0000000000147947 */ /* 0x000fdc0003800000 */
.L_x_285:
[----:B------:R-:W0:Y:S02]  /*3c70*/  MUFU.RSQ R3, -QNAN ;  /* 0xffc0000000037908 */ /* 0x000e240000001400 */
[----:B0-----:R-:W-:Y:S01]  /*3c80*/  R2UR UR6, R3 ;  /* 0x00000000030672ca */ /* 0x001fe200000e0000 */
[----:B------:R-:W-:-:S14]  /*3c90*/  BRA `(.L_x_291) ;  /* 0x0000000000087947 */ /* 0x000fdc0003800000 */
.L_x_284:
[----:B------:R-:W-:-:S05]  /*3ca0*/  FADD.FTZ R3, R0, R3 ;  /* 0x0000000300037221 */ /* 0x000fca0000010000 */
[----:B------:R-:W-:-:S15]  /*3cb0*/  R2UR UR6, R3 ;  /* 0x00000000030672ca */ /* 0x000fde00000e0000 */
.L_x_291:
[----:B------:R-:W-:-:S04]  /*3cc0*/  HFMA2 R5, -RZ, RZ, 0, 0 ;  /* 0x00000000ff057431 */ /* 0x000fc800000001ff */
[----:B------:R-:W-:Y:S05]  /*3cd0*/  RET.REL.NODEC R4 `(_Z13update_stressiiiiiiffffPfS_S_S_S_S_iS_S_S_S_S_S_S_S_S_S_S_S_S_S_S_S_S_S_S_S_iiiiiiib) ;  /* 0xffffffc004c87950 */ /* 0x000fea0003c3ffff */
        .type           $_Z13update_stressiiiiiiffffPfS_S_S_S_S_iS_S_S_S_S_S_S_S_S_S_S_S_S_S_S_S_S_S_S_S_iiiiiiib$__internal_trig_reduction_slowpathd,@function
        .size           $_Z13update_stressiiiiiiffffPfS_S_S_S_S_iS_S_S_S_S_S_S_S_S_S_S_S_S_S_S_S_S_S_S_S_iiiiiiib$__internal_trig_reduction_slowpathd,(.L_x_347 - $_Z13update_stressiiiiiiffffPfS_S_S_S_S_iS_S_S_S_S_S_S_S_S_S_S_S_S_S_S_S_S_S_S_S_iiiiiiib$__internal_trig_reduction_slowpathd)
$_Z13update_stressiiiiiiffffPfS_S_S_S_S_iS_S_S_S_S_S_S_S_S_S_S_S_S_S_S_S_S_S_S_S_iiiiiiib$__internal_trig_reduction_slowpathd:
[--C-:B------:R-:W-:Y:S01]  /*3ce0*/  SHF.R.U32.HI R9, RZ, 0x14, R11.reuse ;  /* 0x00000014ff097819 */ /* 0x100fe2000001160b */
[----:B------:R-:W-:Y:S01]  /*3cf0*/  HFMA2 R0, -RZ, RZ, 0, 0 ;  /* 0x00000000ff007431 */ /* 0x000fe200000001ff */
[----:B------:R-:W-:Y:S01]  /*3d00*/  MOV R30, R10 ;  /* 0x0000000a001e7202 */ /* 0x000fe20000000f00 */
[----:B------:R-:W-:Y:S01]  /*3d10*/  IMAD.MOV.U32 R31, RZ, RZ, R11 ;  /* 0x000000ffff1f7224 */ /* 0x000fe200078e000b */
[----:B------:R-:W-:-:S04]  /*3d20*/  LOP3.LUT R12, R9, 0x7ff, RZ, 0xc0, !PT ;  /* 0x000007ff090c7812 */ /* 0x000fc800078ec0ff */
[----:B------:R-:W-:-:S13]  /*3d30*/  ISETP.NE.AND P1, PT, R12, 0x7ff, PT ;  /* 0x000007ff0c00780c */ /* 0x000fda0003f25270 */
[----:B------:R-:W-:Y:S05]  /*3d40*/  @!P1 BRA `(.L_x_292) ;  /* 0x00000008004c9947 */ /* 0x000fea0003800000 */
[----:B------:R-:W-:Y:S01]  /*3d50*/  IADD3 R0, PT, PT, R12, -0x400, RZ ;  /* 0xfffffc000c007810 */ /* 0x000fe20007ffe0ff */
[----:B------:R-:W-:Y:S01]  /*3d60*/  BSSY.RECONVERGENT B4, `(.L_x_293) ;  /* 0x0000030000047945 */ /* 0x000fe20003800200 */
[----:B------:R-:W-:Y:S02]  /*3d70*/  MOV R28, R11 ;  /* 0x0000000b001c7202 */ /* 0x000fe40000000f00 */
[----:B------:R-:W-:Y:S02]  /*3d80*/  CS2R R12, SRZ ;  /* 0x00000000000c7805 */ /* 0x000fe4000001ff00 */
[----:B------:R-:W-:Y:S02]  /*3d90*/  SHF.R.U32.HI R26, RZ, 0x6, R0 ;  /* 0x00000006ff1a7819 */ /* 0x000fe40000011600 */
[----:B------:R-:W-:Y:S02]  /*3da0*/  ISETP.GE.U32.AND P1, PT, R0, 0x80, PT ;  /* 0x000000800000780c */ /* 0x000fe40003f26070 */
[----:B------:R-:W-:-:S02]  /*3db0*/  IADD3 R27, PT, PT, -R26, 0x13, RZ ;  /* 0x000000131a1b7810 */ /* 0x000fc40007ffe1ff */
[----:B------:R-:W-:Y:S02]  /*3dc0*/  IADD3 R33, PT, PT, -R26, 0xf, RZ ;  /* 0x0000000f1a217810 */ /* 0x000fe40007ffe1ff */
[----:B------:R-:W-:-:S04]  /*3dd0*/  SEL R27, R27, 0x12, P1 ;  /* 0x000000121b1b7807 */ /* 0x000fc80000800000 */
[----:B------:R-:W-:-:S13]  /*3de0*/  ISETP.GE.AND P1, PT, R33, R27, PT ;  /* 0x0000001b2100720c */ /* 0x000fda0003f26270 */
[----:B------:R-:W-:Y:S05]  /*3df0*/  @P1 BRA `(.L_x_294) ;  /* 0x0000000000981947 */ /* 0x000fea0003800000 */
[----:B------:R-:W0:Y:S01]  /*3e00*/  LDC.64 R10, c[0x0][0x358] ;  /* 0x0000d600ff0a7b82 */ /* 0x000e220000000a00 */
[C---:B------:R-:W-:Y:S01]  /*3e10*/  SHF.L.U64.HI R29, R30.reuse, 0xb, R31 ;  /* 0x0000000b1e1d7819 */ /* 0x040fe2000001021f */
[----:B------:R-:W-:Y:S01]  /*3e20*/  HFMA2 R31, -RZ, RZ, 0, 0 ;  /* 0x00000000ff1f7431 */ /* 0x000fe200000001ff */
[----:B------:R-:W-:Y:S01]  /*3e30*/  BSSY.RECONVERGENT B5, `(.L_x_295) ;  /* 0x0000021000057945 */ /* 0x000fe20003800200 */
[----:B------:R-:W-:Y:S01]  /*3e40*/  IMAD.SHL.U32 R30, R30, 0x800, RZ ;  /* 0x000008001e1e7824 */ /* 0x000fe200078e00ff */
[----:B------:R-:W-:Y:S02]  /*3e50*/  MOV R0, R1 ;  /* 0x0000000100007202 */ /* 0x000fe40000000f00 */
[----:B------:R-:W-:Y:S02]  /*3e60*/  CS2R R12, SRZ ;  /* 0x00000000000c7805 */ /* 0x000fe4000001ff00 */
[----:B------:R-:W-:Y:S02]  /*3e70*/  IADD3 R32, PT, PT, RZ, -R26, -R27 ;  /* 0x8000001aff207210 */ /* 0x000fe40007ffe81b */
[----:B------:R-:W-:-:S07]  /*3e80*/  LOP3.LUT R29, R29, 0x80000000, RZ, 0xfc, !PT ;  /* 0x800000001d1d7812 */ /* 0x000fce00078efcff */
.L_x_296:
[----:B------:R-:W1:Y:S01]  /*3e90*/  LDC.64 R14, c[0x4][0x10] ;  /* 0x01000400ff0e7b82 */ /* 0x000e620000000a00 */
[----:B0-----:R-:W-:Y:S02]  /*3ea0*/  R2UR UR16, R10 ;  /* 0x000000000a1072ca */ /* 0x001fe400000e0000 */
[----:B------:R-:W-:Y:S01]  /*3eb0*/  R2UR UR17, R11 ;  /* 0x000000000b1172ca */ /* 0x000fe200000e0000 */
[----:B-1----:R-:W-:-:S12]  /*3ec0*/  IMAD.WIDE R14, R33, 0x8, R14 ;  /* 0x00000008210e7825 */ /* 0x002fd800078e020e */
[----:B------:R-:W2:Y:S01]  /*3ed0*/  LDG.E.64.CONSTANT R14, desc[UR16][R14.64] ;  /* 0x000000100e0e7981 */ /* 0x000ea2000c1e9b00 */
[----:B------:R-:W-:Y:S02]  /*3ee0*/  IADD3 R32, PT, PT, R32, 0x1, RZ ;  /* 0x0000000120207810 */ /* 0x000fe40007ffe0ff */
[----:B------:R-:W-:Y:S01]  /*3ef0*/  IADD3 R33, PT, PT, R33, 0x1, RZ ;  /* 0x0000000121217810 */ /* 0x000fe20007ffe0ff */
[----:B--2---:R-:W-:-:S04]  /*3f00*/  IMAD.WIDE.U32 R12, P3, R14, R30, R12 ;  /* 0x0000001e0e0c7225 */ /* 0x004fc8000786000c */
[----:B------:R-:W-:Y:S02]  /*3f10*/  IMAD R35, R14, R29, RZ ;  /* 0x0000001d0e237224 */ /* 0x000fe400078e02ff */
[CC--:B------:R-:W-:Y:S02]  /*3f20*/  IMAD R34, R15.reuse, R30.reuse, RZ ;  /* 0x0000001e0f227224 */ /* 0x0c0fe400078e02ff */
[----:B------:R-:W-:Y:S01]  /*3f30*/  IMAD.HI.U32 R37, R15, R30, RZ ;  /* 0x0000001e0f257227 */ /* 0x000fe200078e00ff */
[----:B------:R-:W-:Y:S02]  /*3f40*/  IADD3 R13, P1, PT, R35, R13, RZ ;  /* 0x0000000d230d7210 */ /* 0x000fe40007f3e0ff */
[C---:B------:R-:W-:Y:S01]  /*3f50*/  LEA R35, R31.reuse, R0, 0x3 ;  /* 0x000000001f237211 */ /* 0x040fe200078e18ff */
[----:B------:R-:W-:Y:S01]  /*3f60*/  VIADD R31, R31, 0x1 ;  /* 0x000000011f1f7836 */ /* 0x000fe20000000000 */
[----:B------:R-:W-:Y:S01]  /*3f70*/  IADD3 R13, P2, PT, R34, R13, RZ ;  /* 0x0000000d220d7210 */ /* 0x000fe20007f5e0ff */
[----:B------:R-:W-:-:S04]  /*3f80*/  IMAD.HI.U32 R34, R14, R29, RZ ;  /* 0x0000001d0e227227 */ /* 0x000fc800078e00ff */
[----:B------:R-:W-:Y:S01]  /*3f90*/  IMAD.X R14, RZ, RZ, R34, P3 ;  /* 0x000000ffff0e7224 */ /* 0x000fe200018e0622 */
[----:B------:R0:W-:Y:S01]  /*3fa0*/  STL.64 [R35], R12 ;  /* 0x0000000c23007387 */ /* 0x0001e20000100a00 */
[----:B------:R-:W-:-:S03]  /*3fb0*/  IMAD.HI.U32 R34, R15, R29, RZ ;  /* 0x0000001d0f227227 */ /* 0x000fc600078e00ff */
[----:B------:R-:W-:Y:S01]  /*3fc0*/  IADD3.X R14, P1, PT, R37, R14, RZ, P1, !PT ;  /* 0x0000000e250e7210 */ /* 0x000fe20000f3e4ff */
[----:B------:R-:W-:-:S05]  /*3fd0*/  IMAD R15, R15, R29, RZ ;  /* 0x0000001d0f0f7224 */ /* 0x000fca00078e02ff */
[----:B------:R-:W-:Y:S02]  /*3fe0*/  IADD3.X R15, P2, PT, R15, R14, RZ, P2, !PT ;  /* 0x0000000e0f0f7210 */ /* 0x000fe4000175e4ff */
[----:B------:R-:W-:Y:S02]  /*3ff0*/  IADD3.X R14, PT, PT, R34, RZ, RZ, P1, !PT ;  /* 0x000000ff220e7210 */ /* 0x000fe40000ffe4ff */
[----:B------:R-:W-:Y:S02]  /*4000*/  ISETP.NE.AND P1, PT, R32, -0xf, PT ;  /* 0xfffffff12000780c */ /* 0x000fe40003f25270 */
[----:B0-----:R-:W-:Y:S02]  /*4010*/  IADD3.X R13, PT, PT, RZ, R14, RZ, P2, !PT ;  /* 0x0000000eff0d7210 */ /* 0x001fe400017fe4ff */
[----:B------:R-:W-:-:S09]  /*4020*/  MOV R12, R15 ;  /* 0x0000000f000c7202 */ /* 0x000fd20000000f00 */
[----:B------:R-:W-:Y:S05]  /*4030*/  @P1 BRA `(.L_x_296) ;  /* 0xfffffffc00941947 */ /* 0x000fea000383ffff */
[----:B------:R-:W-:Y:S05]  /*4040*/  BSYNC.RECONVERGENT B5 ;  /* 0x0000000000057941 */ /* 0x000fea0003800200 */
.L_x_295:
[----:B------:R-:W-:-:S07]  /*4050*/  MOV R33, R27 ;  /* 0x0000001b00217202 */ /* 0x000fce0000000f00 */
.L_x_294:
[----:B------:R-:W-:Y:S05]  /*4060*/  BSYNC.RECONVERGENT B4 ;  /* 0x0000000000047941 */ /* 0x000fea0003800200 */
.L_x_293:
[----:B------:R-:W-:Y:S01]  /*4070*/  LOP3.LUT P1, R35, R9, 0x3f, RZ, 0xc0, !PT ;  /* 0x0000003f09237812 */ /* 0x000fe2000782c0ff */
[----:B------:R-:W-:-:S05]  /*4080*/  IMAD.IADD R26, R26, 0x1, R33 ;  /* 0x000000011a1a7824 */ /* 0x000fca00078e0221 */
[----:B------:R-:W-:-:S05]  /*4090*/  LEA R37, R26, R1, 0x3 ;  /* 0x000000011a257211 */ /* 0x000fca00078e18ff */
[----:B------:R0:W-:Y:S04]  /*40a0*/  STL.64 [R37+-0x78], R12 ;  /* 0xffff880c25007387 */ /* 0x0001e80000100a00 */
[----:B------:R-:W2:Y:S04]  /*40b0*/  @P1 LDL.64 R26, [R1+0x8] ;  /* 0x00000800011a1983 */ /* 0x000ea80000100a00 */
[----:B------:R-:W3:Y:S04]  /*40c0*/  LDL.64 R14, [R1+0x10] ;  /* 0x00001000010e7983 */ /* 0x000ee80000100a00 */
[----:B------:R-:W4:Y:S01]  /*40d0*/  LDL.64 R10, [R1+0x18] ;  /* 0x00001800010a7983 */ /* 0x000f220000100a00 */
[----:B------:R-:W-:Y:S01]  /*40e0*/  @P1 LOP3.LUT R0, R35, 0x3f, RZ, 0x3c, !PT ;  /* 0x0000003f23001812 */ /* 0x000fe200078e3cff */
[----:B------:R-:W-:Y:S01]  /*40f0*/  BSSY.RECONVERGENT B4, `(.L_x_297) ;  /* 0x0000034000047945 */ /* 0x000fe20003800200 */
[----:B--2---:R-:W-:-:S02]  /*4100*/  @P1 SHF.R.U64 R9, R26, 0x1, R27 ;  /* 0x000000011a091819 */ /* 0x004fc4000000121b */
[----:B------:R-:W-:Y:S02]  /*4110*/  @P1 SHF.R.U32.HI R27, RZ, 0x1, R27 ;  /* 0x00000001ff1b1819 */ /* 0x000fe4000001161b */
[CC--:B---3--:R-:W-:Y:S02]  /*4120*/  @P1 SHF.L.U32 R26, R14.reuse, R35.reuse, RZ ;  /* 0x000000230e1a1219 */ /* 0x0c8fe400000006ff */
[----:B------:R-:W-:Y:S02]  /*4130*/  @P1 SHF.R.U64 R9, R9, R0, R27 ;  /* 0x0000000009091219 */ /* 0x000fe4000000121b */
[--C-:B------:R-:W-:Y:S02]  /*4140*/  @P1 SHF.R.U32.HI R33, RZ, 0x1, R15.reuse ;  /* 0x00000001ff211819 */ /* 0x100fe4000001160f */
[C-C-:B------:R-:W-:Y:S02]  /*4150*/  @P1 SHF.R.U64 R31, R14.reuse, 0x1, R15.reuse ;  /* 0x000000010e1f1819 */ /* 0x140fe4000000120f */
[----:B------:R-:W-:-:S02]  /*4160*/  @P1 SHF.L.U64.HI R29, R14, R35, R15 ;  /* 0x000000230e1d1219 */ /* 0x000fc4000001020f */
[-C--:B0-----:R-:W-:Y:S02]  /*4170*/  @P1 SHF.R.U32.HI R12, RZ, R0.reuse, R27 ;  /* 0x00000000ff0c1219 */ /* 0x081fe4000001161b */
[----:B------:R-:W-:Y:S02]  /*4180*/  @P1 LOP3.LUT R14, R26, R9, RZ, 0xfc, !PT ;  /* 0x000000091a0e1212 */ /* 0x000fe400078efcff */
[----:B----4-:R-:W-:Y:S02]  /*4190*/  @P1 SHF.L.U32 R13, R10, R35, RZ ;  /* 0x000000230a0d1219 */ /* 0x010fe400000006ff */
[--C-:B------:R-:W-:Y:S02]  /*41a0*/  @P1 SHF.R.U64 R30, R31, R0, R33.reuse ;  /* 0x000000001f1e1219 */ /* 0x100fe40000001221 */
[----:B------:R-:W-:Y:S02]  /*41b0*/  @P1 LOP3.LUT R15, R29, R12, RZ, 0xfc, !PT ;  /* 0x0000000c1d0f1212 */ /* 0x000fe400078efcff */
[----:B------:R-:W-:-:S02]  /*41c0*/  @P1 SHF.R.U32.HI R33, RZ, R0, R33 ;  /* 0x00000000ff211219 */ /* 0x000fc40000011621 */
[----:B------:R-:W-:Y:S02]  /*41d0*/  @P1 SHF.L.U64.HI R12, R10, R35, R11 ;  /* 0x000000230a0c1219 */ /* 0x000fe4000001020b */
[C---:B------:R-:W-:Y:S02]  /*41e0*/  SHF.L.U32 R0, R14.reuse, 0x2, RZ ;  /* 0x000000020e007819 */ /* 0x040fe400000006ff */
[----:B------:R-:W-:Y:S02]  /*41f0*/  @P1 LOP3.LUT R10, R13, R30, RZ, 0xfc, !PT ;  /* 0x0000001e0d0a1212 */ /* 0x000fe400078efcff */
[----:B------:R-:W-:Y:S02]  /*4200*/  SHF.L.U64.HI R14, R14, 0x2, R15 ;  /* 0x000000020e0e7819 */ /* 0x000fe4000001020f */
[----:B------:R-:W-:Y:S02]  /*4210*/  @P1 LOP3.LUT R11, R12, R33, RZ, 0xfc, !PT ;  /* 0x000000210c0b1212 */ /* 0x000fe400078efcff */
[----:B------:R-:W-:-:S02]  /*4220*/  SHF.L.W.U32.HI R15, R15, 0x2, R10 ;  /* 0x000000020f0f7819 */ /* 0x000fc40000010e0a */
[----:B------:R-:W-:Y:S02]  /*4230*/  IADD3 RZ, P1, PT, RZ, -R0, RZ ;  /* 0x80000000ffff7210 */ /* 0x000fe40007f3e0ff */
[----:B------:R-:W-:Y:S02]  /*4240*/  LOP3.LUT R9, RZ, R14, RZ, 0x33, !PT ;  /* 0x0000000eff097212 */ /* 0x000fe400078e33ff */
[----:B------:R-:W-:Y:S02]  /*4250*/  SHF.L.W.U32.HI R10, R10, 0x2, R11 ;  /* 0x000000020a0a7819 */ /* 0x000fe40000010e0b */
[----:B------:R-:W-:Y:S02]  /*4260*/  LOP3.LUT R12, RZ, R15, RZ, 0x33, !PT ;  /* 0x0000000fff0c7212 */ /* 0x000fe400078e33ff */
[----:B------:R-:W-:Y:S02]  /*4270*/  IADD3.X R13, P1, PT, RZ, R9, RZ, P1, !PT ;  /* 0x00000009ff0d7210 */ /* 0x000fe40000f3e4ff */
[----:B------:R-:W-:-:S02]  /*4280*/  LOP3.LUT R9, RZ, R10, RZ, 0x33, !PT ;  /* 0x0000000aff097212 */ /* 0x000fc400078e33ff */
[C---:B------:R-:W-:Y:S02]  /*4290*/  ISETP.GT.U32.AND P3, PT, R15.reuse, -0x1, PT ;  /* 0xffffffff0f00780c */ /* 0x040fe40003f64070 */
[----:B------:R-:W-:Y:S02]  /*42a0*/  IADD3.X R12, P2, PT, RZ, R12, RZ, P1, !PT ;  /* 0x0000000cff0c7210 */ /* 0x000fe40000f5e4ff */
[C---:B------:R-:W-:Y:S02]  /*42b0*/  ISETP.GT.AND.EX P1, PT, R10.reuse, -0x1, PT, P3 ;  /* 0xffffffff0a00780c */ /* 0x040fe40003f24330 */
[----:B------:R-:W-:Y:S02]  /*42c0*/  IADD3.X R9, PT, PT, RZ, R9, RZ, P2, !PT ;  /* 0x00000009ff097210 */ /* 0x000fe400017fe4ff */
[----:B------:R-:W-:Y:S02]  /*42d0*/  SEL R30, R15, R12, P1 ;  /* 0x0000000c0f1e7207 */ /* 0x000fe40000800000 */
[----:B------:R-:W-:-:S02]  /*42e0*/  SEL R9, R10, R9, P1 ;  /* 0x000000090a097207 */ /* 0x000fc40000800000 */
[----:B------:R-:W-:Y:S02]  /*42f0*/  SEL R27, R14, R13, P1 ;  /* 0x0000000d0e1b7207 */ /* 0x000fe40000800000 */
[----:B------:R-:W-:-:S03]  /*4300*/  ISETP.NE.U32.AND P2, PT, R9, RZ, PT ;  /* 0x000000ff0900720c */ /* 0x000fc60003f45070 */
[----:B------:R-:W-:Y:S02]  /*4310*/  @!P1 IADD3 R0, PT, PT, -R0, RZ, RZ ;  /* 0x000000ff00009210 */ /* 0x000fe40007ffe1ff */
[----:B------:R-:W-:-:S06]  /*4320*/  SEL R12, R30, R9, !P2 ;  /* 0x000000091e0c7207 */ /* 0x000fcc0005000000 */
[----:B------:R-:W0:Y:S02]  /*4330*/  FLO.U32 R12, R12 ;  /* 0x0000000c000c7300 */ /* 0x000e2400000e0000 */
[C---:B0-----:R-:W-:Y:S02]  /*4340*/  IADD3 R15, PT, PT, -R12.reuse, 0x1f, RZ ;  /* 0x0000001f0c0f7810 */ /* 0x041fe40007ffe1ff */
[----:B------:R-:W-:-:S03]  /*4350*/  IADD3 R26, PT, PT, -R12, 0x3f, RZ ;  /* 0x0000003f0c1a7810 */ /* 0x000fc60007ffe1ff */
[----:B------:R-:W-:-:S05]  /*4360*/  @P2 IMAD.MOV R26, RZ, RZ, R15 ;  /* 0x000000ffff1a2224 */ /* 0x000fca00078e020f */
[----:B------:R-:W-:-:S13]  /*4370*/  ISETP.NE.AND P2, PT, R26, RZ, PT ;  /* 0x000000ff1a00720c */ /* 0x000fda0003f45270 */
[----:B------:R-:W-:Y:S05]  /*4380*/  @!P2 BRA `(.L_x_298) ;  /* 0x000000000028a947 */ /* 0x000fea0003800000 */
[----:B------:R-:W-:Y:S02]  /*4390*/  LOP3.LUT R13, R26, 0x3f, RZ, 0xc0, !PT ;  /* 0x0000003f1a0d7812 */ /* 0x000fe400078ec0ff */
[--C-:B------:R-:W-:Y:S02]  /*43a0*/  SHF.R.U64 R15, R0, 0x1, R27.reuse ;  /* 0x00000001000f7819 */ /* 0x100fe4000000121b */
[----:B------:R-:W-:Y:S02]  /*43b0*/  SHF.R.U32.HI R27, RZ, 0x1, R27 ;  /* 0x00000001ff1b7819 */ /* 0x000fe4000001161b */
[----:B------:R-:W-:Y:S02]  /*43c0*/  LOP3.LUT R0, R26, 0x3f, RZ, 0xc, !PT ;  /* 0x0000003f1a007812 */ /* 0x000fe400078e0cff */
[CC--:B------:R-:W-:Y:S02]  /*43d0*/  SHF.L.U64.HI R9, R30.reuse, R13.reuse, R9 ;  /* 0x0000000d1e097219 */ /* 0x0c0fe40000010209 */
[----:B------:R-:W-:-:S02]  /*43e0*/  SHF.L.U32 R13, R30, R13, RZ ;  /* 0x0000000d1e0d7219 */ /* 0x000fc400000006ff */
[-CC-:B------:R-:W-:Y:S02]  /*43f0*/  SHF.R.U64 R30, R15, R0.reuse, R27.reuse ;  /* 0x000000000f1e7219 */ /* 0x180fe4000000121b */
[----:B------:R-:W-:Y:S02]  /*4400*/  SHF.R.U32.HI R0, RZ, R0, R27 ;  /* 0x00000000ff007219 */ /* 0x000fe4000001161b */
[----:B------:R-:W-:Y:S02]  /*4410*/  LOP3.LUT R30, R13, R30, RZ, 0xfc, !PT ;  /* 0x0000001e0d1e7212 */ /* 0x000fe400078efcff */
[----:B------:R-:W-:-:S07]  /*4420*/  LOP3.LUT R9, R9, R0, RZ, 0xfc, !PT ;  /* 0x0000000009097212 */ /* 0x000fce00078efcff */
.L_x_298:
[----:B------:R-:W-:Y:S05]  /*4430*/  BSYNC.RECONVERGENT B4 ;  /* 0x0000000000047941 */ /* 0x000fea0003800200 */
.L_x_297:
[----:B------:R-:W-:-:S04]  /*4440*/  IMAD.WIDE.U32 R14, R30, 0x2168c235, RZ ;  /* 0x2168c2351e0e7825 */ /* 0x000fc800078e00ff */
[----:B------:R-:W-:Y:S01]  /*4450*/  HFMA2 R13, -RZ, RZ, 0, 0 ;  /* 0x00000000ff0d7431 */ /* 0x000fe200000001ff */
[----:B------:R-:W-:Y:S01]  /*4460*/  SHF.R.U32.HI R11, RZ, 0x1e, R11 ;  /* 0x0000001eff0b7819 */ /* 0x000fe2000001160b */
[----:B------:R-:W-:Y:S01]  /*4470*/  IMAD.HI.U32 R0, R9, -0x36f0255e, RZ ;  /* 0xc90fdaa209007827 */ /* 0x000fe200078e00ff */
[----:B------:R-:W-:Y:S02]  /*4480*/  MOV R12, R15 ;  /* 0x0000000f000c7202 */ /* 0x000fe40000000f00 */
[----:B------:R-:W-:-:S03]  /*4490*/  IADD3 RZ, P2, PT, R14, R14, RZ ;  /* 0x0000000e0eff7210 */ /* 0x000fc60007f5e0ff */
[----:B------:R-:W-:-:S04]  /*44a0*/  IMAD.WIDE.U32 R12, R30, -0x36f0255e, R12 ;  /* 0xc90fdaa21e0c7825 */ /* 0x000fc800078e000c */
[----:B------:R-:W-:-:S04]  /*44b0*/  IMAD.WIDE.U32 R12, P3, R9, 0x2168c235, R12 ;  /* 0x2168c235090c7825 */ /* 0x000fc8000786000c */
[----:B------:R-:W-:Y:S01]  /*44c0*/  IMAD R9, R9, -0x36f0255e, RZ ;  /* 0xc90fdaa209097824 */ /* 0x000fe200078e02ff */
[----:B------:R-:W-:Y:S01]  /*44d0*/  IADD3.X RZ, P2, PT, R12, R12, RZ, P2, !PT ;  /* 0x0000000c0cff7210 */ /* 0x000fe2000175e4ff */
[----:B------:R-:W-:-:S03]  /*44e0*/  IMAD.X R0, RZ, RZ, R0, P3 ;  /* 0x000000ffff007224 */ /* 0x000fc600018e0600 */
[----:B------:R-:W-:-:S04]  /*44f0*/  IADD3 R9, P3, PT, R9, R13, RZ ;  /* 0x0000000d09097210 */ /* 0x000fc80007f7e0ff */
[----:B------:R-:W-:Y:S02]  /*4500*/  IADD3.X R0, PT, PT, RZ, R0, RZ, P3, !PT ;  /* 0x00000000ff007210 */ /* 0x000fe40001ffe4ff */
[C---:B------:R-:W-:Y:S02]  /*4510*/  ISETP.GT.U32.AND P4, PT, R9.reuse, RZ, PT ;  /* 0x000000ff0900720c */ /* 0x040fe40003f84070 */
[-C--:B------:R-:W-:Y:S02]  /*4520*/  IADD3.X R12, P3, PT, R9, R9.reuse, RZ, P2, !PT ;  /* 0x00000009090c7210 */ /* 0x080fe4000177e4ff */
[C---:B------:R-:W-:Y:S02]  /*4530*/  ISETP.GT.AND.EX P2, PT, R0.reuse, RZ, PT, P4 ;  /* 0x000000ff0000720c */ /* 0x040fe40003f44340 */
[----:B------:R-:W-:Y:S02]  /*4540*/  IADD3.X R13, PT, PT, R0, R0, RZ, P3, !PT ;  /* 0x00000000000d7210 */ /* 0x000fe40001ffe4ff */
[----:B------:R-:W-:-:S02]  /*4550*/  SEL R12, R12, R9, P2 ;  /* 0x000000090c0c7207 */ /* 0x000fc40001000000 */
[----:B------:R-:W-:Y:S02]  /*4560*/  SEL R13, R13, R0, P2 ;  /* 0x000000000d0d7207 */ /* 0x000fe40001000000 */
[----:B------:R-:W-:Y:S02]  /*4570*/  IADD3 R30, P3, PT, R12, 0x1, RZ ;  /* 0x000000010c1e7810 */ /* 0x000fe40007f7e0ff */
[----:B------:R-:W-:Y:S02]  /*4580*/  SEL R9, RZ, 0xffffffff, !P2 ;  /* 0xffffffffff097807 */ /* 0x000fe40005000000 */
[----:B------:R-:W-:Y:S02]  /*4590*/  IADD3.X R13, PT, PT, RZ, R13, RZ, P3, !PT ;  /* 0x0000000dff0d7210 */ /* 0x000fe40001ffe4ff */
[----:B------:R-:W-:Y:S01]  /*45a0*/  LOP3.LUT P2, R28, R28, 0x80000000, RZ, 0xc0, !PT ;  /* 0x800000001c1c7812 */ /* 0x000fe2000784c0ff */
[----:B------:R-:W-:Y:S01]  /*45b0*/  IMAD.IADD R9, R9, 0x1, -R26 ;  /* 0x0000000109097824 */ /* 0x000fe200078e0a1a */
[----:B------:R-:W-:-:S02]  /*45c0*/  SHF.R.U64 R30, R30, 0xa, R13 ;  /* 0x0000000a1e1e7819 */ /* 0x000fc4000000120d */
[----:B------:R-:W-:Y:S02]  /*45d0*/  LEA.HI R0, R10, R11, RZ, 0x1 ;  /* 0x0000000b0a007211 */ /* 0x000fe400078f08ff */
[----:B------:R-:W-:Y:S02]  /*45e0*/  IADD3 R30, P3, PT, R30, 0x1, RZ ;  /* 0x000000011e1e7810 */ /* 0x000fe40007f7e0ff */
[----:B------:R-:W-:Y:S02]  /*45f0*/  SHF.L.U32 R9, R9, 0x14, RZ ;  /* 0x0000001409097819 */ /* 0x000fe400000006ff */
[----:B------:R-:W-:Y:S02]  /*4600*/  LEA.HI.X R13, R13, RZ, RZ, 0x16, P3 ;  /* 0x000000ff0d0d7211 */ /* 0x000fe400018fb4ff */
[----:B------:R-:W-:Y:S02]  /*4610*/  @!P1 LOP3.LUT R28, R28, 0x80000000, RZ, 0x3c, !PT ;  /* 0x800000001c1c9812 */ /* 0x000fe400078e3cff */
[----:B------:R-:W-:-:S02]  /*4620*/  SHF.R.U64 R30, R30, 0x1, R13 ;  /* 0x000000011e1e7819 */ /* 0x000fc4000000120d */
[----:B------:R-:W-:Y:S02]  /*4630*/  SHF.R.U32.HI R12, RZ, 0x1, R13 ;  /* 0x00000001ff0c7819 */ /* 0x000fe4000001160d */
[----:B------:R-:W-:Y:S02]  /*4640*/  IADD3 R30, P3, P4, RZ, RZ, R30 ;  /* 0x000000ffff1e7210 */ /* 0x000fe40007c7e01e */
[----:B------:R-:W-:Y:S02]  /*4650*/  @P2 IADD3 R0, PT, PT, -R0, RZ, RZ ;  /* 0x000000ff00002210 */ /* 0x000fe40007ffe1ff */
[----:B------:R-:W-:-:S04]  /*4660*/  IADD3.X R9, PT, PT, R9, 0x3fe00000, R12, P3, P4 ;  /* 0x3fe0000009097810 */ /* 0x000fc80001fe840c */
[----:B------:R-:W-:-:S07]  /*4670*/  LOP3.LUT R31, R9, R28, RZ, 0xfc, !PT ;  /* 0x0000001c091f7212 */ /* 0x000fce00078efcff */
.L_x_292:
[----:B------:R-:W-:-:S04]  /*4680*/  MOV R9, 0x0 ;  /* 0x0000000000097802 */ /* 0x000fc80000000f00 */
[----:B------:R-:W-:Y:S05]  /*4690*/  RET.REL.NODEC R8 `(_Z13update_stressiiiiiiffffPfS_S_S_S_S_iS_S_S_S_S_S_S_S_S_S_S_S_S_S_S_S_S_S_S_S_iiiiiiib) ;  /* 0xffffffb808587950 */ /* 0x000fea0003c3ffff */
.L_x_299:
        /* <DEDUP_REMOVED lines=14> */
.L_x_347:


//--------------------- .text._Z10update_veliiiiiiiffffPfS_S_S_S_S_S_S_S_S_S_S_S_S_ --------------------------
	.section	.text._Z10update_veliiiiiiiffffPfS_S_S_S_S_S_S_S_S_S_S_S_S_,"ax",@progbits
	.align	128
        .global         _Z10update_veliiiiiiiffffPfS_S_S_S_S_S_S_S_S_S_S_S_S_
        .type           _Z10update_veliiiiiiiffffPfS_S_S_S_S_S_S_S_S_S_S_S_S_,@function
        .size           _Z10update_veliiiiiiiffffPfS_S_S_S_S_S_S_S_S_S_S_S_S_,(.L_x_348 - _Z10update_veliiiiiiiffffPfS_S_S_S_S_S_S_S_S_S_S_S_S_)
        .other          _Z10update_veliiiiiiiffffPfS_S_S_S_S_S_S_S_S_S_S_S_S_,@"STO_CUDA_ENTRY STV_DEFAULT"
_Z10update_veliiiiiiiffffPfS_S_S_S_S_S_S_S_S_S_S_S_S_:
.text._Z10update_veliiiiiiiffffPfS_S_S_S_S_S_S_S_S_S_S_S_S_:
[----:B------:R-:W-:Y:S08]  /*0000*/  LDC R1, c[0x0][0x37c] ;  /* 0x0000df00ff017b82 */ /* 0x000ff00000000800 */
[----:B------:R-:W0:Y:S01]  /*0010*/  LDC R6, c[0x0][0x3a0] ;  /* 0x0000e800ff067b82 */ /* 0x000e220000000800 */
[----:B------:R-:W1:Y:S01]  /*0020*/  LDCU UR5, c[0x0][0x39c] ;  /* 0x00007380ff0577ac */ /* 0x000e620008000800 */
[----:B------:R-:W2:Y:S06]  /*0030*/  S2R R7, SR_TID.X ;  /* 0x0000000000077919 */ /* 0x000eac0000002100 */
[----:B------:R-:W2:Y:S08]  /*0040*/  S2UR UR4, SR_CTAID.X ;  /* 0x00000000000479c3 */ /* 0x000eb00000002500 */
[----:B------:R-:W2:Y:S01]  /*0050*/  LDC R0, c[0x0][0x360] ;  /* 0x0000d800ff007b82 */ /* 0x000ea20000000800 */
[----:B-1----:R-:W-:Y:S01]  /*0060*/  MOV R9, UR5 ;  /* 0x0000000500097c02 */ /* 0x002fe20008000f00 */
[----:B0-----:R-:W0:Y:S06]  /*0070*/  MUFU.RCP R2, R6 ;  /* 0x0000000600027308 */ /* 0x001e2c0000001000 */
[----:B------:R-:W1:Y:S02]  /*0080*/  LDC R5, c[0x0][0x39c] ;  /* 0x0000e700ff057b82 */ /* 0x000e640000000800 */
[----:B------:R-:W3:Y:S01]  /*0090*/  FCHK P0, R9, R6 ;  /* 0x0000000609007302 */ /* 0x000ee20000000000 */
[----:B--2---:R-:W-:-:S02]  /*00a0*/  IMAD R0, R0, UR4, R7 ;  /* 0x0000000400007c24 */ /* 0x004fc4000f8e0207 */
[----:B0-----:R-:W-:-:S04]  /*00b0*/  FFMA R3, R2, -R6, 1 ;  /* 0x3f80000002037423 */ /* 0x001fc80000000806 */
[----:B------:R-:W-:-:S04]  /*00c0*/  FFMA R2, R2, R3, R2 ;  /* 0x0000000302027223 */ /* 0x000fc80000000002 */
[----:B------:R-:W-:-:S04]  /*00d0*/  FFMA R3, R2, UR5, RZ ;  /* 0x0000000502037c23 */ /* 0x000fc800080000ff */
[----:B------:R-:W-:-:S04]  /*00e0*/  FFMA R4, R3, -R6, UR5 ;  /* 0x0000000503047e23 */ /* 0x000fc80008000806 */
[----:B------:R-:W-:Y:S01]  /*00f0*/  FFMA R2, R2, R4, R3 ;  /* 0x0000000402027223 */ /* 0x000fe20000000003 */
[----:B---3--:R-:W-:Y:S06]  /*0100*/  @!P0 BRA `(.L_x_300) ;  /* 0x0000000000108947 */ /* 0x008fec0003800000 */
[----:B------:R-:W0:Y:S01]  /*0110*/  LDC R4, c[0x0][0x3a0] ;  /* 0x0000e800ff047b82 */ /* 0x000e220000000800 */
[----:B------:R-:W-:-:S07]  /*0120*/  MOV R6, 0x140 ;  /* 0x0000014000067802 */ /* 0x000fce0000000f00 */
[----:B01----:R-:W-:Y:S05]  /*0130*/  CALL.REL.NOINC `($__internal_13_$__cuda_sm3x_div_rn_noftz_f32_slowpath) ;  /* 0x0000000c00907944 */ /* 0x003fea0003c00000 */
[----:B------:R-:W-:-:S07]  /*0140*/  MOV R2, R10 ;  /* 0x0000000a00027202 */ /* 0x000fce0000000f00 */
.L_x_300:
[----:B------:R-:W0:Y:S01]  /*0150*/  LDC R6, c[0x0][0x3a4] ;  /* 0x0000e900ff067b82 */ /* 0x000e220000000800 */
[----:B------:R-:W2:Y:S02]  /*0160*/  LDCU UR4, c[0x0][0x39c] ;  /* 0x00007380ff0477ac */ /* 0x000ea40008000800 */
[----:B--2---:R-:W-:Y:S01]  /*0170*/  MOV R9, UR4 ;  /* 0x0000000400097c02 */ /* 0x004fe20008000f00 */
[----:B0-----:R-:W0:Y:S08]  /*0180*/  MUFU.RCP R3, R6 ;  /* 0x0000000600037308 */ /* 0x001e300000001000 */
[----:B------:R-:W2:Y:S01]  /*0190*/  FCHK P0, R9, R6 ;  /* 0x0000000609007302 */ /* 0x000ea20000000000 */
[----:B0-----:R-:W-:-:S04]  /*01a0*/  FFMA R4, R3, -R6, 1 ;  /* 0x3f80000003047423 */ /* 0x001fc80000000806 */
[----:B------:R-:W-:-:S04]  /*01b0*/  FFMA R3, R3, R4, R3 ;  /* 0x0000000403037223 */ /* 0x000fc80000000003 */
[----:B------:R-:W-:-:S04]  /*01c0*/  FFMA R4, R3, UR4, RZ ;  /* 0x0000000403047c23 */ /* 0x000fc800080000ff */
[----:B------:R-:W-:-:S04]  /*01d0*/  FFMA R7, R4, -R6, UR4 ;  /* 0x0000000404077e23 */ /* 0x000fc80008000806 */
[----:B------:R-:W-:Y:S01]  /*01e0*/  FFMA R3, R3, R7, R4 ;  /* 0x0000000703037223 */ /* 0x000fe20000000004 */
[----:B--2---:R-:W-:Y:S06]  /*01f0*/  @!P0 BRA `(.L_x_301) ;  /* 0x0000000000108947 */ /* 0x004fec0003800000 */
[----:B------:R-:W0:Y:S01]  /*0200*/  LDC R4, c[0x0][0x3a4] ;  /* 0x0000e900ff047b82 */ /* 0x000e220000000800 */
[----:B------:R-:W-:-:S07]  /*0210*/  MOV R6, 0x230 ;  /* 0x0000023000067802 */ /* 0x000fce0000000f00 */
[----:B01----:R-:W-:Y:S05]  /*0220*/  CALL.REL.NOINC `($__internal_13_$__cuda_sm3x_div_rn_noftz_f32_slowpath) ;  /* 0x0000000c00547944 */ /* 0x003fea0003c00000 */
[----:B------:R-:W-:-:S07]  /*0230*/  MOV R3, R10 ;  /* 0x0000000a00037202 */ /* 0x000fce0000000f00 */
.L_x_301:
        /* <DEDUP_REMOVED lines=15> */
.L_x_302:
[----:B------:R-:W0:Y:S02]  /*0330*/  LDCU UR4, c[0x0][0x390] ;  /* 0x00007200ff0477ac */ /* 0x000e240008000800 */
[----:B0-----:R-:W-:-:S06]  /*0340*/  UISETP.GE.AND UP0, UPT, UR4, 0x1, UPT ;  /* 0x000000010400788c */ /* 0x001fcc000bf06270 */
[----:B------:R-:W-:-:S13]  /*0350*/  PLOP3.LUT P0, PT, PT, PT, UP0, 0x80, 0x8 ;  /* 0x000000000008781c */ /* 0x000fda0003f0f008 */
[----:B------:R-:W-:Y:S05]  /*0360*/  @!P0 EXIT ;  /* 0x000000000000894d */ /* 0x000fea0003800000 */
[----:B------:R-:W0:Y:S01]  /*0370*/  S2R R8, SR_TID.Y ;  /* 0x0000000000087919 */ /* 0x000e220000002200 */
[----:B------:R-:W2:Y:S01]  /*0380*/  LDCU UR18, c[0x0][0x38c] ;  /* 0x00007180ff1277ac */ /* 0x000ea20008000800 */
[----:B------:R-:W3:Y:S01]  /*0390*/  LDC.64 R18, c[0x0][0x3f8] ;  /* 0x0000fe00ff127b82 */ /* 0x000ee20000000a00 */
[----:B------:R-:W1:Y:S01]  /*03a0*/  S2R R27, SR_CTAID.Y ;  /* 0x00000000001b7919 */ /* 0x000e620000002600 */
[----:B------:R-:W1:Y:S01]  /*03b0*/  LDCU UR5, c[0x0][0x364] ;  /* 0x00006c80ff0577ac */ /* 0x000e620008000800 */
[----:B------:R-:W4:Y:S05]  /*03c0*/  LDCU UR19, c[0x0][0x394] ;  /* 0x00007280ff1377ac */ /* 0x000f2a0008000800 */
[----:B------:R-:W5:Y:S01]  /*03d0*/  LDC.64 R20, c[0x0][0x3f0] ;  /* 0x0000fc00ff147b82 */ /* 0x000f620000000a00 */
[----:B------:R-:W-:-:S02]  /*03e0*/  UIADD3 UR7, UPT, UPT, UR4, -0x4, URZ ;  /* 0xfffffffc04077890 */ /* 0x000fc4000fffe0ff */
[----:B------:R-:W-:Y:S01]  /*03f0*/  UIADD3 UR11, UPT, UPT, -UR4, URZ, URZ ;  /* 0x000000ff040b7290 */ /* 0x000fe2000fffe1ff */
[----:B------:R-:W0:Y:S04]  /*0400*/  LDCU.64 UR12, c[0x0][0x358] ;  /* 0x00006b00ff0c77ac */ /* 0x000e280008000a00 */
[----:B------:R-:W5:Y:S01]  /*0410*/  LDC.64 R14, c[0x0][0x418] ;  /* 0x00010600ff0e7b82 */ /* 0x000f620000000a00 */
[----:B--2---:R-:W-:Y:S02]  /*0420*/  UIADD3 UR6, UPT, UPT, UR18, -0x4, URZ ;  /* 0xfffffffc12067890 */ /* 0x004fe4000fffe0ff */
[----:B------:R-:W-:Y:S01]  /*0430*/  UIMAD UR4, UR4, UR18, URZ ;  /* 0x00000012040472a4 */ /* 0x000fe2000f8e02ff */
[----:B------:R-:W2:Y:S04]  /*0440*/  LDCU.64 UR16, c[0x0][0x408] ;  /* 0x00008100ff1077ac */ /* 0x000ea80008000a00 */
[----:B------:R-:W2:Y:S01]  /*0450*/  LDC.64 R16, c[0x0][0x410] ;  /* 0x00010400ff107b82 */ /* 0x000ea20000000a00 */
[----:B------:R-:W2:Y:S01]  /*0460*/  LDCU.64 UR14, c[0x0][0x400] ;  /* 0x00008000ff0e77ac */ /* 0x000ea20008000a00 */
[----:B0-----:R-:W-:Y:S01]  /*0470*/  IADD3 R6, PT, PT, R8, UR18, RZ ;  /* 0x0000001208067c10 */ /* 0x001fe2000fffe0ff */
[----:B------:R-:W0:Y:S01]  /*0480*/  LDCU.128 UR20, c[0x3][URZ] ;  /* 0x00c00000ff1477ac */ /* 0x000e220008000c00 */
[----:B-1----:R-:W-:Y:S01]  /*0490*/  IMAD R5, R27, UR5, R8 ;  /* 0x000000051b057c24 */ /* 0x002fe2000f8e0208 */
[----:B----4-:R-:W-:-:S02]  /*04a0*/  MOV R8, UR19 ;  /* 0x0000001300087c02 */ /* 0x010fc40008000f00 */
[----:B------:R-:W-:Y:S01]  /*04b0*/  IMAD R27, R27, UR5, R6 ;  /* 0x000000051b1b7c24 */ /* 0x000fe2000f8e0206 */
[----:B------:R-:W-:Y:S01]  /*04c0*/  IADD3 R6, PT, PT, RZ, -UR18, RZ ;  /* 0x80000012ff067c10 */ /* 0x000fe2000fffe0ff */
[C---:B------:R-:W-:Y:S01]  /*04d0*/  VIADD R9, R5.reuse, 0xfffffffd ;  /* 0xfffffffd05097836 */ /* 0x040fe20000000000 */
[C---:B------:R-:W-:Y:S01]  /*04e0*/  ISETP.GE.AND P0, PT, R5.reuse, UR6, PT ;  /* 0x0000000605007c0c */ /* 0x040fe2000bf06270 */
[C---:B------:R-:W-:Y:S01]  /*04f0*/  IMAD R29, R5.reuse, UR19, R8 ;  /* 0x00000013051d7c24 */ /* 0x040fe2000f8e0208 */
[C---:B------:R-:W-:Y:S01]  /*0500*/  LEA R13, R6.reuse, R5, 0x1 ;  /* 0x00000005060d7211 */ /* 0x040fe200078e08ff */
[----:B------:R-:W-:Y:S01]  /*0510*/  IMAD R7, R6, 0x3, R5 ;  /* 0x0000000306077824 */ /* 0x000fe200078e0205 */
[C---:B------:R-:W-:Y:S01]  /*0520*/  IADD3 R25, PT, PT, R5.reuse, -UR18, RZ ;  /* 0x8000001205197c10 */ /* 0x040fe2000fffe0ff */
[C-C-:B------:R-:W-:Y:S01]  /*0530*/  IMAD R8, R5.reuse, UR19, R0.reuse ;  /* 0x0000001305087c24 */ /* 0x140fe2000f8e0200 */
[----:B------:R-:W-:Y:S01]  /*0540*/  IADD3 R11, PT, PT, R5, -0x2, RZ ;  /* 0xfffffffe050b7810 */ /* 0x000fe20007ffe0ff */
[----:B------:R-:W-:Y:S01]  /*0550*/  IMAD R6, R7, UR19, R0 ;  /* 0x0000001307067c24 */ /* 0x000fe2000f8e0200 */
[C---:B------:R-:W-:Y:S01]  /*0560*/  IADD3 R23, PT, PT, R5.reuse, -0x1, RZ ;  /* 0xffffffff05177810 */ /* 0x040fe20007ffe0ff */
[C---:B---3--:R-:W-:Y:S01]  /*0570*/  IMAD.WIDE.U32 R18, R5.reuse, 0x4, R18 ;  /* 0x0000000405127825 */ /* 0x048fe200078e0012 */
[C---:B------:R-:W-:Y:S01]  /*0580*/  ISETP.GT.U32.AND P0, PT, R5.reuse, 0x3, !P0 ;  /* 0x000000030500780c */ /* 0x040fe20004704070 */
[----:B------:R-:W-:Y:S01]  /*0590*/  UIMAD UR5, UR4, UR19, -0x4 ;  /* 0xfffffffc040574a4 */ /* 0x000fe2000f8e0213 */
[----:B------:R-:W-:Y:S01]  /*05a0*/  IADD3 R8, PT, PT, R8, -0x1, RZ ;  /* 0xffffffff08087810 */ /* 0x000fe20007ffe0ff */
[----:B-----5:R-:W-:Y:S01]  /*05b0*/  IMAD.WIDE.U32 R20, R5, 0x4, R20 ;  /* 0x0000000405147825 */ /* 0x020fe200078e0014 */
[----:B------:R-:W-:-:S02]  /*05c0*/  UIADD3 UR8, UPT, UPT, UR19, -0x4, URZ ;  /* 0xfffffffc13087890 */ /* 0x000fc4000fffe0ff */
[----:B------:R-:W-:Y:S02]  /*05d0*/  UIMAD UR9, UR18, UR19, URZ ;  /* 0x00000013120972a4 */ /* 0x000fe4000f8e02ff */
[----:B------:R-:W-:Y:S01]  /*05e0*/  IMAD R7, R13, UR19, R0 ;  /* 0x000000130d077c24 */ /* 0x000fe2000f8e0200 */
[C---:B------:R-:W-:Y:S01]  /*05f0*/  IADD3 R13, PT, PT, R0.reuse, R29, RZ ;  /* 0x0000001d000d7210 */ /* 0x040fe20007ffe0ff */
[C---:B------:R-:W-:Y:S01]  /*0600*/  IMAD.WIDE.U32 R14, R0.reuse, 0x4, R14 ;  /* 0x00000004000e7825 */ /* 0x040fe200078e000e */
[----:B------:R-:W-:Y:S01]  /*0610*/  USHF.L.U32 UR10, UR19, 0x2, URZ ;  /* 0x00000002130a7899 */ /* 0x000fe200080006ff */
[----:B------:R-:W-:Y:S02]  /*0620*/  UMOV UR4, URZ ;  /* 0x000000ff00047c82 */ /* 0x000fe40008000000 */
[----:B--2---:R-:W-:-:S04]  /*0630*/  IMAD.WIDE.U32 R16, R0, 0x4, R16 ;  /* 0x0000000400107825 */ /* 0x004fc800078e0010 */
[--C-:B------:R-:W-:Y:S02]  /*0640*/  IMAD R5, R27, UR19, R0.reuse ;  /* 0x000000131b057c24 */ /* 0x100fe4000f8e0200 */
[--C-:B------:R-:W-:Y:S02]  /*0650*/  IMAD R9, R9, UR19, R0.reuse ;  /* 0x0000001309097c24 */ /* 0x100fe4000f8e0200 */
[--C-:B------:R-:W-:Y:S02]  /*0660*/  IMAD R10, R25, UR19, R0.reuse ;  /* 0x00000013190a7c24 */ /* 0x100fe4000f8e0200 */
[--C-:B------:R-:W-:Y:S02]  /*0670*/  IMAD R11, R11, UR19, R0.reuse ;  /* 0x000000130b0b7c24 */ /* 0x100fe4000f8e0200 */
[----:B0-----:R-:W-:-:S07]  /*0680*/  IMAD R12, R23, UR19, R0 ;  /* 0x00000013170c7c24 */ /* 0x001fce000f8e0200 */
.L_x_305:
[----:B------:R-:W-:Y:S01]  /*0690*/  IADD3 R27, PT, PT, R8, 0x1, RZ ;  /* 0x00000001081b7810 */ /* 0x000fe20007ffe0ff */
[----:B------:R-:W-:Y:S01]  /*06a0*/  UIADD3 UR11, UPT, UPT, UR11, 0x1, URZ ;  /* 0x000000010b0b7890 */ /* 0x000fe2000fffe0ff */
[----:B------:R-:W-:Y:S02]  /*06b0*/  BSSY.RECONVERGENT B0, `(.L_x_303) ;  /* 0x000007b000007945 */ /* 0x000fe40003800200 */
[----:B------:R-:W-:-:S04]  /*06c0*/  ISETP.GE.AND P1, PT, R27, UR5, PT ;  /* 0x000000051b007c0c */ /* 0x000fc8000bf26270 */
[----:B------:R-:W-:-:S13]  /*06d0*/  ISETP.LT.OR P1, PT, R27, 0x4, P1 ;  /* 0x000000041b00780c */ /* 0x000fda0000f21670 */
[----:B0-----:R-:W-:Y:S05]  /*06e0*/  @P1 BRA `(.L_x_304) ;  /* 0x0000000400dc1947 */ /* 0x001fea0003800000 */
[----:B------:R-:W-:Y:S02]  /*06f0*/  MOV R22, UR4 ;  /* 0x0000000400167c02 */ /* 0x000fe40008000f00 */
[----:B------:R-:W-:Y:S02]  /*0700*/  MOV R23, UR4 ;  /* 0x0000000400177c02 */ /* 0x000fe40008000f00 */
[----:B------:R-:W-:-:S04]  /*0710*/  ISETP.LT.U32.OR P1, PT, R22, 0x4, !P0 ;  /* 0x000000041600780c */ /* 0x000fc80004721470 */
[----:B------:R-:W-:-:S04]  /*0720*/  ISETP.GE.OR P1, PT, R23, UR7, P1 ;  /* 0x0000000717007c0c */ /* 0x000fc80008f26670 */
[----:B------:R-:W-:-:S04]  /*0730*/  ISETP.LT.OR P1, PT, R0, 0x4, P1 ;  /* 0x000000040000780c */ /* 0x000fc80000f21670 */
[----:B------:R-:W-:-:S13]  /*0740*/  ISETP.GE.OR P1, PT, R0, UR8, P1 ;  /* 0x0000000800007c0c */ /* 0x000fda0008f26670 */
[----:B------:R-:W-:Y:S05]  /*0750*/  @P1 BRA `(.L_x_304) ;  /* 0x0000000400c01947 */ /* 0x000fea0003800000 */
[----:B------:R-:W0:Y:S01]  /*0760*/  LDC.64 R22, c[0x0][0x3e0] ;  /* 0x0000f800ff167b82 */ /* 0x000e220000000a00 */
[----:B------:R-:W-:Y:S02]  /*0770*/  IMAD.U32 R31, RZ, RZ, UR9 ;  /* 0x00000009ff1f7e24 */ /* 0x000fe4000f8e00ff */
[----:B0-----:R-:W-:-:S04]  /*0780*/  IMAD.WIDE R24, R5, 0x4, R22 ;  /* 0x0000000405187825 */ /* 0x001fc800078e0216 */
[----:B------:R-:W-:-:S04]  /*0790*/  IMAD.WIDE R34, R10, 0x4, R22 ;  /* 0x000000040a227825 */ /* 0x000fc800078e0216 */
[----:B------:R-:W-:Y:S02]  /*07a0*/  IMAD.WIDE R30, R31, 0x4, R24 ;  /* 0x000000041f1e7825 */ /* 0x000fe400078e0218 */
[----:B------:R-:W2:Y:S02]  /*07b0*/  LDG.E R35, desc[UR12][R34.64] ;  /* 0x0000000c22237981 */ /* 0x000ea4000c1e1900 */
[----:B------:R-:W-:Y:S02]  /*07c0*/  IMAD.WIDE.U32 R28, R27, 0x4, R22 ;  /* 0x000000041b1c7825 */ /* 0x000fe400078e0016 */
[----:B------:R-:W2:Y:S04]  /*07d0*/  LDG.E R32, desc[UR12][R30.64] ;  /* 0x0000000c1e207981 */ /* 0x000ea8000c1e1900 */
[----:B------:R0:W3:Y:S01]  /*07e0*/  LDG.E R25, desc[UR12][R24.64] ;  /* 0x0000000c18197981 */ /* 0x0000e2000c1e1900 */
[----:B------:R-:W-:-:S03]  /*07f0*/  MOV R33, UR9 ;  /* 0x0000000900217c02 */ /* 0x000fc60008000f00 */
[----:B------:R1:W3:Y:S01]  /*0800*/  LDG.E R26, desc[UR12][R28.64] ;  /* 0x0000000c1c1a7981 */ /* 0x0002e2000c1e1900 */
[----:B------:R-:W-:Y:S01]  /*0810*/  IMAD.WIDE R36, R7, 0x4, R22 ;  /* 0x0000000407247825 */ /* 0x000fe200078e0216 */
[----:B0-----:R-:W0:Y:S03]  /*0820*/  LDC R24, c[0x0][0x394] ;  /* 0x0000e500ff187b82 */ /* 0x001e260000000800 */
[----:B-1----:R-:W-:Y:S02]  /*0830*/  IMAD.WIDE R28, R33, 0x4, R30 ;  /* 0x00000004211c7825 */ /* 0x002fe400078e021e */
[----:B------:R1:W4:Y:S01]  /*0840*/  LDG.E R33, desc[UR12][R36.64] ;  /* 0x0000000c24217981 */ /* 0x000322000c1e1900 */
[----:B------:R-:W-:-:S03]  /*0850*/  MOV R31, UR9 ;  /* 0x00000009001f7c02 */ /* 0x000fc60008000f00 */
[----:B------:R0:W4:Y:S02]  /*0860*/  LDG.E R34, desc[UR12][R28.64] ;  /* 0x0000000c1c227981 */ /* 0x000124000c1e1900 */
[----:B------:R-:W-:-:S04]  /*0870*/  IMAD.WIDE R30, R31, 0x4, R28 ;  /* 0x000000041f1e7825 */ /* 0x000fc800078e021c */
[----:B-1----:R-:W-:Y:S02]  /*0880*/  IMAD.WIDE R36, R13, 0x4, R22 ;  /* 0x000000040d247825 */ /* 0x002fe400078e0216 */
[----:B------:R-:W5:Y:S02]  /*0890*/  LDG.E R31, desc[UR12][R30.64] ;  /* 0x0000000c1e1f7981 */ /* 0x000f64000c1e1900 */
[----:B0-----:R-:W-:-:S06]  /*08a0*/  IMAD.WIDE R28, R24, 0x4, R36 ;  /* 0x00000004181c7825 */ /* 0x001fcc00078e0224 */
[----:B------:R-:W5:Y:S01]  /*08b0*/  LDG.E R28, desc[UR12][R28.64] ;  /* 0x0000000c1c1c7981 */ /* 0x000f62000c1e1900 */
[----:B--2---:R-:W-:-:S03]  /*08c0*/  FADD R32, R32, -R35 ;  /* 0x8000002320207221 */ /* 0x004fc60000000000 */
[----:B------:R0:W2:Y:S01]  /*08d0*/  LDG.E R35, desc[UR12][R36.64] ;  /* 0x0000000c24237981 */ /* 0x0000a2000c1e1900 */
[----:B---3--:R-:W-:-:S04]  /*08e0*/  FADD R25, R25, -R26 ;  /* 0x8000001a19197221 */ /* 0x008fc80000000000 */
[----:B------:R-:W-:Y:S01]  /*08f0*/  FFMA R25, R25, UR20, RZ ;  /* 0x0000001419197c23 */ /* 0x000fe200080000ff */
[----:B0-----:R-:W-:-:S04]  /*0900*/  IMAD.WIDE R36, R12, 0x4, R22 ;  /* 0x000000040c247825 */ /* 0x001fc800078e0216 */
[----:B------:R-:W-:Y:S02]  /*0910*/  FFMA R32, R32, UR21, R25 ;  /* 0x0000001520207c23 */ /* 0x000fe40008000019 */
[----:B------:R0:W5:Y:S01]  /*0920*/  LDG.E R25, desc[UR12][R36.64] ;  /* 0x0000000c24197981 */ /* 0x000162000c1e1900 */
[----:B----4-:R-:W-:Y:S01]  /*0930*/  FADD R33, R34, -R33 ;  /* 0x8000002122217221 */ /* 0x010fe20000000000 */
[----:B--2---:R-:W-:Y:S01]  /*0940*/  FADD R26, -R26, R35 ;  /* 0x000000231a1a7221 */ /* 0x004fe20000000100 */
[----:B------:R-:W-:-:S05]  /*0950*/  MOV R35, UR10 ;  /* 0x0000000a00237c02 */ /* 0x000fca0008000f00 */
[----:B------:R-:W-:-:S04]  /*0960*/  IMAD.WIDE R34, R35, 0x4, R36 ;  /* 0x0000000423227825 */ /* 0x000fc800078e0224 */
[----:B0-----:R-:W-:Y:S02]  /*0970*/  IMAD.WIDE R36, R24, 0x4, R34 ;  /* 0x0000000418247825 */ /* 0x001fe400078e0222 */
[----:B------:R-:W2:Y:S02]  /*0980*/  LDG.E R34, desc[UR12][R34.64] ;  /* 0x0000000c22227981 */ /* 0x000ea4000c1e1900 */
[----:B-----5:R-:W-:Y:S01]  /*0990*/  FADD R28, R28, -R25 ;  /* 0x800000191c1c7221 */ /* 0x020fe20000000000 */
[--C-:B------:R-:W-:Y:S01]  /*09a0*/  IMAD.WIDE R24, R11, 0x4, R22.reuse ;  /* 0x000000040b187825 */ /* 0x100fe200078e0216 */
[----:B------:R0:W3:Y:S04]  /*09b0*/  LDG.E R30, desc[UR12][R36.64] ;  /* 0x0000000c241e7981 */ /* 0x0000e8000c1e1900 */
[----:B------:R1:W2:Y:S01]  /*09c0*/  LDG.E R29, desc[UR12][R24.64] ;  /* 0x0000000c181d7981 */ /* 0x0002a2000c1e1900 */
[----:B0-----:R-:W-:-:S04]  /*09d0*/  IMAD.WIDE R36, R9, 0x4, R22 ;  /* 0x0000000409247825 */ /* 0x001fc800078e0216 */
[----:B-1----:R-:W-:Y:S02]  /*09e0*/  IMAD.WIDE R24, R6, 0x4, R22 ;  /* 0x0000000406187825 */ /* 0x002fe400078e0216 */
[----:B------:R-:W3:Y:S01]  /*09f0*/  LDG.E R37, desc[UR12][R36.64] ;  /* 0x0000000c24257981 */ /* 0x000ee2000c1e1900 */
[----:B------:R-:W0:Y:S03]  /*0a00*/  LDC.64 R22, c[0x0][0x3e8] ;  /* 0x0000fa00ff167b82 */ /* 0x000e260000000a00 */
[----:B------:R-:W4:Y:S01]  /*0a10*/  LDG.E R24, desc[UR12][R24.64] ;  /* 0x0000000c18187981 */ /* 0x000f22000c1e1900 */
[----:B------:R-:W-:Y:S01]  /*0a20*/  FFMA R26, R26, UR20, RZ ;  /* 0x000000141a1a7c23 */ /* 0x000fe200080000ff */
[----:B------:R-:W-:-:S03]  /*0a30*/  FFMA R32, R33, UR22, R32 ;  /* 0x0000001621207c23 */ /* 0x000fc60008000020 */
[----:B------:R-:W-:Y:S01]  /*0a40*/  FFMA R26, R28, UR21, R26 ;  /* 0x000000151c1a7c23 */ /* 0x000fe2000800001a */
[----:B--2---:R-:W-:-:S04]  /*0a50*/  FADD R29, R34, -R29 ;  /* 0x8000001d221d7221 */ /* 0x004fc80000000000 */
[----:B------:R-:W-:Y:S01]  /*0a60*/  FFMA R26, R29, UR22, R26 ;  /* 0x000000161d1a7c23 */ /* 0x000fe2000800001a */
[----:B------:R-:W-:Y:S01]  /*0a70*/  IADD3 R29, PT, PT, R8, -0x2, RZ ;  /* 0xfffffffe081d7810 */ /* 0x000fe20007ffe0ff */
[----:B---3--:R-:W-:Y:S01]  /*0a80*/  FADD R35, R30, -R37 ;  /* 0x800000251e237221 */ /* 0x008fe20000000000 */
[----:B----4-:R-:W-:Y:S01]  /*0a90*/  FADD R33, R31, -R24 ;  /* 0x800000181f217221 */ /* 0x010fe20000000000 */
[C---:B------:R-:W-:Y:S02]  /*0aa0*/  IADD3 R31, PT, PT, R8.reuse, -0x1, RZ ;  /* 0xffffffff081f7810 */ /* 0x040fe40007ffe0ff */
[----:B------:R-:W-:Y:S01]  /*0ab0*/  FFMA R36, R35, UR23, R26 ;  /* 0x0000001723247c23 */ /* 0x000fe2000800001a */
[--C-:B0-----:R-:W-:Y:S01]  /*0ac0*/  IMAD.WIDE.U32 R24, R8, 0x4, R22.reuse ;  /* 0x0000000408187825 */ /* 0x101fe200078e0016 */
[----:B------:R-:W2:Y:S03]  /*0ad0*/  LDG.E R37, desc[UR12][R20.64] ;  /* 0x0000000c14257981 */ /* 0x000ea6000c1e1900 */
[----:B------:R-:W-:-:S04]  /*0ae0*/  IMAD.WIDE.U32 R30, R31, 0x4, R22 ;  /* 0x000000041f1e7825 */ /* 0x000fc800078e0016 */
[----:B------:R-:W-:-:S04]  /*0af0*/  IMAD.WIDE.U32 R28, R29, 0x4, R22 ;  /* 0x000000041d1c7825 */ /* 0x000fc800078e0016 */
[----:B------:R-:W-:Y:S01]  /*0b00*/  FFMA R32, R33, UR23, R32 ;  /* 0x0000001721207c23 */ /* 0x000fe20008000020 */
[----:B------:R-:W3:Y:S01]  /*0b10*/  LDG.E R30, desc[UR12][R30.64] ;  /* 0x0000000c1e1e7981 */ /* 0x000ee2000c1e1900 */
[C---:B------:R-:W-:Y:S02]  /*0b20*/  IMAD.WIDE.U32 R34, R27.reuse, 0x4, R22 ;  /* 0x000000041b227825 */ /* 0x040fe400078e0016 */
[----:B------:R-:W0:Y:S01]  /*0b30*/  LDC.64 R22, c[0x0][0x3b0] ;  /* 0x0000ec00ff167b82 */ /* 0x000e220000000a00 */
[----:B------:R-:W4:Y:S04]  /*0b40*/  LDG.E R24, desc[UR12][R24.64] ;  /* 0x0000000c18187981 */ /* 0x000f28000c1e1900 */
[----:B------:R-:W5:Y:S04]  /*0b50*/  LDG.E R28, desc[UR12][R28.64] ;  /* 0x0000000c1c1c7981 */ /* 0x000f68000c1e1900 */
[----:B------:R-:W3:Y:S04]  /*0b60*/  LDG.E R26, desc[UR12][R34.64+0x4] ;  /* 0x0000040c221a7981 */ /* 0x000ee8000c1e1900 */
[----:B------:R-:W3:Y:S04]  /*0b70*/  LDG.E R25, desc[UR12][R34.64] ;  /* 0x0000000c22197981 */ /* 0x000ee8000c1e1900 */
[----:B------:R-:W4:Y:S04]  /*0b80*/  LDG.E R29, desc[UR12][R34.64+0x8] ;  /* 0x0000080c221d7981 */ /* 0x000f28000c1e1900 */
[----:B------:R-:W5:Y:S04]  /*0b90*/  LDG.E R33, desc[UR12][R34.64+0xc] ;  /* 0x00000c0c22217981 */ /* 0x000f68000c1e1900 */
[----:B------:R0:W5:Y:S02]  /*0ba0*/  LDG.E R31, desc[UR12][R34.64+0x10] ;  /* 0x0000100c221f7981 */ /* 0x000164000c1e1900 */
[----:B0-----:R-:W-:-:S02]  /*0bb0*/  IMAD.WIDE.U32 R34, R27, 0x4, R22 ;  /* 0x000000041b227825 */ /* 0x001fc400078e0016 */
[----:B------:R-:W3:Y:S04]  /*0bc0*/  LDG.E R22, desc[UR12][R18.64] ;  /* 0x0000000c12167981 */ /* 0x000ee8000c1e1900 */
[----:B------:R-:W3:Y:S01]  /*0bd0*/  LDG.E R23, desc[UR12][R34.64] ;  /* 0x0000000c22177981 */ /* 0x000ee2000c1e1900 */
[----:B--2---:R-:W-:-:S04]  /*0be0*/  FMUL R37, R37, R2 ;  /* 0x0000000225257220 */ /* 0x004fc80000400000 */
[----:B------:R-:W-:-:S04]  /*0bf0*/  FMUL R37, R36, R37 ;  /* 0x0000002524257220 */ /* 0x000fc80000400000 */
[----:B---3--:R-:W-:Y:S02]  /*0c00*/  FFMA R35, R22, R23, -R37 ;  /* 0x0000001716237223 */ /* 0x008fe40000000825 */
[----:B------:R-:W0:Y:S02]  /*0c10*/  LDC.64 R22, c[0x0][0x3c8] ;  /* 0x0000f200ff167b82 */ /* 0x000e240000000a00 */
[----:B0-----:R-:W-:Y:S01]  /*0c20*/  IMAD.WIDE.U32 R36, R27, 0x4, R22 ;  /* 0x000000041b247825 */ /* 0x001fe200078e0016 */
[----:B------:R-:W-:Y:S02]  /*0c30*/  MOV R22, UR14 ;  /* 0x0000000e00167c02 */ /* 0x000fe40008000f00 */
[----:B------:R-:W-:Y:S02]  /*0c40*/  MOV R23, UR15 ;  /* 0x0000000f00177c02 */ /* 0x000fe40008000f00 */
[----:B------:R0:W-:Y:S04]  /*0c50*/  STG.E desc[UR12][R36.64], R35 ;  /* 0x0000002324007986 */ /* 0x0001e8000c10190c */
[----:B------:R-:W2:Y:S01]  /*0c60*/  LDG.E R22, desc[UR12][R22.64] ;  /* 0x0000000c16167981 */ /* 0x000ea2000c1e1900 */
[----:B------:R-:W-:Y:S01]  /*0c70*/  MOV R34, UR16 ;  /* 0x0000001000227c02 */ /* 0x000fe20008000f00 */
[----:B0-----:R-:W-:-:S05]  /*0c80*/  IMAD.U32 R35, RZ, RZ, UR17 ;  /* 0x00000011ff237e24 */ /* 0x001fca000f8e00ff */
[----:B------:R0:W3:Y:S01]  /*0c90*/  LDG.E R36, desc[UR12][R34.64] ;  /* 0x0000000c22247981 */ /* 0x0000e2000c1e1900 */
[----:B--2---:R-:W-:-:S04]  /*0ca0*/  FMUL R23, R22, R3 ;  /* 0x0000000316177220 */ /* 0x004fc80000400000 */
[----:B------:R-:W-:Y:S02]  /*0cb0*/  FMUL R32, R32, R23 ;  /* 0x0000001720207220 */ /* 0x000fe40000400000 */
[----:B------:R-:W0:Y:S02]  /*0cc0*/  LDC.64 R22, c[0x0][0x3b8] ;  /* 0x0000ee00ff167b82 */ /* 0x000e240000000a00 */
[----:B0-----:R-:W-:-:S06]  /*0cd0*/  IMAD.WIDE.U32 R34, R27, 0x4, R22 ;  /* 0x000000041b227825 */ /* 0x001fcc00078e0016 */
[----:B------:R-:W0:Y:S01]  /*0ce0*/  LDC.64 R22, c[0x0][0x3c0] ;  /* 0x0000f000ff167b82 */ /* 0x000e220000000a00 */
[----:B------:R-:W3:Y:S01]  /*0cf0*/  LDG.E R37, desc[UR12][R34.64] ;  /* 0x0000000c22257981 */ /* 0x000ee2000c1e1900 */
[----:B0-----:R-:W-:-:S04]  /*0d00*/  IMAD.WIDE.U32 R22, R27, 0x4, R22 ;  /* 0x000000041b167825 */ /* 0x001fc800078e0016 */
[----:B---3--:R-:W-:Y:S02]  /*0d10*/  FFMA R32, R36, R37, -R32 ;  /* 0x0000002524207223 */ /* 0x008fe40000000820 */
[----:B------:R-:W0:Y:S02]  /*0d20*/  LDC.64 R36, c[0x0][0x3d0] ;  /* 0x0000f400ff247b82 */ /* 0x000e240000000a00 */
[----:B0-----:R-:W-:-:S05]  /*0d30*/  IMAD.WIDE.U32 R36, R27, 0x4, R36 ;  /* 0x000000041b247825 */ /* 0x001fca00078e0024 */
[----:B------:R0:W-:Y:S04]  /*0d40*/  STG.E desc[UR12][R36.64], R32 ;  /* 0x0000002024007986 */ /* 0x0001e8000c10190c */
[----:B------:R-:W2:Y:S04]  /*0d50*/  LDG.E R23, desc[UR12][R22.64] ;  /* 0x0000000c16177981 */ /* 0x000ea8000c1e1900 */
[----:B0-----:R-:W3:Y:S04]  /*0d60*/  LDG.E R32, desc[UR12][R16.64] ;  /* 0x0000000c10207981 */ /* 0x001ee8000c1e1900 */
[----:B------:R-:W2:Y:S01]  /*0d70*/  LDG.E R22, desc[UR12][R14.64] ;  /* 0x0000000c0e167981 */ /* 0x000ea2000c1e1900 */
[----:B------:R-:W-:Y:S01]  /*0d80*/  FADD R25, R26, -R25 ;  /* 0x800000191a197221 */ /* 0x000fe20000000000 */
[----:B----4-:R-:W-:-:S03]  /*0d90*/  FADD R29, R29, -R24 ;  /* 0x800000181d1d7221 */ /* 0x010fc60000000000 */
[----:B------:R-:W-:Y:S02]  /*0da0*/  FFMA R26, R25, UR20, RZ ;  /* 0x00000014191a7c23 */ /* 0x000fe400080000ff */
[----:B------:R-:W0:Y:S01]  /*0db0*/  LDC.64 R24, c[0x0][0x3d8] ;  /* 0x0000f600ff187b82 */ /* 0x000e220000000a00 */
[----:B-----5:R-:W-:Y:S01]  /*0dc0*/  FADD R33, R33, -R30 ;  /* 0x8000001e21217221 */ /* 0x020fe20000000000 */
[----:B------:R-:W-:Y:S01]  /*0dd0*/  FFMA R26, R29, UR21, R26 ;  /* 0x000000151d1a7c23 */ /* 0x000fe2000800001a */
[----:B------:R-:W-:-:S03]  /*0de0*/  FADD R31, R31, -R28 ;  /* 0x8000001c1f1f7221 */ /* 0x000fc60000000000 */
[----:B------:R-:W-:-:S04]  /*0df0*/  FFMA R26, R33, UR22, R26 ;  /* 0x00000016211a7c23 */ /* 0x000fc8000800001a */
[----:B------:R-:W-:Y:S01]  /*0e00*/  FFMA R26, R31, UR23, R26 ;  /* 0x000000171f1a7c23 */ /* 0x000fe2000800001a */
[----:B0-----:R-:W-:-:S04]  /*0e10*/  IMAD.WIDE.U32 R24, R27, 0x4, R24 ;  /* 0x000000041b187825 */ /* 0x001fc800078e0018 */
[----:B---3--:R-:W-:-:S04]  /*0e20*/  FMUL R29, R32, R4 ;  /* 0x00000004201d7220 */ /* 0x008fc80000400000 */
[----:B------:R-:W-:-:S04]  /*0e30*/  FMUL R29, R26, R29 ;  /* 0x0000001d1a1d7220 */ /* 0x000fc80000400000 */
[----:B--2---:R-:W-:-:S05]  /*0e40*/  FFMA R23, R22, R23, -R29 ;  /* 0x0000001716177223 */ /* 0x004fca000000081d */
[----:B------:R0:W-:Y:S02]  /*0e50*/  STG.E desc[UR12][R24.64], R23 ;  /* 0x0000001718007986 */ /* 0x0001e4000c10190c */
.L_x_304:
[----:B------:R-:W-:Y:S05]  /*0e60*/  BSYNC.RECONVERGENT B0 ;  /* 0x0000000000007941 */ /* 0x000fea0003800200 */
.L_x_303:
[----:B------:R-:W-:Y:S01]  /*0e70*/  UISETP.NE.AND UP0, UPT, UR11, URZ, UPT ;  /* 0x000000ff0b00728c */ /* 0x000fe2000bf05270 */
[----:B------:R-:W-:Y:S01]  /*0e80*/  IADD3 R8, PT, PT, R8, UR9, RZ ;  /* 0x0000000908087c10 */ /* 0x000fe2000fffe0ff */
[----:B------:R-:W-:Y:S01]  /*0e90*/  UIADD3 UR14, UP1, UPT, UR14, 0x4, URZ ;  /* 0x000000040e0e7890 */ /* 0x000fe2000ff3e0ff */
[----:B------:R-:W-:Y:S01]  /*0ea0*/  IADD3 R9, PT, PT, R9, UR9, RZ ;  /* 0x0000000909097c10 */ /* 0x000fe2000fffe0ff */
[----:B------:R-:W-:Y:S01]  /*0eb0*/  UIADD3 UR16, UP2, UPT, UR16, 0x4, URZ ;  /* 0x0000000410107890 */ /* 0x000fe2000ff5e0ff */
[----:B------:R-:W-:Y:S01]  /*0ec0*/  IADD3 R6, PT, PT, R6, UR9, RZ ;  /* 0x0000000906067c10 */ /* 0x000fe2000fffe0ff */
[----:B------:R-:W-:Y:S01]  /*0ed0*/  VIADD R13, R13, UR9 ;  /* 0x000000090d0d7c36 */ /* 0x000fe20008000000 */
[----:B------:R-:W-:Y:S01]  /*0ee0*/  IADD3 R11, PT, PT, R11, UR9, RZ ;  /* 0x000000090b0b7c10 */ /* 0x000fe2000fffe0ff */
[----:B------:R-:W-:Y:S01]  /*0ef0*/  UIADD3 UR4, UPT, UPT, UR4, 0x1, URZ ;  /* 0x0000000104047890 */ /* 0x000fe2000fffe0ff */
[----:B------:R-:W-:Y:S01]  /*0f00*/  IADD3 R7, PT, PT, R7, UR9, RZ ;  /* 0x0000000907077c10 */ /* 0x000fe2000fffe0ff */
[----:B------:R-:W-:Y:S01]  /*0f10*/  UIADD3.X UR15, UPT, UPT, URZ, UR15, URZ, UP1, !UPT ;  /* 0x0000000fff0f7290 */ /* 0x000fe20008ffe4ff */
[----:B------:R-:W-:Y:S01]  /*0f20*/  IADD3 R12, PT, PT, R12, UR9, RZ ;  /* 0x000000090c0c7c10 */ /* 0x000fe2000fffe0ff */
[----:B------:R-:W-:Y:S01]  /*0f30*/  UIADD3.X UR17, UPT, UPT, URZ, UR17, URZ, UP2, !UPT ;  /* 0x00000011ff117290 */ /* 0x000fe200097fe4ff */
[----:B------:R-:W-:-:S02]  /*0f40*/  IADD3 R10, PT, PT, R10, UR9, RZ ;  /* 0x000000090a0a7c10 */ /* 0x000fc4000fffe0ff */
[----:B------:R-:W-:Y:S01]  /*0f50*/  IADD3 R5, PT, PT, R5, UR9, RZ ;  /* 0x0000000905057c10 */ /* 0x000fe2000fffe0ff */
[----:B------:R-:W-:Y:S08]  /*0f60*/  BRA.U UP0, `(.L_x_305) ;  /* 0xfffffff500c87547 */ /* 0x000ff0000b83ffff */
[----:B------:R-:W-:Y:S05]  /*0f70*/  EXIT ;  /* 0x000000000000794d */ /* 0x000fea0003800000 */
        .weak           $__internal_13_$__cuda_sm3x_div_rn_noftz_f32_slowpath
        .type           $__internal_13_$__cuda_sm3x_div_rn_noftz_f32_slowpath,@function
        .size           $__internal_13_$__cuda_sm3x_div_rn_noftz_f32_slowpath,(.L_x_348 - $__internal_13_$__cuda_sm3x_div_rn_noftz_f32_slowpath)
$__internal_13_$__cuda_sm3x_div_rn_noftz_f32_slowpath:
[----:B------:R-:W-:Y:S02]  /*0f80*/  SHF.R.U32.HI R8, RZ, 0x17, R4 ;  /* 0x00000017ff087819 */ /* 0x000fe40000011604 */
[----:B------:R-:W-:Y:S02]  /*0f90*/  SHF.R.U32.HI R7, RZ, 0x17, R5 ;  /* 0x00000017ff077819 */ /* 0x000fe40000011605 */
[----:B------:R-:W-:Y:S02]  /*0fa0*/  LOP3.LUT R12, R8, 0xff, RZ, 0xc0, !PT ;  /* 0x000000ff080c7812 */ /* 0x000fe400078ec0ff */
[----:B------:R-:W-:Y:S02]  /*0fb0*/  LOP3.LUT R7, R7, 0xff, RZ, 0xc0, !PT ;  /* 0x000000ff07077812 */ /* 0x000fe400078ec0ff */
[----:B------:R-:W-:Y:S02]  /*0fc0*/  IADD3 R11, PT, PT, R12, -0x1, RZ ;  /* 0xffffffff0c0b7810 */ /* 0x000fe40007ffe0ff */
[----:B------:R-:W-:-:S02]  /*0fd0*/  IADD3 R10, PT, PT, R7, -0x1, RZ ;  /* 0xffffffff070a7810 */ /* 0x000fc40007ffe0ff */
[----:B------:R-:W-:Y:S02]  /*0fe0*/  ISETP.GT.U32.AND P0, PT, R11, 0xfd, PT ;  /* 0x000000fd0b00780c */ /* 0x000fe40003f04070 */
[----:B------:R-:W-:Y:S02]  /*0ff0*/  MOV R8, R5 ;  /* 0x0000000500087202 */ /* 0x000fe40000000f00 */
        /* <DEDUP_REMOVED lines=24> */
[----:B------:R-:W-:-:S03]  /*1180*/  @!P1 FFMA R4, R4, 1.84467440737095516160e+19, RZ ;  /* 0x5f80000004049823 */ /* 0x000fc600000000ff */
[----:B------:R-:W-:-:S07]  /*1190*/  @!P1 IADD3 R9, PT, PT, R9, 0x40, RZ ;  /* 0x0000004009099810 */ /* 0x000fce0007ffe0ff */
.L_x_306:
[----:B------:R-:W-:Y:S01]  /*11a0*/  LEA R11, R12, 0xc0800000, 0x17 ;  /* 0xc08000000c0b7811 */ /* 0x000fe200078eb8ff */
[----:B------:R-:W-:-:S03]  /*11b0*/  VIADD R7, R7, 0xffffff81 ;  /* 0xffffff8107077836 */ /* 0x000fc60000000000 */
[----:B------:R-:W-:Y:S01]  /*11c0*/  IADD3 R11, PT, PT, -R11, R4, RZ ;  /* 0x000000040b0b7210 */ /* 0x000fe20007ffe1ff */
[----:B------:R-:W-:-:S03]  /*11d0*/  IMAD R4, R7, -0x800000, R8 ;  /* 0xff80000007047824 */ /* 0x000fc600078e0208 */
        /* <DEDUP_REMOVED lines=12> */
[----:B------:R-:W-:-:S04]  /*12a0*/  LOP3.LUT R4, R4, 0xff, RZ, 0xc0, !PT ;  /* 0x000000ff04047812 */ /* 0x000fc800078ec0ff */
[----:B------:R-:W-:-:S04]  /*12b0*/  IADD3 R11, PT, PT, R4, R9, RZ ;  /* 0x00000009040b7210 */ /* 0x000fc80007ffe0ff */
        /* <DEDUP_REMOVED lines=16> */
[C---:B------:R-:W-:Y:S02]  /*13c0*/  ISETP.NE.AND P1, PT, R11.reuse, RZ, PT ;  /* 0x000000ff0b00720c */ /* 0x040fe40003f25270 */
        /* <DEDUP_REMOVED lines=11> */
[----:B------:R-:W-:-:S04]  /*1480*/  LOP3.LUT R4, R4, R7, RZ, 0xc0, !PT ;  /* 0x0000000704047212 */ /* 0x000fc800078ec0ff */
[----:B------:R-:W-:-:S04]  /*1490*/  IADD3 R9, PT, PT, R9, R4, RZ ;  /* 0x0000000409097210 */ /* 0x000fc80007ffe0ff */
[----:B------:R-:W-:Y:S01]  /*14a0*/  LOP3.LUT R10, R9, R10, RZ, 0xfc, !PT ;  /* 0x0000000a090a7212 */ /* 0x000fe200078efcff */
[----:B------:R-:W-:Y:S06]  /*14b0*/  BRA `(.L_x_313) ;  /* 0x0000000000347947 */ /* 0x000fec0003800000 */
.L_x_312:
[----:B------:R-:W-:-:S04]  /*14c0*/  LOP3.LUT R10, R10, 0x80000000, RZ, 0xc0, !PT ;  /* 0x800000000a0a7812 */ /* 0x000fc800078ec0ff */
[----:B------:R-:W-:Y:S01]  /*14d0*/  LOP3.LUT R10, R10, 0x7f800000, RZ, 0xfc, !PT ;  /* 0x7f8000000a0a7812 */ /* 0x000fe200078efcff */
[----:B------:R-:W-:Y:S06]  /*14e0*/  BRA `(.L_x_313) ;  /* 0x0000000000287947 */ /* 0x000fec0003800000 */
.L_x_311:
[----:B------:R-:W-:Y:S01]  /*14f0*/  LEA R10, R9, R10, 0x17 ;  /* 0x0000000a090a7211 */ /* 0x000fe200078eb8ff */
[----:B------:R-:W-:Y:S06]  /*1500*/  BRA `(.L_x_313) ;  /* 0x0000000000207947 */ /* 0x000fec0003800000 */
.L_x_310:
[----:B------:R-:W-:-:S04]  /*1510*/  LOP3.LUT R4, R4, 0x80000000, R8, 0x48, !PT ;  /* 0x8000000004047812 */ /* 0x000fc800078e4808 */
[----:B------:R-:W-:Y:S01]  /*1520*/  LOP3.LUT R10, R4, 0x7f800000, RZ, 0xfc, !PT ;  /* 0x7f800000040a7812 */ /* 0x000fe200078efcff */
[----:B------:R-:W-:Y:S06]  /*1530*/  BRA `(.L_x_313) ;  /* 0x0000000000147947 */ /* 0x000fec0003800000 */
.L_x_309:
[----:B------:R-:W-:Y:S01]  /*1540*/  LOP3.LUT R10, R4, 0x80000000, R8, 0x48, !PT ;  /* 0x80000000040a7812 */ /* 0x000fe200078e4808 */
[----:B------:R-:W-:Y:S06]  /*1550*/  BRA `(.L_x_313) ;  /* 0x00000000000c7947 */ /* 0x000fec0003800000 */
.L_x_308:
[----:B------:R-:W0:Y:S01]  /*1560*/  MUFU.RSQ R10, -QNAN ;  /* 0xffc00000000a7908 */ /* 0x000e220000001400 */
[----:B------:R-:W-:Y:S05]  /*1570*/  BRA `(.L_x_313) ;  /* 0x0000000000047947 */ /* 0x000fea0003800000 */
.L_x_307:
[----:B------:R-:W-:-:S07]  /*1580*/  FADD.FTZ R10, R5, R4 ;  /* 0x00000004050a7221 */ /* 0x000fce0000010000 */
.L_x_313:
[----:B------:R-:W-:-:S04]  /*1590*/  HFMA2 R7, -RZ, RZ, 0, 0 ;  /* 0x00000000ff077431 */ /* 0x000fc800000001ff */
[----:B0-----:R-:W-:Y:S05]  /*15a0*/  RET.REL.NODEC R6 `(_Z10update_veliiiiiiiffffPfS_S_S_S_S_S_S_S_S_S_S_S_S_) ;  /* 0xffffffe806947950 */ /* 0x001fea0003c3ffff */
.L_x_314:
        /* <DEDUP_REMOVED lines=13> */
.L_x_348:


//--------------------- .text._Z10add_sourcefiiiiiiiiifffiiiiiPfS_i --------------------------
	.section	.text._Z10add_sourcefiiiiiiiiifffiiiiiPfS_i,"ax",@progbits
	.align	128
        .global         _Z10add_sourcefiiiiiiiiifffiiiiiPfS_i
        .type           _Z10add_sourcefiiiiiiiiifffiiiiiPfS_i,@function
        .size           _Z10add_sourcefiiiiiiiiifffiiiiiPfS_i,(.L_x_350 - _Z10add_sourcefiiiiiiiiifffiiiiiPfS_i)
        .other          _Z10add_sourcefiiiiiiiiifffiiiiiPfS_i,@"STO_CUDA_ENTRY STV_DEFAULT"
_Z10add_sourcefiiiiiiiiifffiiiiiPfS_i:
.text._Z10add_sourcefiiiiiiiiifffiiiiiPfS_i:
[----:B------:R-:W-:Y:S08]  /*0000*/  LDC R1, c[0x0][0x37c] ;  /* 0x0000df00ff017b82 */ /* 0x000ff00000000800 */
[----:B------:R-:W0:Y:S02]  /*0010*/  LDC R5, c[0x0][0x3b0] ;  /* 0x0000ec00ff057b82 */ /* 0x000e240000000800 */
[----:B0-----:R-:W-:-:S05]  /*0020*/  VIADD R0, R5, 0x1800000 ;  /* 0x0180000005007836 */ /* 0x001fca0000000000 */
[----:B------:R-:W-:-:S04]  /*0030*/  LOP3.LUT R0, R0, 0x7f800000, RZ, 0xc0, !PT ;  /* 0x7f80000000007812 */ /* 0x000fc800078ec0ff */
[----:B------:R-:W-:-:S13]  /*0040*/  ISETP.GT.U32.AND P0, PT, R0, 0x1ffffff, PT ;  /* 0x01ffffff0000780c */ /* 0x000fda0003f04070 */
[----:B------:R-:W-:Y:S05]  /*0050*/  @P0 BRA `(.L_x_315) ;  /* 0x00000000000c0947 */ /* 0x000fea0003800000 */
[----:B------:R-:W-:-:S07]  /*0060*/  MOV R2, 0x80 ;  /* 0x0000008000027802 */ /* 0x000fce0000000f00 */
[----:B------:R-:W-:Y:S05]  /*0070*/  CALL.REL.NOINC `($__internal_15_$__cuda_sm20_rcp_rn_f32_slowpath) ;  /* 0x0000001800747944 */ /* 0x000fea0003c00000 */
[----:B------:R-:W-:Y:S05]  /*0080*/  BRA `(.L_x_316) ;  /* 0x0000000000107947 */ /* 0x000fea0003800000 */
.L_x_315:
[----:B------:R-:W0:Y:S02]  /*0090*/  MUFU.RCP R0, R5 ;  /* 0x0000000500007308 */ /* 0x000e240000001000 */
[----:B0-----:R-:W-:-:S04]  /*00a0*/  FFMA R2, R0, R5, -1 ;  /* 0xbf80000000027423 */ /* 0x001fc80000000005 */
[----:B------:R-:W-:-:S04]  /*00b0*/  FADD.FTZ R3, -R2, -RZ ;  /* 0x800000ff02037221 */ /* 0x000fc80000010100 */
[----:B------:R-:W-:-:S07]  /*00c0*/  FFMA R0, R0, R3, R0 ;  /* 0x0000000300007223 */ /* 0x000fce0000000000 */
.L_x_316:
[----:B------:R-:W0:Y:S01]  /*00d0*/  LDCU UR5, c[0x0][0x3b4] ;  /* 0x00007680ff0577ac */ /* 0x000e220008000800 */
[----:B------:R-:W1:Y:S01]  /*00e0*/  LDCU UR4, c[0x0][0x3ac] ;  /* 0x00007580ff0477ac */ /* 0x000e620008000800 */
[----:B0-----:R-:W-:Y:S01]  /*00f0*/  UISETP.NE.AND UP0, UPT, UR5, 0x3, UPT ;  /* 0x000000030500788c */ /* 0x001fe2000bf05270 */
[----:B-1----:R-:W-:-:S08]  /*0100*/  FADD R4, -R0, UR4 ;  /* 0x0000000400047e21 */ /* 0x002fd00008000100 */
[----:B------:R-:W-:Y:S05]  /*0110*/  BRA.U !UP0, `(.L_x_317) ;  /* 0x0000000908c47547 */ /* 0x000fea000b800000 */
[----:B------:R-:W-:-:S09]  /*0120*/  UISETP.NE.AND UP0, UPT, UR5, 0x2, UPT ;  /* 0x000000020500788c */ /* 0x000fd2000bf05270 */
[----:B------:R-:W-:Y:S05]  /*0130*/  BRA.U !UP0, `(.L_x_318) ;  /* 0x00000005082c7547 */ /* 0x000fea000b800000 */
[----:B------:R-:W-:Y:S01]  /*0140*/  UISETP.NE.AND UP0, UPT, UR5, 0x1, UPT ;  /* 0x000000010500788c */ /* 0x000fe2000bf05270 */
[----:B------:R-:W-:-:S08]  /*0150*/  IMAD.MOV.U32 R8, RZ, RZ, RZ ;  /* 0x000000ffff087224 */ /* 0x000fd000078e00ff */
[----:B------:R-:W-:Y:S05]  /*0160*/  BRA.U UP0, `(.L_x_319) ;  /* 0x00000011001c7547 */ /* 0x000fea000b800000 */
[----:B------:R-:W0:Y:S01]  /*0170*/  LDCU UR4, c[0x0][0x3b0] ;  /* 0x00007600ff0477ac */ /* 0x000e220008000800 */
[----:B------:R-:W-:Y:S01]  /*0180*/  MOV R5, 0x3ff71547 ;  /* 0x3ff7154700057802 */ /* 0x000fe20000000f00 */
[----:B------:R-:W-:Y:S01]  /*0190*/  UMOV UR5, 0x4023bd3c ;  /* 0x4023bd3c00057882 */ /* 0x000fe20000000000 */
[----:B0-----:R-:W-:Y:S01]  /*01a0*/  FMUL R4, R4, UR4 ;  /* 0x0000000404047c20 */ /* 0x001fe20008400000 */
[----:B------:R-:W-:-:S03]  /*01b0*/  UMOV UR4, 0xc99e70c6 ;  /* 0xc99e70c600047882 */ /* 0x000fc60000000000 */
[----:B------:R-:W-:Y:S01]  /*01c0*/  FMUL R6, R4, R4 ;  /* 0x0000000404067220 */ /* 0x000fe20000400000 */
[----:B------:R-:W-:-:S05]  /*01d0*/  IMAD.MOV.U32 R4, RZ, RZ, 0x652b82fe ;  /* 0x652b82feff047424 */ /* 0x000fca00078e00ff */
[----:B------:R-:W0:Y:S02]  /*01e0*/  F2F.F64.F32 R6, R6 ;  /* 0x0000000600067310 */ /* 0x000e240000201800 */
[----:B0-----:R-:W-:Y:S01]  /*01f0*/  DMUL R2, R6, -UR4 ;  /* 0x8000000406027c28 */ /* 0x001fe20008000000 */
[----:B------:R-:W-:Y:S01]  /*0200*/  UMOV UR4, 0xfefa39ef ;  /* 0xfefa39ef00047882 */ /* 0x000fe20000000000 */
[----:B------:R-:W-:-:S06]  /*0210*/  UMOV UR5, 0x3fe62e42 ;  /* 0x3fe62e4200057882 */ /* 0x000fcc0000000000 */
        /* <DEDUP_REMOVED lines=37> */
[----:B------:R-:W-:Y:S01]  /*0470*/  DFMA R10, R8, R10, 1 ;  /* 0x3ff00000080a742b */ /* 0x000fe2000000000a */
[----:B------:R-:W-:Y:S01]  /*0480*/  IMAD.MOV.U32 R8, RZ, RZ, -0x36618f3a ;  /* 0xc99e70c6ff087424 */ /* 0x000fe200078e00ff */
[----:B------:R-:W-:-:S06]  /*0490*/  MOV R9, 0x4033bd3c ;  /* 0x4033bd3c00097802 */ /* 0x000fcc0000000f00 */
[----:B------:R-:W-:Y:S02]  /*04a0*/  DFMA R8, R6, -R8, 1 ;  /* 0x3ff000000608742b */ /* 0x000fe40000000808 */
[----:B------:R-:W-:Y:S02]  /*04b0*/  IMAD R7, R4, 0x100000, R11 ;  /* 0x0010000004077824 */ /* 0x000fe400078e020b */
[----:B------:R-:W-:Y:S01]  /*04c0*/  IMAD.MOV.U32 R6, RZ, RZ, R10 ;  /* 0x000000ffff067224 */ /* 0x000fe200078e000a */
[----:B------:R-:W-:Y:S06]  /*04d0*/  @!P0 BRA `(.L_x_320) ;  /* 0x0000000000388947 */ /* 0x000fec0003800000 */
[----:B------:R-:W-:Y:S01]  /*04e0*/  FSETP.GEU.AND P1, PT, |R3|, 4.2275390625, PT ;  /* 0x408748000300780b */ /* 0x000fe20003f2e200 */
[C---:B------:R-:W-:Y:S02]  /*04f0*/  DADD R6, R2.reuse, +INF ;  /* 0x7ff0000002067429 */ /* 0x040fe40000000000 */
[----:B------:R-:W-:-:S08]  /*0500*/  DSETP.GEU.AND P0, PT, R2, RZ, PT ;  /* 0x000000ff0200722a */ /* 0x000fd00003f0e000 */
[----:B------:R-:W-:Y:S02]  /*0510*/  FSEL R6, R6, RZ, P0 ;  /* 0x000000ff06067208 */ /* 0x000fe40000000000 */
[----:B------:R-:W-:Y:S01]  /*0520*/  FSEL R7, R7, RZ, P0 ;  /* 0x000000ff07077208 */ /* 0x000fe20000000000 */
[----:B------:R-:W-:Y:S06]  /*0530*/  @P1 BRA `(.L_x_320) ;  /* 0x0000000000201947 */ /* 0x000fec0003800000 */
[----:B------:R-:W-:Y:S01]  /*0540*/  LEA.HI R2, R4, R4, RZ, 0x1 ;  /* 0x0000000404027211 */ /* 0x000fe200078f08ff */
[----:B------:R-:W-:-:S03]  /*0550*/  IMAD.MOV.U32 R6, RZ, RZ, R10 ;  /* 0x000000ffff067224 */ /* 0x000fc600078e000a */
[----:B------:R-:W-:-:S05]  /*0560*/  SHF.R.S32.HI R7, RZ, 0x1, R2 ;  /* 0x00000001ff077819 */ /* 0x000fca0000011402 */
[----:B------:R-:W-:Y:S01]  /*0570*/  IMAD.IADD R2, R4, 0x1, -R7 ;  /* 0x0000000104027824 */ /* 0x000fe200078e0a07 */
[----:B------:R-:W-:-:S04]  /*0580*/  LEA R7, R7, R11, 0x14 ;  /* 0x0000000b07077211 */ /* 0x000fc800078ea0ff */
[----:B------:R-:W-:Y:S01]  /*0590*/  LEA R3, R2, 0x3ff00000, 0x14 ;  /* 0x3ff0000002037811 */ /* 0x000fe200078ea0ff */
[----:B------:R-:W-:-:S06]  /*05a0*/  IMAD.MOV.U32 R2, RZ, RZ, RZ ;  /* 0x000000ffff027224 */ /* 0x000fcc00078e00ff */
[----:B------:R-:W-:-:S11]  /*05b0*/  DMUL R6, R6, R2 ;  /* 0x0000000206067228 */ /* 0x000fd60000000000 */
.L_x_320:
[----:B------:R-:W-:-:S10]  /*05c0*/  DMUL R8, R8, R6 ;  /* 0x0000000608087228 */ /* 0x000fd40000000000 */
[----:B------:R0:W1:Y:S01]  /*05d0*/  F2F.F32.F64 R8, R8 ;  /* 0x0000000800087310 */ /* 0x0000620000301000 */
[----:B------:R-:W-:Y:S05]  /*05e0*/  BRA `(.L_x_319) ;  /* 0x0000000800fc7947 */ /* 0x000fea0003800000 */
.L_x_318:
[----:B------:R-:W0:Y:S01]  /*05f0*/  MUFU.RCP64H R3, 1.799999237060546875 ;  /* 0x3ffccccc00037908 */ /* 0x000e220000001800 */
[----:B------:R-:W-:Y:S01]  /*0600*/  IMAD.MOV.U32 R6, RZ, RZ, -0x33333333 ;  /* 0xcccccccdff067424 */ /* 0x000fe200078e00ff */
[----:B------:R-:W-:Y:S01]  /*0610*/  MOV R7, 0x3ffccccc ;  /* 0x3ffccccc00077802 */ /* 0x000fe20000000f00 */
[----:B------:R-:W-:Y:S01]  /*0620*/  IMAD.MOV.U32 R2, RZ, RZ, RZ ;  /* 0x000000ffff027224 */ /* 0x000fe200078e00ff */
[----:B------:R-:W-:Y:S01]  /*0630*/  UMOV UR4, 0x99999998 ;  /* 0x9999999800047882 */ /* 0x000fe20000000000 */
[----:B------:R-:W-:Y:S01]  /*0640*/  UMOV UR5, 0x3fc99999 ;  /* 0x3fc9999900057882 */ /* 0x000fe20000000000 */
[----:B------:R-:W-:Y:S01]  /*0650*/  IMAD.MOV.U32 R10, RZ, RZ, -0x748574fc ;  /* 0x8b7a8b04ff0a7424 */ /* 0x000fe200078e00ff */
[----:B------:R-:W-:Y:S01]  /*0660*/  MOV R11, 0x3ed0ee25 ;  /* 0x3ed0ee25000b7802 */ /* 0x000fe20000000f00 */
[----:B------:R-:W-:Y:S01]  /*0670*/  UMOV UR6, 0x3ae80f1e ;  /* 0x3ae80f1e00067882 */ /* 0x000fe20000000000 */
[----:B------:R-:W-:Y:S01]  /*0680*/  UMOV UR7, 0x3eb1380b ;  /* 0x3eb1380b00077882 */ /* 0x000fe20000000000 */
[----:B------:R-:W-:Y:S01]  /*0690*/  IMAD.MOV.U32 R16, RZ, RZ, -0x105c611 ;  /* 0xfefa39efff107424 */ /* 0x000fe200078e00ff */
[----:B------:R-:W-:Y:S01]  /*06a0*/  UMOV UR8, 0x0 ;  /* 0x0000000000087882 */ /* 0x000fe20000000000 */
[----:B------:R-:W-:Y:S01]  /*06b0*/  IMAD.MOV.U32 R17, RZ, RZ, 0x3fe62e42 ;  /* 0x3fe62e42ff117424 */ /* 0x000fe200078e00ff */
[----:B------:R-:W-:Y:S01]  /*06c0*/  UMOV UR9, 0x40080000 ;  /* 0x4008000000097882 */ /* 0x000fe20000000000 */
[----:B------:R-:W1:Y:S01]  /*06d0*/  LDC R5, c[0x0][0x3b0] ;  /* 0x0000ec00ff057b82 */ /* 0x000e620000000800 */
[----:B0-----:R-:W-:-:S08]  /*06e0*/  DFMA R6, R2, -R6, 1 ;  /* 0x3ff000000206742b */ /* 0x001fd00000000806 */
[----:B------:R-:W-:-:S08]  /*06f0*/  DFMA R6, R6, R6, R6 ;  /* 0x000000060606722b */ /* 0x000fd00000000006 */
[----:B------:R-:W-:-:S08]  /*0700*/  DFMA R2, R2, R6, R2 ;  /* 0x000000060202722b */ /* 0x000fd00000000002 */
[----:B------:R-:W-:-:S08]  /*0710*/  DMUL R6, R2, -UR4 ;  /* 0x8000000402067c28 */ /* 0x000fd00008000000 */
[----:B------:R-:W-:-:S08]  /*0720*/  DFMA R6, R2, -UR4, R6 ;  /* 0x8000000402067c2b */ /* 0x000fd00008000006 */
[C---:B------:R-:W-:Y:S02]  /*0730*/  DMUL R8, R6.reuse, R6 ;  /* 0x0000000606087228 */ /* 0x040fe40000000000 */
[----:B------:R-:W-:-:S06]  /*0740*/  DADD R12, -R6, -UR4 ;  /* 0x80000004060c7e29 */ /* 0x000fcc0008000100 */
[----:B------:R-:W-:Y:S01]  /*0750*/  DFMA R10, R8, UR6, R10 ;  /* 0x00000006080a7c2b */ /* 0x000fe2000800000a */
[----:B------:R-:W-:Y:S01]  /*0760*/  UMOV UR6, 0x9f02676f ;  /* 0x9f02676f00067882 */ /* 0x000fe20000000000 */
[----:B------:R-:W-:Y:S01]  /*0770*/  UMOV UR7, 0x3ef3b266 ;  /* 0x3ef3b26600077882 */ /* 0x000fe20000000000 */
[----:B------:R-:W-:-:S05]  /*0780*/  DADD R14, R12, R12 ;  /* 0x000000000c0e7229 */ /* 0x000fca000000000c */
[----:B------:R-:W-:Y:S01]  /*0790*/  DFMA R10, R8, R10, UR6 ;  /* 0x00000006080a7e2b */ /* 0x000fe2000800000a */
[----:B------:R-:W-:Y:S01]  /*07a0*/  UMOV UR6, 0xa9ab0956 ;  /* 0xa9ab095600067882 */ /* 0x000fe20000000000 */
[----:B------:R-:W-:Y:S01]  /*07b0*/  UMOV UR7, 0x3f1745cb ;  /* 0x3f1745cb00077882 */ /* 0x000fe20000000000 */
[----:B------:R-:W-:Y:S01]  /*07c0*/  DFMA R14, -R6, -UR4, R14 ;  /* 0x80000004060e7c2b */ /* 0x000fe2000800010e */
[----:B------:R-:W-:Y:S01]  /*07d0*/  UMOV UR4, 0x542fe938 ;  /* 0x542fe93800047882 */ /* 0x000fe20000000000 */
[----:B------:R-:W-:-:S03]  /*07e0*/  UMOV UR5, 0x400921fb ;  /* 0x400921fb00057882 */ /* 0x000fc60000000000 */
[----:B------:R-:W-:Y:S01]  /*07f0*/  DFMA R10, R8, R10, UR6 ;  /* 0x00000006080a7e2b */ /* 0x000fe2000800000a */
[----:B------:R-:W-:Y:S01]  /*0800*/  UMOV UR6, 0x2d1b5154 ;  /* 0x2d1b515400067882 */ /* 0x000fe20000000000 */
[----:B------:R-:W-:Y:S01]  /*0810*/  UMOV UR7, 0x3f3c71c7 ;  /* 0x3f3c71c700077882 */ /* 0x000fe20000000000 */
[----:B------:R-:W-:Y:S01]  /*0820*/  DMUL R14, R2, R14 ;  /* 0x0000000e020e7228 */ /* 0x000fe20000000000 */
[----:B------:R-:W-:Y:S01]  /*0830*/  MOV R2, 0x3b39803f ;  /* 0x3b39803f00027802 */ /* 0x000fe20000000f00 */
[----:B------:R-:W-:-:S03]  /*0840*/  IMAD.MOV.U32 R3, RZ, RZ, 0x3c7abc9e ;  /* 0x3c7abc9eff037424 */ /* 0x000fc600078e00ff */
        /* <DEDUP_REMOVED lines=8> */
[----:B------:R-:W-:Y:S01]  /*08d0*/  UMOV UR7, 0x3fb55555 ;  /* 0x3fb5555500077882 */ /* 0x000fe20000000000 */
[----:B------:R-:W-:-:S05]  /*08e0*/  DFMA R10, R16, -UR8, R6 ;  /* 0x80000008100a7c2b */ /* 0x000fca0008000006 */
[----:B------:R-:W-:-:S03]  /*08f0*/  DFMA R12, R8, R12, UR6 ;  /* 0x00000006080c7e2b */ /* 0x000fc6000800000c */
[----:B------:R-:W-:-:S05]  /*0900*/  DFMA R16, -R16, -3, R10 ;  /* 0xc00800001010782b */ /* 0x000fca000000010a */
[----:B------:R-:W-:-:S03]  /*0910*/  DMUL R12, R8, R12 ;  /* 0x0000000c080c7228 */ /* 0x000fc60000000000 */
[----:B------:R-:W-:-:S05]  /*0920*/  DADD R16, -R6, R16 ;  /* 0x0000000006107229 */ /* 0x000fca0000000110 */
[----:B------:R-:W-:Y:S01]  /*0930*/  DFMA R12, R6, R12, R14 ;  /* 0x0000000c060c722b */ /* 0x000fe2000000000e */
[----:B------:R-:W-:-:S07]  /*0940*/  IMAD.MOV.U32 R6, RZ, RZ, 0x1 ;  /* 0x00000001ff067424 */ /* 0x000fce00078e00ff */
[----:B------:R-:W-:-:S08]  /*0950*/  DADD R12, R12, -R16 ;  /* 0x000000000c0c7229 */ /* 0x000fd00000000810 */
[----:B------:R-:W-:Y:S01]  /*0960*/  DFMA R12, R2, -UR8, R12 ;  /* 0x80000008020c7c2b */ /* 0x000fe2000800000c */
[----:B-1----:R-:W-:-:S04]  /*0970*/  FMUL R2, R5, -4 ;  /* 0xc080000005027820 */ /* 0x002fc80000400000 */
[----:B------:R-:W-:-:S03]  /*0980*/  FMUL R5, R2, R5 ;  /* 0x0000000502057220 */ /* 0x000fc60000400000 */
[----:B------:R-:W-:Y:S01]  /*0990*/  DADD R10, R10, R12 ;  /* 0x000000000a0a7229 */ /* 0x000fe2000000000c */
[----:B------:R-:W0:Y:S08]  /*09a0*/  F2F.F64.F32 R2, R5 ;  /* 0x0000000500027310 */ /* 0x000e300000201800 */
[----:B------:R-:W1:Y:S01]  /*09b0*/  MUFU.RCP64H R7, R11 ;  /* 0x0000000b00077308 */ /* 0x000e620000001800 */
[----:B0-----:R-:W-:-:S02]  /*09c0*/  DMUL R2, R2, UR4 ;  /* 0x0000000402027c28 */ /* 0x001fc40008000000 */
[----:B-1----:R-:W-:-:S08]  /*09d0*/  DFMA R8, -R10, R6, 1 ;  /* 0x3ff000000a08742b */ /* 0x002fd00000000106 */
[----:B------:R-:W-:-:S08]  /*09e0*/  DFMA R8, R8, R8, R8 ;  /* 0x000000080808722b */ /* 0x000fd00000000008 */
[----:B------:R-:W-:Y:S02]  /*09f0*/  DFMA R8, R6, R8, R6 ;  /* 0x000000080608722b */ /* 0x000fe40000000006 */
[----:B------:R-:W-:-:S06]  /*0a00*/  DMUL R6, R2, -UR4 ;  /* 0x8000000402067c28 */ /* 0x000fcc0008000000 */
[----:B------:R-:W-:-:S04]  /*0a10*/  DFMA R12, -R10, R8, 1 ;  /* 0x3ff000000a0c742b */ /* 0x000fc80000000108 */
[----:B------:R-:W-:-:S04]  /*0a20*/  FSETP.GEU.AND P1, PT, |R7|, 6.5827683646048100446e-37, PT ;  /* 0x036000000700780b */ /* 0x000fc80003f2e200 */
[----:B------:R-:W-:-:S08]  /*0a30*/  DFMA R12, R8, R12, R8 ;  /* 0x0000000c080c722b */ /* 0x000fd00000000008 */
[----:B------:R-:W-:-:S08]  /*0a40*/  DMUL R2, R6, R12 ;  /* 0x0000000c06027228 */ /* 0x000fd00000000000 */
[----:B------:R-:W-:-:S08]  /*0a50*/  DFMA R8, -R10, R2, R6 ;  /* 0x000000020a08722b */ /* 0x000fd00000000106 */
[----:B------:R-:W-:-:S10]  /*0a60*/  DFMA R2, R12, R8, R2 ;  /* 0x000000080c02722b */ /* 0x000fd40000000002 */
[----:B------:R-:W-:-:S05]  /*0a70*/  FFMA R5, RZ, R11, R3 ;  /* 0x0000000bff057223 */ /* 0x000fca0000000003 */
[----:B------:R-:W-:-:S13]  /*0a80*/  FSETP.GT.AND P0, PT, |R5|, 1.469367938527859385e-39, PT ;  /* 0x001000000500780b */ /* 0x000fda0003f04200 */
[----:B------:R-:W-:Y:S05]  /*0a90*/  @P0 BRA P1, `(.L_x_321) ;  /* 0x0000000000100947 */ /* 0x000fea0000800000 */
[----:B------:R-:W-:Y:S01]  /*0aa0*/  MOV R5, R6 ;  /* 0x0000000600057202 */ /* 0x000fe20000000f00 */
[----:B------:R-:W-:Y:S01]  /*0ab0*/  IMAD.MOV.U32 R16, RZ, RZ, R7 ;  /* 0x000000ffff107224 */ /* 0x000fe200078e0007 */
[----:B------:R-:W-:-:S07]  /*0ac0*/  MOV R12, 0xae0 ;  /* 0x00000ae0000c7802 */ /* 0x000fce0000000f00 */
[----:B------:R-:W-:Y:S05]  /*0ad0*/  CALL.REL.NOINC `($__internal_14_$__cuda_sm20_div_rn_f64_full) ;  /* 0x0000000800607944 */ /* 0x000fea0003c00000 */
.L_x_321:
[----:B------:R-:W0:Y:S01]  /*0ae0*/  F2F.F32.F64 R3, R2 ;  /* 0x0000000200037310 */ /* 0x000e220000301000 */
[----:B------:R-:W-:Y:S01]  /*0af0*/  IMAD.MOV.U32 R6, RZ, RZ, 0x3bbb989d ;  /* 0x3bbb989dff067424 */ /* 0x000fe200078e00ff */
[----:B------:R-:W-:Y:S01]  /*0b00*/  MOV R7, 0x437c0000 ;  /* 0x437c000000077802 */ /* 0x000fe20000000f00 */
[----:B------:R-:W-:Y:S01]  /*0b10*/  UMOV UR4, 0xc99e70c6 ;  /* 0xc99e70c600047882 */ /* 0x000fe20000000000 */
[----:B------:R-:W-:Y:S01]  /*0b20*/  UMOV UR5, 0x4033bd3c ;  /* 0x4033bd3c00057882 */ /* 0x000fe20000000000 */
[----:B0-----:R-:W-:-:S04]  /*0b30*/  FMUL R5, R4, R3 ;  /* 0x0000000304057220 */ /* 0x001fc80000400000 */
[----:B------:R-:W-:-:S04]  /*0b40*/  FMUL R5, R4, R5 ;  /* 0x0000000504057220 */ /* 0x000fc80000400000 */
[----:B------:R-:W-:-:S04]  /*0b50*/  FFMA.SAT R6, R5, R6, 0.5 ;  /* 0x3f00000005067423 */ /* 0x000fc80000002006 */
[----:B------:R-:W-:-:S04]  /*0b60*/  FFMA.RM R6, R6, R7, 12582913 ;  /* 0x4b40000106067423 */ /* 0x000fc80000004007 */
[C---:B------:R-:W-:Y:S01]  /*0b70*/  FADD R8, R6.reuse, -12583039 ;  /* 0xcb40007f06087421 */ /* 0x040fe20000000000 */
[----:B------:R-:W-:-:S03]  /*0b80*/  IMAD.SHL.U32 R6, R6, 0x800000, RZ ;  /* 0x0080000006067824 */ /* 0x000fc600078e00ff */
[----:B------:R-:W-:-:S04]  /*0b90*/  FFMA R8, R5, 1.4426950216293334961, -R8 ;  /* 0x3fb8aa3b05087823 */ /* 0x000fc80000000808 */
[----:B------:R-:W-:Y:S02]  /*0ba0*/  FFMA R9, R5, 1.925963033500011079e-08, R8 ;  /* 0x32a5706005097823 */ /* 0x000fe40000000008 */
[----:B------:R-:W0:Y:S08]  /*0bb0*/  F2F.F64.F32 R4, R4 ;  /* 0x0000000400047310 */ /* 0x000e300000201800 */
[----:B------:R-:W1:Y:S01]  /*0bc0*/  MUFU.EX2 R9, R9 ;  /* 0x0000000900097308 */ /* 0x000e620000000800 */
[----:B0-----:R-:W-:Y:S01]  /*0bd0*/  DMUL R2, R4, -UR4 ;  /* 0x8000000404027c28 */ /* 0x001fe20008000000 */
[----:B-1----:R-:W-:-:S06]  /*0be0*/  FMUL R6, R6, R9 ;  /* 0x0000000906067220 */ /* 0x002fcc0000400000 */
[----:B------:R-:W0:Y:S02]  /*0bf0*/  F2F.F64.F32 R6, R6 ;  /* 0x0000000600067310 */ /* 0x000e240000201800 */
[----:B0-----:R-:W-:-:S06]  /*0c00*/  DMUL R2, R2, R6 ;  /* 0x0000000602027228 */ /* 0x001fcc0000000000 */
[----:B------:R2:W3:Y:S01]  /*0c10*/  F2F.F32.F64 R8, R2 ;  /* 0x0000000200087310 */ /* 0x0004e20000301000 */
[----:B------:R-:W-:Y:S05]  /*0c20*/  BRA `(.L_x_319) ;  /* 0x00000004006c7947 */ /* 0x000fea0003800000 */
.L_x_317:
        /* <DEDUP_REMOVED lines=17> */
[----:B------:R-:W-:Y:S01]  /*0d40*/  DFMA R2, R2, R6, R2 ;  /* 0x000000060202722b */ /* 0x000fe20000000002 */
[----:B-1----:R-:W-:-:S07]  /*0d50*/  FMUL R5, R5, R5 ;  /* 0x0000000505057220 */ /* 0x002fce0000400000 */
        /* <DEDUP_REMOVED lines=32> */
[----:B------:R-:W-:Y:S01]  /*0f60*/  DMUL R12, R6, R12 ;  /* 0x0000000c060c7228 */ /* 0x000fe20000000000 */
[----:B------:R-:W-:Y:S02]  /*0f70*/  IMAD.MOV.U32 R6, RZ, RZ, 0x1 ;  /* 0x00000001ff067424 */ /* 0x000fe400078e00ff */
[----:B------:R-:W-:-:S05]  /*0f80*/  DADD R16, -R8, R16 ;  /* 0x0000000008107229 */ /* 0x000fca0000000110 */
[----:B------:R-:W-:-:S08]  /*0f90*/  DFMA R12, R8, R12, R14 ;  /* 0x0000000c080c722b */ /* 0x000fd0000000000e */
[----:B------:R-:W-:-:S08]  /*0fa0*/  DADD R12, R12, -R16 ;  /* 0x000000000c0c7229 */ /* 0x000fd00000000810 */
[----:B------:R-:W-:-:S08]  /*0fb0*/  DFMA R2, R2, -UR8, R12 ;  /* 0x8000000802027c2b */ /* 0x000fd0000800000c */
[----:B------:R-:W-:Y:S02]  /*0fc0*/  DADD R10, R10, R2 ;  /* 0x000000000a0a7229 */ /* 0x000fe40000000002 */
[----:B------:R-:W0:Y:S08]  /*0fd0*/  F2F.F64.F32 R2, R5 ;  /* 0x0000000500027310 */ /* 0x000e300000201800 */
[----:B------:R-:W1:Y:S01]  /*0fe0*/  MUFU.RCP64H R7, R11 ;  /* 0x0000000b00077308 */ /* 0x000e620000001800 */
[----:B0-----:R-:W-:-:S02]  /*0ff0*/  DMUL R2, R2, -UR4 ;  /* 0x8000000402027c28 */ /* 0x001fc40008000000 */
        /* <DEDUP_REMOVED lines=17> */
.L_x_322:
[----:B------:R-:W0:Y:S01]  /*1110*/  F2F.F32.F64 R3, R2 ;  /* 0x0000000200037310 */ /* 0x000e220000301000 */
[----:B------:R-:W-:Y:S01]  /*1120*/  IMAD.MOV.U32 R6, RZ, RZ, 0x3bbb989d ;  /* 0x3bbb989dff067424 */ /* 0x000fe200078e00ff */
[----:B------:R-:W-:Y:S01]  /*1130*/  MOV R7, 0x437c0000 ;  /* 0x437c000000077802 */ /* 0x000fe20000000f00 */
[----:B0-----:R-:W-:-:S04]  /*1140*/  FMUL R5, R4, R3 ;  /* 0x0000000304057220 */ /* 0x001fc80000400000 */
[----:B------:R-:W-:-:S04]  /*1150*/  FMUL R5, R4, R5 ;  /* 0x0000000504057220 */ /* 0x000fc80000400000 */
[----:B------:R-:W-:-:S04]  /*1160*/  FFMA.SAT R4, R5, R6, 0.5 ;  /* 0x3f00000005047423 */ /* 0x000fc80000002006 */
[----:B------:R-:W-:-:S04]  /*1170*/  FFMA.RM R4, R4, R7, 12582913 ;  /* 0x4b40000104047423 */ /* 0x000fc80000004007 */
[C---:B------:R-:W-:Y:S01]  /*1180*/  FADD R6, R4.reuse, -12583039 ;  /* 0xcb40007f04067421 */ /* 0x040fe20000000000 */
[----:B------:R-:W-:-:S03]  /*1190*/  IMAD.SHL.U32 R4, R4, 0x800000, RZ ;  /* 0x0080000004047824 */ /* 0x000fc600078e00ff */
[----:B------:R-:W-:-:S04]  /*11a0*/  FFMA R6, R5, 1.4426950216293334961, -R6 ;  /* 0x3fb8aa3b05067823 */ /* 0x000fc80000000806 */
[----:B------:R-:W-:-:S04]  /*11b0*/  FFMA R6, R5, 1.925963033500011079e-08, R6 ;  /* 0x32a5706005067823 */ /* 0x000fc80000000006 */
[----:B------:R-:W0:Y:S02]  /*11c0*/  MUFU.EX2 R5, R6 ;  /* 0x0000000600057308 */ /* 0x000e240000000800 */
[----:B0-----:R-:W-:-:S07]  /*11d0*/  FMUL R8, R4, R5 ;  /* 0x0000000504087220 */ /* 0x001fce0000400000 */
.L_x_319:
[----:B------:R-:W4:Y:S01]  /*11e0*/  LDCU UR9, c[0x0][0x3ac] ;  /* 0x00007580ff0977ac */ /* 0x000f220008000800 */
[----:B------:R-:W-:Y:S01]  /*11f0*/  FADD R0, R0, R0 ;  /* 0x0000000000007221 */ /* 0x000fe20000000000 */
[----:B------:R-:W5:Y:S01]  /*1200*/  LDCU UR6, c[0x0][0x3bc] ;  /* 0x00007780ff0677ac */ /* 0x000f620008000800 */
[----:B------:R-:W5:Y:S01]  /*1210*/  LDCU UR7, c[0x0][0x384] ;  /* 0x00007080ff0777ac */ /* 0x000f620008000800 */
[----:B------:R-:W5:Y:S01]  /*1220*/  LDCU.64 UR4, c[0x0][0x3c0] ;  /* 0x00007800ff0477ac */ /* 0x000f620008000a00 */
[----:B------:R-:W0:Y:S01]  /*1230*/  LDCU UR8, c[0x0][0x388] ;  /* 0x00007100ff0877ac */ /* 0x000e220008000800 */
[----:B----4-:R-:W-:Y:S01]  /*1240*/  FSETP.GE.AND P0, PT, R0, UR9, PT ;  /* 0x0000000900007c0b */ /* 0x010fe2000bf06000 */
[----:B-----5:R-:W-:Y:S02]  /*1250*/  UIMAD UR4, UR4, UR6, UR7 ;  /* 0x00000006040472a4 */ /* 0x020fe4000f8e0207 */
[----:B0-----:R-:W-:-:S10]  /*1260*/  UIMAD UR5, UR6, UR5, UR8 ;  /* 0x00000005060572a4 */ /* 0x001fd4000f8e0208 */
[----:B------:R-:W-:Y:S05]  /*1270*/  @!P0 EXIT ;  /* 0x000000000000894d */ /* 0x000fea0003800000 */
[----:B------:R-:W0:Y:S01]  /*1280*/  LDCU UR6, c[0x0][0x3b8] ;  /* 0x00007700ff0677ac */ /* 0x000e220008000800 */
[----:B--2---:R-:W-:Y:S01]  /*1290*/  I2FP.F32.S32 R3, UR4 ;  /* 0x0000000400037c45 */ /* 0x004fe20008201400 */
[----:B------:R-:W2:Y:S01]  /*12a0*/  LDC R6, c[0x0][0x3a4] ;  /* 0x0000e900ff067b82 */ /* 0x000ea20000000800 */
[----:B------:R-:W-:Y:S01]  /*12b0*/  I2FP.F32.S32 R5, UR5 ;  /* 0x0000000500057c45 */ /* 0x000fe20008201400 */
[----:B------:R-:W4:Y:S01]  /*12c0*/  LDCU UR4, c[0x0][0x38c] ;  /* 0x00007180ff0477ac */ /* 0x000f220008000800 */
[----:B------:R-:W5:Y:S01]  /*12d0*/  LDCU UR5, c[0x0][0x39c] ;  /* 0x00007380ff0577ac */ /* 0x000f620008000800 */
[----:B0-----:R-:W-:Y:S01]  /*12e0*/  I2FP.F32.S32 R0, UR6 ;  /* 0x0000000600007c45 */ /* 0x001fe20008201400 */
[----:B----4-:R-:W-:-:S04]  /*12f0*/  UIADD3 UR4, UPT, UPT, UR6, UR4, URZ ;  /* 0x0000000406047290 */ /* 0x010fc8000fffe0ff */
[C---:B------:R-:W-:Y:S01]  /*1300*/  FADD R3, R0.reuse, R3 ;  /* 0x0000000300037221 */ /* 0x040fe20000000000 */
[----:B------:R-:W-:Y:S01]  /*1310*/  FADD R5, R0, R5 ;  /* 0x0000000500057221 */ /* 0x000fe20000000000 */
[----:B------:R-:W0:Y:S02]  /*1320*/  LDCU.64 UR6, c[0x0][0x358] ;  /* 0x00006b00ff0677ac */ /* 0x000e240008000a00 */
[----:B------:R-:W-:Y:S01]  /*1330*/  FADD R4, R3, -1 ;  /* 0xbf80000003047421 */ /* 0x000fe20000000000 */
[----:B------:R-:W-:Y:S01]  /*1340*/  FADD R0, R5, -1 ;  /* 0xbf80000005007421 */ /* 0x000fe20000000000 */
[----:B------:R-:W4:Y:S03]  /*1350*/  LDC.64 R2, c[0x0][0x3c8] ;  /* 0x0000f200ff027b82 */ /* 0x000f260000000a00 */
[----:B------:R-:W-:Y:S08]  /*1360*/  F2I.TRUNC.NTZ R5, R0 ;  /* 0x0000000000057305 */ /* 0x000ff0000020f100 */
[----:B------:R-:W5:Y:S02]  /*1370*/  F2I.TRUNC.NTZ R4, R4 ;  /* 0x0000000400047305 */ /* 0x000f64000020f100 */
[----:B-----5:R-:W-:-:S04]  /*1380*/  IMAD R5, R5, UR5, R4 ;  /* 0x0000000505057c24 */ /* 0x020fc8000f8e0204 */
[----:B--2---:R-:W-:Y:S01]  /*1390*/  IMAD R5, R5, R6, UR4 ;  /* 0x0000000405057e24 */ /* 0x004fe2000f8e0206 */
[----:B------:R-:W1:Y:S03]  /*13a0*/  LDCU UR4, c[0x0][0x380] ;  /* 0x00007000ff0477ac */ /* 0x000e660008000800 */
[----:B------:R-:W-:Y:S02]  /*13b0*/  VIADD R7, R5, 0xffffffff ;  /* 0xffffffff05077836 */ /* 0x000fe40000000000 */
[----:B------:R-:W2:Y:S02]  /*13c0*/  LDC.64 R4, c[0x0][0x3d0] ;  /* 0x0000f400ff047b82 */ /* 0x000ea40000000a00 */
[----:B----4-:R-:W-:-:S05]  /*13d0*/  IMAD.WIDE R2, R7, 0x4, R2 ;  /* 0x0000000407027825 */ /* 0x010fca00078e0202 */
[----:B0-----:R-:W1:Y:S01]  /*13e0*/  LDG.E R9, desc[UR6][R2.64] ;  /* 0x0000000602097981 */ /* 0x001e62000c1e1900 */
[----:B--2---:R-:W-:-:S04]  /*13f0*/  IMAD.WIDE R4, R7, 0x4, R4 ;  /* 0x0000000407047825 */ /* 0x004fc800078e0204 */
[----:B-1-3--:R-:W-:-:S05]  /*1400*/  FFMA R9, R8, UR4, R9 ;  /* 0x0000000408097c23 */ /* 0x00afca0008000009 */
[----:B------:R-:W-:Y:S04]  /*1410*/  STG.E desc[UR6][R2.64], R9 ;  /* 0x0000000902007986 */ /* 0x000fe8000c101906 */
[----:B------:R-:W2:Y:S02]  /*1420*/  LDG.E R7, desc[UR6][R4.64] ;  /* 0x0000000604077981 */ /* 0x000ea4000c1e1900 */
[----:B--2---:R-:W-:-:S05]  /*1430*/  FFMA R7, R8, UR4, R7 ;  /* 0x0000000408077c23 */ /* 0x004fca0008000007 */
[----:B------:R-:W-:Y:S01]  /*1440*/  STG.E desc[UR6][R4.64], R7 ;  /* 0x0000000704007986 */ /* 0x000fe2000c101906 */
[----:B------:R-:W-:Y:S05]  /*1450*/  EXIT ;  /* 0x000000000000794d */ /* 0x000fea0003800000 */
        .weak           $__internal_14_$__cuda_sm20_div_rn_f64_full
        .type           $__internal_14_$__cuda_sm20_div_rn_f64_full,@function
        .size           $__internal_14_$__cuda_sm20_div_rn_f64_full,($__internal_15_$__cuda_sm20_rcp_rn_f32_slowpath - $__internal_14_$__cuda_sm20_div_rn_f64_full)
$__internal_14_$__cuda_sm20_div_rn_f64_full:
[C---:B------:R-:W-:Y:S01]  /*1460*/  FSETP.GEU.AND P0, PT, |R11|.reuse, 1.469367938527859385e-39, PT ;  /* 0x001000000b00780b */ /* 0x040fe20003f0e200 */
[----:B------:R-:W-:Y:S01]  /*1470*/  IMAD.MOV.U32 R7, RZ, RZ, R11 ;  /* 0x000000ffff077224 */ /* 0x000fe200078e000b */
[C---:B------:R-:W-:Y:S02]  /*1480*/  LOP3.LUT R2, R11.reuse, 0x800fffff, RZ, 0xc0, !PT ;  /* 0x800fffff0b027812 */ /* 0x040fe400078ec0ff */
[----:B------:R-:W-:Y:S02]  /*1490*/  MOV R6, R10 ;  /* 0x0000000a00067202 */ /* 0x000fe40000000f00 */
[----:B------:R-:W-:Y:S01]  /*14a0*/  LOP3.LUT R3, R2, 0x3ff00000, RZ, 0xfc, !PT ;  /* 0x3ff0000002037812 */ /* 0x000fe200078efcff */
[----:B------:R-:W-:Y:S01]  /*14b0*/  IMAD.MOV.U32 R2, RZ, RZ, R10 ;  /* 0x000000ffff027224 */ /* 0x000fe200078e000a */
[----:B------:R-:W-:Y:S02]  /*14c0*/  MOV R14, 0x1 ;  /* 0x00000001000e7802 */ /* 0x000fe40000000f00 */
[----:B------:R-:W-:-:S03]  /*14d0*/  LOP3.LUT R20, R11, 0x7ff00000, RZ, 0xc0, !PT ;  /* 0x7ff000000b147812 */ /* 0x000fc600078ec0ff */
[----:B------:R-:W-:-:S06]  /*14e0*/  @!P0 DMUL R2, R6, 8.98846567431157953865e+307 ;  /* 0x7fe0000006028828 */ /* 0x000fcc0000000000 */
[----:B------:R-:W0:Y:S02]  /*14f0*/  MUFU.RCP64H R15, R3 ;  /* 0x00000003000f7308 */ /* 0x000e240000001800 */
[----:B0-----:R-:W-:-:S08]  /*1500*/  DFMA R8, R14, -R2, 1 ;  /* 0x3ff000000e08742b */ /* 0x001fd00000000802 */
[----:B------:R-:W-:-:S08]  /*1510*/  DFMA R8, R8, R8, R8 ;  /* 0x000000080808722b */ /* 0x000fd00000000008 */
[----:B------:R-:W-:Y:S01]  /*1520*/  DFMA R14, R14, R8, R14 ;  /* 0x000000080e0e722b */ /* 0x000fe2000000000e */
[----:B------:R-:W-:Y:S02]  /*1530*/  IMAD.MOV.U32 R9, RZ, RZ, R16 ;  /* 0x000000ffff097224 */ /* 0x000fe400078e0010 */
[----:B------:R-:W-:Y:S01]  /*1540*/  IMAD.MOV.U32 R8, RZ, RZ, R5 ;  /* 0x000000ffff087224 */ /* 0x000fe200078e0005 */
[----:B------:R-:W-:Y:S02]  /*1550*/  MOV R5, 0x1ca00000 ;  /* 0x1ca0000000057802 */ /* 0x000fe40000000f00 */
[----:B------:R-:W-:Y:S02]  /*1560*/  LOP3.LUT R13, R9, 0x7ff00000, RZ, 0xc0, !PT ;  /* 0x7ff00000090d7812 */ /* 0x000fe400078ec0ff */
[----:B------:R-:W-:Y:S01]  /*1570*/  DFMA R16, R14, -R2, 1 ;  /* 0x3ff000000e10742b */ /* 0x000fe20000000802 */
[----:B------:R-:W-:Y:S01]  /*1580*/  IMAD.MOV.U32 R10, RZ, RZ, R8 ;  /* 0x000000ffff0a7224 */ /* 0x000fe200078e0008 */
[----:B------:R-:W-:Y:S01]  /*1590*/  ISETP.GE.U32.AND P1, PT, R13, R20, PT ;  /* 0x000000140d00720c */ /* 0x000fe20003f26070 */
[----:B------:R-:W-:-:S03]  /*15a0*/  IMAD.MOV.U32 R21, RZ, RZ, R13 ;  /* 0x000000ffff157224 */ /* 0x000fc600078e000d */
[----:B------:R-:W-:Y:S02]  /*15b0*/  SEL R11, R5, 0x63400000, !P1 ;  /* 0x63400000050b7807 */ /* 0x000fe40004800000 */
[----:B------:R-:W-:Y:S01]  /*15c0*/  DFMA R14, R14, R16, R14 ;  /* 0x000000100e0e722b */ /* 0x000fe2000000000e */
[----:B------:R-:W-:Y:S02]  /*15d0*/  FSETP.GEU.AND P1, PT, |R9|, 1.469367938527859385e-39, PT ;  /* 0x001000000900780b */ /* 0x000fe40003f2e200 */
[----:B------:R-:W-:-:S11]  /*15e0*/  LOP3.LUT R11, R11, 0x800fffff, R9, 0xf8, !PT ;  /* 0x800fffff0b0b7812 */ /* 0x000fd600078ef809 */
[----:B------:R-:W-:Y:S05]  /*15f0*/  @P1 BRA `(.L_x_323) ;  /* 0x0000000000201947 */ /* 0x000fea0003800000 */
[----:B------:R-:W-:-:S04]  /*1600*/  LOP3.LUT R16, R7, 0x7ff00000, RZ, 0xc0, !PT ;  /* 0x7ff0000007107812 */ /* 0x000fc800078ec0ff */
[----:B------:R-:W-:Y:S02]  /*1610*/  ISETP.GE.U32.AND P1, PT, R13, R16, PT ;  /* 0x000000100d00720c */ /* 0x000fe40003f26070 */
[----:B------:R-:W-:Y:S02]  /*1620*/  MOV R16, RZ ;  /* 0x000000ff00107202 */ /* 0x000fe40000000f00 */
[----:B------:R-:W-:-:S04]  /*1630*/  SEL R17, R5, 0x63400000, !P1 ;  /* 0x6340000005117807 */ /* 0x000fc80004800000 */
[----:B------:R-:W-:-:S04]  /*1640*/  LOP3.LUT R17, R17, 0x80000000, R9, 0xf8, !PT ;  /* 0x8000000011117812 */ /* 0x000fc800078ef809 */
[----:B------:R-:W-:-:S06]  /*1650*/  LOP3.LUT R17, R17, 0x100000, RZ, 0xfc, !PT ;  /* 0x0010000011117812 */ /* 0x000fcc00078efcff */
[----:B------:R-:W-:-:S10]  /*1660*/  DFMA R10, R10, 2, -R16 ;  /* 0x400000000a0a782b */ /* 0x000fd40000000810 */
[----:B------:R-:W-:-:S07]  /*1670*/  LOP3.LUT R21, R11, 0x7ff00000, RZ, 0xc0, !PT ;  /* 0x7ff000000b157812 */ /* 0x000fce00078ec0ff */
.L_x_323:
        /* <DEDUP_REMOVED lines=13> */
[----:B------:R-:W-:-:S04]  /*1750*/  SEL R5, R5, 0x63400000, !P0 ;  /* 0x6340000005057807 */ /* 0x000fc80004000000 */
[----:B------:R-:W-:Y:S01]  /*1760*/  IADD3 R5, PT, PT, -R5, R8, RZ ;  /* 0x0000000805057210 */ /* 0x000fe20007ffe1ff */
[----:B------:R-:W-:-:S04]  /*1770*/  IMAD.MOV.U32 R8, RZ, RZ, RZ ;  /* 0x000000ffff087224 */ /* 0x000fc800078e00ff */
[----:B------:R-:W-:-:S06]  /*1780*/  VIADD R9, R5, 0x7fe00000 ;  /* 0x7fe0000005097836 */ /* 0x000fcc0000000000 */
[----:B------:R-:W-:-:S10]  /*1790*/  DMUL R16, R14, R8 ;  /* 0x000000080e107228 */ /* 0x000fd40000000000 */
[----:B------:R-:W-:-:S13]  /*17a0*/  FSETP.GTU.AND P0, PT, |R17|, 1.469367938527859385e-39, PT ;  /* 0x001000001100780b */ /* 0x000fda0003f0c200 */
[----:B------:R-:W-:Y:S05]  /*17b0*/  @P0 BRA `(.L_x_325) ;  /* 0x0000000000940947 */ /* 0x000fea0003800000 */
[----:B------:R-:W-:Y:S01]  /*17c0*/  DFMA R2, R14, -R2, R10 ;  /* 0x800000020e02722b */ /* 0x000fe2000000000a */
[----:B------:R-:W-:-:S09]  /*17d0*/  MOV R8, RZ ;  /* 0x000000ff00087202 */ /* 0x000fd20000000f00 */
        /* <DEDUP_REMOVED lines=14> */
.L_x_324:
[----:B------:R-:W-:-:S14]  /*18c0*/  DSETP.NAN.AND P0, PT, R8, R8, PT ;  /* 0x000000080800722a */ /* 0x000fdc0003f08000 */
[----:B------:R-:W-:Y:S05]  /*18d0*/  @P0 BRA `(.L_x_326) ;  /* 0x0000000000440947 */ /* 0x000fea0003800000 */
[----:B------:R-:W-:-:S14]  /*18e0*/  DSETP.NAN.AND P0, PT, R6, R6, PT ;  /* 0x000000060600722a */ /* 0x000fdc0003f08000 */
[----:B------:R-:W-:Y:S05]  /*18f0*/  @P0 BRA `(.L_x_327) ;  /* 0x0000000000300947 */ /* 0x000fea0003800000 */
[----:B------:R-:W-:Y:S01]  /*1900*/  ISETP.NE.AND P0, PT, R21, R20, PT ;  /* 0x000000141500720c */ /* 0x000fe20003f05270 */
[----:B------:R-:W-:Y:S01]  /*1910*/  IMAD.MOV.U32 R17, RZ, RZ, -0x80000 ;  /* 0xfff80000ff117424 */ /* 0x000fe200078e00ff */
[----:B------:R-:W-:-:S11]  /*1920*/  MOV R16, 0x0 ;  /* 0x0000000000107802 */ /* 0x000fd60000000f00 */
        /* <DEDUP_REMOVED lines=9> */
.L_x_327:
[----:B------:R-:W-:Y:S01]  /*19c0*/  LOP3.LUT R17, R7, 0x80000, RZ, 0xfc, !PT ;  /* 0x0008000007117812 */ /* 0x000fe200078efcff */
[----:B------:R-:W-:Y:S01]  /*19d0*/  IMAD.MOV.U32 R16, RZ, RZ, R6 ;  /* 0x000000ffff107224 */ /* 0x000fe200078e0006 */
[----:B------:R-:W-:Y:S06]  /*19e0*/  BRA `(.L_x_325) ;  /* 0x0000000000087947 */ /* 0x000fec0003800000 */
.L_x_326:
[----:B------:R-:W-:Y:S02]  /*19f0*/  LOP3.LUT R17, R9, 0x80000, RZ, 0xfc, !PT ;  /* 0x0008000009117812 */ /* 0x000fe400078efcff */
[----:B------:R-:W-:-:S07]  /*1a00*/  MOV R16, R8 ;  /* 0x0000000800107202 */ /* 0x000fce0000000f00 */
.L_x_325:
[----:B------:R-:W-:Y:S01]  /*1a10*/  MOV R13, 0x0 ;  /* 0x00000000000d7802 */ /* 0x000fe20000000f00 */
[----:B------:R-:W-:Y:S02]  /*1a20*/  IMAD.MOV.U32 R2, RZ, RZ, R16 ;  /* 0x000000ffff027224 */ /* 0x000fe400078e0010 */
[----:B------:R-:W-:Y:S01]  /*1a30*/  IMAD.MOV.U32 R3, RZ, RZ, R17 ;  /* 0x000000ffff037224 */ /* 0x000fe200078e0011 */
[----:B------:R-:W-:Y:S06]  /*1a40*/  RET.REL.NODEC R12 `(_Z10add_sourcefiiiiiiiiifffiiiiiPfS_i) ;  /* 0xffffffe40c6c7950 */ /* 0x000fec0003c3ffff */
        .weak           $__internal_15_$__cuda_sm20_rcp_rn_f32_slowpath
        .type           $__internal_15_$__cuda_sm20_rcp_rn_f32_slowpath,@function
        .size           $__internal_15_$__cuda_sm20_rcp_rn_f32_slowpath,(.L_x_350 - $__internal_15_$__cuda_sm20_rcp_rn_f32_slowpath)
$__internal_15_$__cuda_sm20_rcp_rn_f32_slowpath:
[----:B------:R-:W0:Y:S02]  /*1a50*/  LDC R0, c[0x0][0x3b0] ;  /* 0x0000ec00ff007b82 */ /* 0x000e240000000800 */
[----:B0-----:R-:W-:-:S05]  /*1a60*/  IMAD.SHL.U32 R4, R0, 0x2, RZ ;  /* 0x0000000200047824 */ /* 0x001fca00078e00ff */
[----:B------:R-:W-:-:S04]  /*1a70*/  SHF.R.U32.HI R3, RZ, 0x18, R4 ;  /* 0x00000018ff037819 */ /* 0x000fc80000011604 */
[----:B------:R-:W-:-:S13]  /*1a80*/  ISETP.NE.U32.AND P0, PT, R3, RZ, PT ;  /* 0x000000ff0300720c */ /* 0x000fda0003f05070 */
[----:B------:R-:W-:Y:S05]  /*1a90*/  @P0 BRA `(.L_x_328) ;  /* 0x0000000000280947 */ /* 0x000fea0003800000 */
[----:B------:R-:W-:-:S13]  /*1aa0*/  ISETP.NE.AND P0, PT, R4, RZ, PT ;  /* 0x000000ff0400720c */ /* 0x000fda0003f05270 */
[----:B------:R2:W3:Y:S01]  /*1ab0*/  @!P0 MUFU.RCP R3, R0 ;  /* 0x0000000000038308 */ /* 0x0004e20000001000 */
[----:B------:R-:W-:Y:S05]  /*1ac0*/  @!P0 BRA `(.L_x_329) ;  /* 0x0000000000a48947 */ /* 0x000fea0003800000 */
[----:B------:R-:W-:-:S04]  /*1ad0*/  FFMA R4, R0, 1.84467440737095516160e+19, RZ ;  /* 0x5f80000000047823 */ /* 0x000fc800000000ff */
[----:B---3--:R-:W2:Y:S02]  /*1ae0*/  MUFU.RCP R3, R4 ;  /* 0x0000000400037308 */ /* 0x008ea40000001000 */
[----:B--2---:R-:W-:-:S04]  /*1af0*/  FFMA R0, R4, R3, -1 ;  /* 0xbf80000004007423 */ /* 0x004fc80000000003 */
[----:B------:R-:W-:-:S04]  /*1b00*/  FADD.FTZ R0, -R0, -RZ ;  /* 0x800000ff00007221 */ /* 0x000fc80000010100 */
[----:B------:R-:W-:-:S04]  /*1b10*/  FFMA R0, R3, R0, R3 ;  /* 0x0000000003007223 */ /* 0x000fc80000000003 */
[----:B------:R-:W-:Y:S01]  /*1b20*/  FFMA R3, R0, 1.84467440737095516160e+19, RZ ;  /* 0x5f80000000037823 */ /* 0x000fe200000000ff */
[----:B------:R-:W-:Y:S06]  /*1b30*/  BRA `(.L_x_329) ;  /* 0x0000000000887947 */ /* 0x000fec0003800000 */
.L_x_328:
[----:B------:R-:W-:-:S05]  /*1b40*/  VIADD R4, R3, 0xffffff03 ;  /* 0xffffff0303047836 */ /* 0x000fca0000000000 */
[----:B------:R-:W-:-:S13]  /*1b50*/  ISETP.GT.U32.AND P0, PT, R4, 0x1, PT ;  /* 0x000000010400780c */ /* 0x000fda0003f04070 */
[----:B------:R-:W-:Y:S05]  /*1b60*/  @P0 BRA `(.L_x_330) ;  /* 0x0000000000780947 */ /* 0x000fea0003800000 */
[----:B------:R-:W-:Y:S01]  /*1b70*/  LOP3.LUT R5, R0, 0x7fffff, RZ, 0xc0, !PT ;  /* 0x007fffff00057812 */ /* 0x000fe200078ec0ff */
[----:B------:R-:W-:-:S03]  /*1b80*/  HFMA2 R9, -RZ, RZ, 0, 1.78813934326171875e-07 ;  /* 0x00000003ff097431 */ /* 0x000fc600000001ff */
[----:B------:R-:W-:-:S04]  /*1b90*/  LOP3.LUT R5, R5, 0x3f800000, RZ, 0xfc, !PT ;  /* 0x3f80000005057812 */ /* 0x000fc800078efcff */
[----:B------:R-:W0:Y:S01]  /*1ba0*/  MUFU.RCP R6, R5 ;  /* 0x0000000500067308 */ /* 0x000e220000001000 */
[----:B------:R-:W-:Y:S01]  /*1bb0*/  SHF.L.U32 R10, R9, R4, RZ ;  /* 0x00000004090a7219 */ /* 0x000fe200000006ff */
[----:B0-----:R-:W-:-:S04]  /*1bc0*/  FFMA R7, R5, R6, -1 ;  /* 0xbf80000005077423 */ /* 0x001fc80000000006 */
[----:B------:R-:W-:-:S04]  /*1bd0*/  FADD.FTZ R7, -R7, -RZ ;  /* 0x800000ff07077221 */ /* 0x000fc80000010100 */
[CCC-:B------:R-:W-:Y:S01]  /*1be0*/  FFMA.RM R8, R6.reuse, R7.reuse, R6.reuse ;  /* 0x0000000706087223 */ /* 0x1c0fe20000004006 */
[----:B------:R-:W-:-:S04]  /*1bf0*/  FFMA.RP R7, R6, R7, R6 ;  /* 0x0000000706077223 */ /* 0x000fc80000008006 */
[C---:B------:R-:W-:Y:S02]  /*1c00*/  LOP3.LUT R6, R8.reuse, 0x7fffff, RZ, 0xc0, !PT ;  /* 0x007fffff08067812 */ /* 0x040fe400078ec0ff */
[----:B------:R-:W-:Y:S02]  /*1c10*/  FSETP.NEU.FTZ.AND P0, PT, R8, R7, PT ;  /* 0x000000070800720b */ /* 0x000fe40003f1d000 */
[----:B------:R-:W-:Y:S02]  /*1c20*/  LOP3.LUT R7, R6, 0x800000, RZ, 0xfc, !PT ;  /* 0x0080000006077812 */ /* 0x000fe400078efcff */
[----:B------:R-:W-:Y:S02]  /*1c30*/  SEL R6, RZ, 0xffffffff, !P0 ;  /* 0xffffffffff067807 */ /* 0x000fe40004000000 */
[----:B------:R-:W-:-:S03]  /*1c40*/  LOP3.LUT R5, R10, R7, RZ, 0xc0, !PT ;  /* 0x000000070a057212 */ /* 0x000fc600078ec0ff */
[----:B------:R-:W-:Y:S01]  /*1c50*/  IMAD.MOV R6, RZ, RZ, -R6 ;  /* 0x000000ffff067224 */ /* 0x000fe200078e0a06 */
[----:B------:R-:W-:-:S04]  /*1c60*/  SHF.R.U32.HI R5, RZ, R4, R5 ;  /* 0x00000004ff057219 */ /* 0x000fc80000011605 */
[----:B------:R-:W-:Y:S02]  /*1c70*/  LOP3.LUT P1, RZ, R6, R4, R7, 0xf8, !PT ;  /* 0x0000000406ff7212 */ /* 0x000fe4000782f807 */
[C---:B------:R-:W-:Y:S02]  /*1c80*/  LOP3.LUT P0, RZ, R5.reuse, 0x1, RZ, 0xc0, !PT ;  /* 0x0000000105ff7812 */ /* 0x040fe4000780c0ff */
[----:B------:R-:W-:-:S04]  /*1c90*/  LOP3.LUT P2, RZ, R5, 0x2, RZ, 0xc0, !PT ;  /* 0x0000000205ff7812 */ /* 0x000fc8000784c0ff */
[----:B------:R-:W-:Y:S02]  /*1ca0*/  PLOP3.LUT P0, PT, P0, P1, P2, 0xe0, 0x0 ;  /* 0x000000000000781c */ /* 0x000fe40000703c20 */
[----:B------:R-:W-:Y:S02]  /*1cb0*/  LOP3.LUT P1, RZ, R0, 0x7fffff, RZ, 0xc0, !PT ;  /* 0x007fffff00ff7812 */ /* 0x000fe4000782c0ff */
[----:B------:R-:W-:-:S05]  /*1cc0*/  SEL R4, RZ, 0x1, !P0 ;  /* 0x00000001ff047807 */ /* 0x000fca0004000000 */
[----:B------:R-:W-:-:S05]  /*1cd0*/  IMAD.MOV R4, RZ, RZ, -R4 ;  /* 0x000000ffff047224 */ /* 0x000fca00078e0a04 */
[----:B------:R-:W-:Y:S02]  /*1ce0*/  ISETP.GE.AND P0, PT, R4, RZ, PT ;  /* 0x000000ff0400720c */ /* 0x000fe40003f06270 */
[----:B------:R-:W-:-:S04]  /*1cf0*/  IADD3 R4, PT, PT, R3, -0xfc, RZ ;  /* 0xffffff0403047810 */ /* 0x000fc80007ffe0ff */
[----:B------:R-:W-:-:S07]  /*1d00*/  SHF.R.U32.HI R3, RZ, R4, R7 ;  /* 0x00000004ff037219 */ /* 0x000fce0000011607 */
[----:B------:R-:W-:-:S04]  /*1d10*/  @!P0 VIADD R3, R3, 0x1 ;  /* 0x0000000103038836 */ /* 0x000fc80000000000 */
[----:B------:R-:W-:-:S05]  /*1d20*/  @!P1 IMAD.SHL.U32 R3, R3, 0x2, RZ ;  /* 0x0000000203039824 */ /* 0x000fca00078e00ff */
[----:B------:R-:W-:Y:S01]  /*1d30*/  LOP3.LUT R3, R3, 0x80000000, R0, 0xf8, !PT ;  /* 0x8000000003037812 */ /* 0x000fe200078ef800 */
[----:B------:R-:W-:Y:S06]  /*1d40*/  BRA `(.L_x_329) ;  /* 0x0000000000047947 */ /* 0x000fec0003800000 */
.L_x_330:
[----:B------:R0:W1:Y:S02]  /*1d50*/  MUFU.RCP R3, R0 ;  /* 0x0000000000037308 */ /* 0x0000640000001000 */
.L_x_329:
[----:B0123--:R-:W-:Y:S01]  /*1d60*/  MOV R0, R3 ;  /* 0x0000000300007202 */ /* 0x00ffe20000000f00 */
[----:B------:R-:W-:-:S04]  /*1d70*/  IMAD.MOV.U32 R3, RZ, RZ, 0x0 ;  /* 0x00000000ff037424 */ /* 0x000fc800078e00ff */
[----:B------:R-:W-:Y:S05]  /*1d80*/  RET.REL.NODEC R2 `(_Z10add_sourcefiiiiiiiiifffiiiiiPfS_i) ;  /* 0xffffffe0029c7950 */ /* 0x000fea0003c3ffff */
.L_x_331:
        /* <DEDUP_REMOVED lines=15> */
.L_x_350:


//--------------------- .nv.global.init           --------------------------
	.section	.nv.global.init,"aw",@progbits
	.align	16
.nv.global.init:
	.type		__cudart_sin_cos_coeffs,@object
	.size		__cudart_sin_cos_coeffs,(__cudart_i2opi_d - __cudart_sin_cos_coeffs)
__cudart_sin_cos_coeffs:
        /*0000*/ 	.byte	0x46, 0xd2, 0xb0, 0x2c, 0xf1, 0xe5, 0x5a, 0xbe, 0x92, 0xe3, 0xac, 0x69, 0xe3, 0x1d, 0xc7, 0x3e
        /*0010*/ 	.byte	0xa1, 0x62, 0xdb, 0x19, 0xa0, 0x01, 0x2a, 0xbf, 0x18, 0x08, 0x11, 0x11, 0x11, 0x11, 0x81, 0x3f
        /*0020*/ 	.byte	0x54, 0x55, 0x55, 0x55, 0x55, 0x55, 0xc5, 0xbf, 0x00, 0x00, 0x00, 0x00, 0x00, 0x00, 0x00, 0x00
        /*0030*/ 	.byte	0x00, 0x00, 0x00, 0x00, 0x00, 0x00, 0x00, 0x00, 0x64, 0x81, 0xfd, 0x20, 0x83, 0xff, 0xa8, 0xbd
        /*0040*/ 	.byte	0x28, 0x85, 0xef, 0xc1, 0xa7, 0xee, 0x21, 0x3e, 0xd9, 0xe6, 0x06, 0x8e, 0x4f, 0x7e, 0x92, 0xbe
        /*0050*/ 	.byte	0xe9, 0xbc, 0xdd, 0x19, 0xa0, 0x01, 0xfa, 0x3e, 0x47, 0x5d, 0xc1, 0x16, 0x6c, 0xc1, 0x56, 0xbf
        /*0060*/ 	.byte	0x51, 0x55, 0x55, 0x55, 0x55, 0x55, 0xa5, 0x3f, 0x00, 0x00, 0x00, 0x00, 0x00, 0x00, 0xe0, 0xbf
        /*0070*/ 	.byte	0x00, 0x00, 0x00, 0x00, 0x00, 0x00, 0xf0, 0x3f, 0x00, 0x00, 0x00, 0x00, 0x00, 0x00, 0x00, 0x00
	.type		__cudart_i2opi_d,@object
	.size		__cudart_i2opi_d,(__cudart_i2opi_f - __cudart_i2opi_d)
__cudart_i2opi_d:
        /* <DEDUP_REMOVED lines=9> */
	.type		__cudart_i2opi_f,@object
	.size		__cudart_i2opi_f,(.L_2 - __cudart_i2opi_f)
__cudart_i2opi_f:
        /*0110*/ 	.byte	0x41, 0x90, 0x43, 0x3c, 0x99, 0x95, 0x62, 0xdb, 0xc0, 0xdd, 0x34, 0xf5, 0xd1, 0x57, 0x27, 0xfc
        /*0120*/ 	.byte	0x29, 0x15, 0x44, 0x4e, 0x6e, 0x83, 0xf9, 0xa2
.L_2:


//--------------------- .nv.shared.reserved.0     --------------------------
	.section	.nv.shared.reserved.0,"aw",@nobits
	.weak		__nv_reservedSMEM_offset_0_alias
	.size		__nv_reservedSMEM_offset_0_alias, 0, 64
	.other		__nv_reservedSMEM_offset_0_alias,@"STO_CUDA_RESERVED_SHARED STV_DEFAULT"
__nv_reservedSMEM_offset_0_alias:
	.zero		0
	.zero		64


//--------------------- .nv.global                --------------------------
	.section	.nv.global,"aw",@nobits
	.align	4
.nv.global:
	.type		d0,@object
	.size		d0,(.L_0 - d0)
d0:
	.zero		4
.L_0:


//--------------------- .nv.constant0._Z12adcigs_illumiiiiiiiiPfiS_ --------------------------
	.section	.nv.constant0._Z12adcigs_illumiiiiiiiiPfiS_,"a",@progbits
	.sectionflags	@""
	.align	4
.nv.constant0._Z12adcigs_illumiiiiiiiiPfiS_:
	.zero		952


//--------------------- .nv.constant0._Z15Poynting_AdcigsiiiiiiiiiPfiS_S_S_S_S_S_S_S_S_S_ --------------------------
	.section	.nv.constant0._Z15Poynting_AdcigsiiiiiiiiiPfiS_S_S_S_S_S_S_S_S_S_,"a",@progbits
	.sectionflags	@""
	.align	4
.nv.constant0._Z15Poynting_AdcigsiiiiiiiiiPfiS_S_S_S_S_S_S_S_S_S_:
	.zero		1032


//--------------------- .nv.constant0._Z15migration_illumiiiiiiiPfS_ --------------------------
	.section	.nv.constant0._Z15migration_illumiiiiiiiPfS_,"a",@progbits
	.sectionflags	@""
	.align	4
.nv.constant0._Z15migration_illumiiiiiiiPfS_:
	.zero		944


//--------------------- .nv.constant0._Z16cal_illuminationiiiiiiiPfS_S_ --------------------------
	.section	.nv.constant0._Z16cal_illuminationiiiiiiiPfS_S_,"a",@progbits
	.sectionflags	@""
	.align	4
.nv.constant0._Z16cal_illuminationiiiiiiiPfS_S_:
	.zero		952


//--------------------- .nv.constant0._Z13cal_migrationiiiiiiiPfS_S_ --------------------------
	.section	.nv.constant0._Z13cal_migrationiiiiiiiPfS_S_,"a",@progbits
	.sectionflags	@""
	.align	4
.nv.constant0._Z13cal_migrationiiiiiiiPfS_S_:
	.zero		952


//--------------------- .nv.constant0._Z14wavefield_bndriiiiiiiiiPfS_S_S_b --------------------------
	.section	.nv.constant0._Z14wavefield_bndriiiiiiiiiPfS_S_S_b,"a",@progbits
	.sectionflags	@""
	.align	4
.nv.constant0._Z14wavefield_bndriiiiiiiiiPfS_S_S_b:
	.zero		969


//--------------------- .nv.constant0._Z15mute_directwaveiiifffffiiiiiiPfS_S_ii --------------------------
	.section	.nv.constant0._Z15mute_directwaveiiifffffiiiiiiPfS_S_ii,"a",@progbits
	.sectionflags	@""
	.align	4
.nv.constant0._Z15mute_directwaveiiifffffiiiiiiPfS_S_ii:
	.zero		984


//--------------------- .nv.constant0._Z11shot_recordiiiiiiiiiPfS_S_b --------------------------
	.section	.nv.constant0._Z11shot_recordiiiiiiiiiPfS_S_b,"a",@progbits
	.sectionflags	@""
	.align	4
.nv.constant0._Z11shot_recordiiiiiiiiiPfS_S_b:
	.zero		961


//--------------------- .nv.constant0._Z13initial_coffefiPfS_S_S_i --------------------------
	.section	.nv.constant0._Z13initial_coffefiPfS_S_S_i,"a",@progbits
	.sectionflags	@""
	.align	4
.nv.constant0._Z13initial_coffefiPfS_S_S_i:
	.zero		940


//--------------------- .nv.constant0._Z6get_d0fffiiiiPf --------------------------
	.section	.nv.constant0._Z6get_d0fffiiiiPf,"a",@progbits
	.sectionflags	@""
	.align	4
.nv.constant0._Z6get_d0fffiiiiPf:
	.zero		936


//--------------------- .nv.constant0._Z13update_stressiiiiiiffffPfS_S_S_S_S_iS_S_S_S_S_S_S_S_S_S_S_S_S_S_S_S_S_S_S_S_iiiiiiib --------------------------
	.section	.nv.constant0._Z13update_stressiiiiiiffffPfS_S_S_S_S_iS_S_S_S_S_S_S_S_S_S_S_S_S_S_S_S_S_S_S_S_iiiiiiib,"a",@progbits
	.sectionflags	@""
	.align	4
.nv.constant0._Z13update_stressiiiiiiffffPfS_S_S_S_S_iS_S_S_S_S_S_S_S_S_S_S_S_S_S_S_S_S_S_S_S_iiiiiiib:
	.zero		1181


//--------------------- .nv.constant0._Z10update_veliiiiiiiffffPfS_S_S_S_S_S_S_S_S_S_S_S_S_ --------------------------
	.section	.nv.constant0._Z10update_veliiiiiiiffffPfS_S_S_S_S_S_S_S_S_S_S_S_S_,"a",@progbits
	.sectionflags	@""
	.align	4
.nv.constant0._Z10update_veliiiiiiiffffPfS_S_S_S_S_S_S_S_S_S_S_S_S_:
	.zero		1056


//--------------------- .nv.constant0._Z10add_sourcefiiiiiiiiifffiiiiiPfS_i --------------------------
	.section	.nv.constant0._Z10add_sourcefiiiiiiiiifffiiiiiPfS_i,"a",@progbits
	.sectionflags	@""
	.align	4
.nv.constant0._Z10add_sourcefiiiiiiiiifffiiiiiPfS_i:
	.zero		988


//--------------------- SYMBOLS --------------------------

	.type		.nv.reservedSmem.offset0,@object
	.size		.nv.reservedSmem.offset0,0x4
